//
// Generated by NVIDIA NVVM Compiler
//
// Compiler Build ID: CL-36424714
// Cuda compilation tools, release 13.0, V13.0.88
// Based on NVVM 20.0.0
//

.version 9.0
.target sm_100
.address_size 64

	// .globl	_Z7reduce6IiLj512EEvPT_S1_j
.extern .shared .align 16 .b8 __smem_d[];
.extern .shared .align 16 .b8 __smem[];

.visible .entry _Z7reduce6IiLj512EEvPT_S1_j(
	.param .u64 .ptr .align 1 _Z7reduce6IiLj512EEvPT_S1_j_param_0,
	.param .u64 .ptr .align 1 _Z7reduce6IiLj512EEvPT_S1_j_param_1,
	.param .u32 _Z7reduce6IiLj512EEvPT_S1_j_param_2
)
{
	.reg .pred 	%p<14>;
	.reg .b32 	%r<61>;
	.reg .b64 	%rd<11>;

	ld.param.u64 	%rd3, [_Z7reduce6IiLj512EEvPT_S1_j_param_0];
	ld.param.u64 	%rd2, [_Z7reduce6IiLj512EEvPT_S1_j_param_1];
	ld.param.u32 	%r23, [_Z7reduce6IiLj512EEvPT_S1_j_param_2];
	cvta.to.global.u64 	%rd1, %rd3;
	mov.u32 	%r1, %tid.x;
	mov.u32 	%r2, %ctaid.x;
	shl.b32 	%r25, %r2, 10;
	or.b32  	%r53, %r25, %r1;
	setp.ge.u32 	%p1, %r53, %r23;
	mov.b32 	%r54, 0;
	@%p1 bra 	$L__BB0_5;
	mov.u32 	%r27, %nctaid.x;
	shl.b32 	%r4, %r27, 10;
	mov.b32 	%r54, 0;
$L__BB0_2:
	mul.wide.u32 	%rd4, %r53, 4;
	add.s64 	%rd5, %rd1, %rd4;
	ld.global.u32 	%r28, [%rd5];
	add.s32 	%r54, %r28, %r54;
	add.s32 	%r8, %r53, 512;
	setp.ge.u32 	%p2, %r8, %r23;
	@%p2 bra 	$L__BB0_4;
	mul.wide.u32 	%rd6, %r8, 4;
	add.s64 	%rd7, %rd1, %rd6;
	ld.global.u32 	%r29, [%rd7];
	add.s32 	%r54, %r29, %r54;
$L__BB0_4:
	add.s32 	%r53, %r53, %r4;
	setp.lt.u32 	%p3, %r53, %r23;
	@%p3 bra 	$L__BB0_2;
$L__BB0_5:
	shl.b32 	%r30, %r1, 2;
	mov.u32 	%r31, __smem;
	add.s32 	%r13, %r31, %r30;
	st.shared.u32 	[%r13], %r54;
	barrier.sync 	0;
	setp.gt.u32 	%p4, %r1, 255;
	@%p4 bra 	$L__BB0_7;
	ld.shared.u32 	%r32, [%r13+1024];
	add.s32 	%r54, %r32, %r54;
	st.shared.u32 	[%r13], %r54;
$L__BB0_7:
	barrier.sync 	0;
	setp.gt.u32 	%p5, %r1, 127;
	@%p5 bra 	$L__BB0_9;
	ld.shared.u32 	%r33, [%r13+512];
	add.s32 	%r54, %r33, %r54;
	st.shared.u32 	[%r13], %r54;
$L__BB0_9:
	barrier.sync 	0;
	setp.gt.u32 	%p6, %r1, 63;
	@%p6 bra 	$L__BB0_11;
	ld.shared.u32 	%r34, [%r13+256];
	add.s32 	%r54, %r34, %r54;
	st.shared.u32 	[%r13], %r54;
$L__BB0_11:
	barrier.sync 	0;
	mov.u32 	%r35, %tid.y;
	mov.u32 	%r36, %tid.z;
	mov.u32 	%r37, %ntid.x;
	mov.u32 	%r38, %ntid.y;
	mad.lo.s32 	%r39, %r36, %r38, %r35;
	mul.lo.s32 	%r20, %r39, %r37;
	add.s32 	%r40, %r20, %r1;
	setp.gt.u32 	%p7, %r40, 31;
	@%p7 bra 	$L__BB0_13;
	ld.shared.u32 	%r41, [%r13+128];
	add.s32 	%r42, %r41, %r54;
	shfl.sync.down.b32	%r43|%p8, %r42, 16, 31, -1;
	add.s32 	%r44, %r43, %r42;
	shfl.sync.down.b32	%r45|%p9, %r44, 8, 31, -1;
	add.s32 	%r46, %r45, %r44;
	shfl.sync.down.b32	%r47|%p10, %r46, 4, 31, -1;
	add.s32 	%r48, %r47, %r46;
	shfl.sync.down.b32	%r49|%p11, %r48, 2, 31, -1;
	add.s32 	%r50, %r49, %r48;
	shfl.sync.down.b32	%r51|%p12, %r50, 1, 31, -1;
	add.s32 	%r54, %r51, %r50;
$L__BB0_13:
	or.b32  	%r52, %r20, %r1;
	setp.ne.s32 	%p13, %r52, 0;
	@%p13 bra 	$L__BB0_15;
	cvta.to.global.u64 	%rd8, %rd2;
	mul.wide.u32 	%rd9, %r2, 4;
	add.s64 	%rd10, %rd8, %rd9;
	st.global.u32 	[%rd10], %r54;
$L__BB0_15:
	ret;

}
	// .globl	_Z7reduce6IiLj256EEvPT_S1_j
.visible .entry _Z7reduce6IiLj256EEvPT_S1_j(
	.param .u64 .ptr .align 1 _Z7reduce6IiLj256EEvPT_S1_j_param_0,
	.param .u64 .ptr .align 1 _Z7reduce6IiLj256EEvPT_S1_j_param_1,
	.param .u32 _Z7reduce6IiLj256EEvPT_S1_j_param_2
)
{
	.reg .pred 	%p<13>;
	.reg .b32 	%r<57>;
	.reg .b64 	%rd<11>;

	ld.param.u64 	%rd3, [_Z7reduce6IiLj256EEvPT_S1_j_param_0];
	ld.param.u64 	%rd2, [_Z7reduce6IiLj256EEvPT_S1_j_param_1];
	ld.param.u32 	%r21, [_Z7reduce6IiLj256EEvPT_S1_j_param_2];
	cvta.to.global.u64 	%rd1, %rd3;
	mov.u32 	%r1, %tid.x;
	mov.u32 	%r2, %ctaid.x;
	shl.b32 	%r23, %r2, 9;
	add.s32 	%r50, %r23, %r1;
	setp.ge.u32 	%p1, %r50, %r21;
	mov.b32 	%r51, 0;
	@%p1 bra 	$L__BB1_5;
	mov.u32 	%r25, %nctaid.x;
	shl.b32 	%r4, %r25, 9;
	mov.b32 	%r51, 0;
$L__BB1_2:
	mul.wide.u32 	%rd4, %r50, 4;
	add.s64 	%rd5, %rd1, %rd4;
	ld.global.u32 	%r26, [%rd5];
	add.s32 	%r51, %r26, %r51;
	add.s32 	%r8, %r50, 256;
	setp.ge.u32 	%p2, %r8, %r21;
	@%p2 bra 	$L__BB1_4;
	mul.wide.u32 	%rd6, %r8, 4;
	add.s64 	%rd7, %rd1, %rd6;
	ld.global.u32 	%r27, [%rd7];
	add.s32 	%r51, %r27, %r51;
$L__BB1_4:
	add.s32 	%r50, %r50, %r4;
	setp.lt.u32 	%p3, %r50, %r21;
	@%p3 bra 	$L__BB1_2;
$L__BB1_5:
	shl.b32 	%r28, %r1, 2;
	mov.u32 	%r29, __smem;
	add.s32 	%r13, %r29, %r28;
	st.shared.u32 	[%r13], %r51;
	barrier.sync 	0;
	barrier.sync 	0;
	setp.gt.u32 	%p4, %r1, 127;
	@%p4 bra 	$L__BB1_7;
	ld.shared.u32 	%r30, [%r13+512];
	add.s32 	%r51, %r30, %r51;
	st.shared.u32 	[%r13], %r51;
$L__BB1_7:
	barrier.sync 	0;
	setp.gt.u32 	%p5, %r1, 63;
	@%p5 bra 	$L__BB1_9;
	ld.shared.u32 	%r31, [%r13+256];
	add.s32 	%r51, %r31, %r51;
	st.shared.u32 	[%r13], %r51;
$L__BB1_9:
	barrier.sync 	0;
	mov.u32 	%r32, %tid.y;
	mov.u32 	%r33, %tid.z;
	mov.u32 	%r34, %ntid.x;
	mov.u32 	%r35, %ntid.y;
	mad.lo.s32 	%r36, %r33, %r35, %r32;
	mul.lo.s32 	%r18, %r36, %r34;
	add.s32 	%r37, %r18, %r1;
	setp.gt.u32 	%p6, %r37, 31;
	@%p6 bra 	$L__BB1_11;
	ld.shared.u32 	%r38, [%r13+128];
	add.s32 	%r39, %r38, %r51;
	shfl.sync.down.b32	%r40|%p7, %r39, 16, 31, -1;
	add.s32 	%r41, %r40, %r39;
	shfl.sync.down.b32	%r42|%p8, %r41, 8, 31, -1;
	add.s32 	%r43, %r42, %r41;
	shfl.sync.down.b32	%r44|%p9, %r43, 4, 31, -1;
	add.s32 	%r45, %r44, %r43;
	shfl.sync.down.b32	%r46|%p10, %r45, 2, 31, -1;
	add.s32 	%r47, %r46, %r45;
	shfl.sync.down.b32	%r48|%p11, %r47, 1, 31, -1;
	add.s32 	%r51, %r48, %r47;
$L__BB1_11:
	or.b32  	%r49, %r18, %r1;
	setp.ne.s32 	%p12, %r49, 0;
	@%p12 bra 	$L__BB1_13;
	cvta.to.global.u64 	%rd8, %rd2;
	mul.wide.u32 	%rd9, %r2, 4;
	add.s64 	%rd10, %rd8, %rd9;
	st.global.u32 	[%rd10], %r51;
$L__BB1_13:
	ret;

}
	// .globl	_Z7reduce6IiLj128EEvPT_S1_j
.visible .entry _Z7reduce6IiLj128EEvPT_S1_j(
	.param .u64 .ptr .align 1 _Z7reduce6IiLj128EEvPT_S1_j_param_0,
	.param .u64 .ptr .align 1 _Z7reduce6IiLj128EEvPT_S1_j_param_1,
	.param .u32 _Z7reduce6IiLj128EEvPT_S1_j_param_2
)
{
	.reg .pred 	%p<12>;
	.reg .b32 	%r<53>;
	.reg .b64 	%rd<11>;

	ld.param.u64 	%rd3, [_Z7reduce6IiLj128EEvPT_S1_j_param_0];
	ld.param.u64 	%rd2, [_Z7reduce6IiLj128EEvPT_S1_j_param_1];
	ld.param.u32 	%r19, [_Z7reduce6IiLj128EEvPT_S1_j_param_2];
	cvta.to.global.u64 	%rd1, %rd3;
	mov.u32 	%r1, %tid.x;
	mov.u32 	%r2, %ctaid.x;
	shl.b32 	%r21, %r2, 8;
	add.s32 	%r47, %r21, %r1;
	setp.ge.u32 	%p1, %r47, %r19;
	mov.b32 	%r48, 0;
	@%p1 bra 	$L__BB2_5;
	mov.u32 	%r23, %nctaid.x;
	shl.b32 	%r4, %r23, 8;
	mov.b32 	%r48, 0;
$L__BB2_2:
	mul.wide.u32 	%rd4, %r47, 4;
	add.s64 	%rd5, %rd1, %rd4;
	ld.global.u32 	%r24, [%rd5];
	add.s32 	%r48, %r24, %r48;
	add.s32 	%r8, %r47, 128;
	setp.ge.u32 	%p2, %r8, %r19;
	@%p2 bra 	$L__BB2_4;
	mul.wide.u32 	%rd6, %r8, 4;
	add.s64 	%rd7, %rd1, %rd6;
	ld.global.u32 	%r25, [%rd7];
	add.s32 	%r48, %r25, %r48;
$L__BB2_4:
	add.s32 	%r47, %r47, %r4;
	setp.lt.u32 	%p3, %r47, %r19;
	@%p3 bra 	$L__BB2_2;
$L__BB2_5:
	shl.b32 	%r26, %r1, 2;
	mov.u32 	%r27, __smem;
	add.s32 	%r13, %r27, %r26;
	st.shared.u32 	[%r13], %r48;
	barrier.sync 	0;
	barrier.sync 	0;
	barrier.sync 	0;
	setp.gt.u32 	%p4, %r1, 63;
	@%p4 bra 	$L__BB2_7;
	ld.shared.u32 	%r28, [%r13+256];
	add.s32 	%r48, %r28, %r48;
	st.shared.u32 	[%r13], %r48;
$L__BB2_7:
	barrier.sync 	0;
	mov.u32 	%r29, %tid.y;
	mov.u32 	%r30, %tid.z;
	mov.u32 	%r31, %ntid.x;
	mov.u32 	%r32, %ntid.y;
	mad.lo.s32 	%r33, %r30, %r32, %r29;
	mul.lo.s32 	%r16, %r33, %r31;
	add.s32 	%r34, %r16, %r1;
	setp.gt.u32 	%p5, %r34, 31;
	@%p5 bra 	$L__BB2_9;
	ld.shared.u32 	%r35, [%r13+128];
	add.s32 	%r36, %r35, %r48;
	shfl.sync.down.b32	%r37|%p6, %r36, 16, 31, -1;
	add.s32 	%r38, %r37, %r36;
	shfl.sync.down.b32	%r39|%p7, %r38, 8, 31, -1;
	add.s32 	%r40, %r39, %r38;
	shfl.sync.down.b32	%r41|%p8, %r40, 4, 31, -1;
	add.s32 	%r42, %r41, %r40;
	shfl.sync.down.b32	%r43|%p9, %r42, 2, 31, -1;
	add.s32 	%r44, %r43, %r42;
	shfl.sync.down.b32	%r45|%p10, %r44, 1, 31, -1;
	add.s32 	%r48, %r45, %r44;
$L__BB2_9:
	or.b32  	%r46, %r16, %r1;
	setp.ne.s32 	%p11, %r46, 0;
	@%p11 bra 	$L__BB2_11;
	cvta.to.global.u64 	%rd8, %rd2;
	mul.wide.u32 	%rd9, %r2, 4;
	add.s64 	%rd10, %rd8, %rd9;
	st.global.u32 	[%rd10], %r48;
$L__BB2_11:
	ret;

}
	// .globl	_Z7reduce6IiLj64EEvPT_S1_j
.visible .entry _Z7reduce6IiLj64EEvPT_S1_j(
	.param .u64 .ptr .align 1 _Z7reduce6IiLj64EEvPT_S1_j_param_0,
	.param .u64 .ptr .align 1 _Z7reduce6IiLj64EEvPT_S1_j_param_1,
	.param .u32 _Z7reduce6IiLj64EEvPT_S1_j_param_2
)
{
	.reg .pred 	%p<11>;
	.reg .b32 	%r<49>;
	.reg .b64 	%rd<11>;

	ld.param.u64 	%rd3, [_Z7reduce6IiLj64EEvPT_S1_j_param_0];
	ld.param.u64 	%rd2, [_Z7reduce6IiLj64EEvPT_S1_j_param_1];
	ld.param.u32 	%r17, [_Z7reduce6IiLj64EEvPT_S1_j_param_2];
	cvta.to.global.u64 	%rd1, %rd3;
	mov.u32 	%r1, %tid.x;
	mov.u32 	%r2, %ctaid.x;
	shl.b32 	%r19, %r2, 7;
	add.s32 	%r44, %r19, %r1;
	setp.ge.u32 	%p1, %r44, %r17;
	mov.b32 	%r45, 0;
	@%p1 bra 	$L__BB3_5;
	mov.u32 	%r21, %nctaid.x;
	shl.b32 	%r4, %r21, 7;
	mov.b32 	%r45, 0;
$L__BB3_2:
	mul.wide.u32 	%rd4, %r44, 4;
	add.s64 	%rd5, %rd1, %rd4;
	ld.global.u32 	%r22, [%rd5];
	add.s32 	%r45, %r22, %r45;
	add.s32 	%r8, %r44, 64;
	setp.ge.u32 	%p2, %r8, %r17;
	@%p2 bra 	$L__BB3_4;
	mul.wide.u32 	%rd6, %r8, 4;
	add.s64 	%rd7, %rd1, %rd6;
	ld.global.u32 	%r23, [%rd7];
	add.s32 	%r45, %r23, %r45;
$L__BB3_4:
	add.s32 	%r44, %r44, %r4;
	setp.lt.u32 	%p3, %r44, %r17;
	@%p3 bra 	$L__BB3_2;
$L__BB3_5:
	shl.b32 	%r24, %r1, 2;
	mov.u32 	%r25, __smem;
	add.s32 	%r13, %r25, %r24;
	st.shared.u32 	[%r13], %r45;
	barrier.sync 	0;
	barrier.sync 	0;
	barrier.sync 	0;
	barrier.sync 	0;
	mov.u32 	%r26, %tid.y;
	mov.u32 	%r27, %tid.z;
	mov.u32 	%r28, %ntid.x;
	mov.u32 	%r29, %ntid.y;
	mad.lo.s32 	%r30, %r27, %r29, %r26;
	mul.lo.s32 	%r14, %r30, %r28;
	add.s32 	%r31, %r14, %r1;
	setp.gt.u32 	%p4, %r31, 31;
	@%p4 bra 	$L__BB3_7;
	ld.shared.u32 	%r32, [%r13+128];
	add.s32 	%r33, %r32, %r45;
	shfl.sync.down.b32	%r34|%p5, %r33, 16, 31, -1;
	add.s32 	%r35, %r34, %r33;
	shfl.sync.down.b32	%r36|%p6, %r35, 8, 31, -1;
	add.s32 	%r37, %r36, %r35;
	shfl.sync.down.b32	%r38|%p7, %r37, 4, 31, -1;
	add.s32 	%r39, %r38, %r37;
	shfl.sync.down.b32	%r40|%p8, %r39, 2, 31, -1;
	add.s32 	%r41, %r40, %r39;
	shfl.sync.down.b32	%r42|%p9, %r41, 1, 31, -1;
	add.s32 	%r45, %r42, %r41;
$L__BB3_7:
	or.b32  	%r43, %r14, %r1;
	setp.ne.s32 	%p10, %r43, 0;
	@%p10 bra 	$L__BB3_9;
	cvta.to.global.u64 	%rd8, %rd2;
	mul.wide.u32 	%rd9, %r2, 4;
	add.s64 	%rd10, %rd8, %rd9;
	st.global.u32 	[%rd10], %r45;
$L__BB3_9:
	ret;

}
	// .globl	_Z7reduce6IiLj32EEvPT_S1_j
.visible .entry _Z7reduce6IiLj32EEvPT_S1_j(
	.param .u64 .ptr .align 1 _Z7reduce6IiLj32EEvPT_S1_j_param_0,
	.param .u64 .ptr .align 1 _Z7reduce6IiLj32EEvPT_S1_j_param_1,
	.param .u32 _Z7reduce6IiLj32EEvPT_S1_j_param_2
)
{
	.reg .pred 	%p<11>;
	.reg .b32 	%r<47>;
	.reg .b64 	%rd<11>;

	ld.param.u64 	%rd3, [_Z7reduce6IiLj32EEvPT_S1_j_param_0];
	ld.param.u64 	%rd2, [_Z7reduce6IiLj32EEvPT_S1_j_param_1];
	ld.param.u32 	%r16, [_Z7reduce6IiLj32EEvPT_S1_j_param_2];
	cvta.to.global.u64 	%rd1, %rd3;
	mov.u32 	%r1, %tid.x;
	mov.u32 	%r2, %ctaid.x;
	shl.b32 	%r18, %r2, 6;
	add.s32 	%r42, %r18, %r1;
	setp.ge.u32 	%p1, %r42, %r16;
	mov.b32 	%r43, 0;
	@%p1 bra 	$L__BB4_5;
	mov.u32 	%r20, %nctaid.x;
	shl.b32 	%r4, %r20, 6;
	mov.b32 	%r43, 0;
$L__BB4_2:
	mul.wide.u32 	%rd4, %r42, 4;
	add.s64 	%rd5, %rd1, %rd4;
	ld.global.u32 	%r21, [%rd5];
	add.s32 	%r43, %r21, %r43;
	add.s32 	%r8, %r42, 32;
	setp.ge.u32 	%p2, %r8, %r16;
	@%p2 bra 	$L__BB4_4;
	mul.wide.u32 	%rd6, %r8, 4;
	add.s64 	%rd7, %rd1, %rd6;
	ld.global.u32 	%r22, [%rd7];
	add.s32 	%r43, %r22, %r43;
$L__BB4_4:
	add.s32 	%r42, %r42, %r4;
	setp.lt.u32 	%p3, %r42, %r16;
	@%p3 bra 	$L__BB4_2;
$L__BB4_5:
	shl.b32 	%r23, %r1, 2;
	mov.u32 	%r24, __smem;
	add.s32 	%r25, %r24, %r23;
	st.shared.u32 	[%r25], %r43;
	barrier.sync 	0;
	barrier.sync 	0;
	barrier.sync 	0;
	barrier.sync 	0;
	mov.u32 	%r26, %tid.y;
	mov.u32 	%r27, %tid.z;
	mov.u32 	%r28, %ntid.x;
	mov.u32 	%r29, %ntid.y;
	mad.lo.s32 	%r30, %r27, %r29, %r26;
	mul.lo.s32 	%r13, %r30, %r28;
	add.s32 	%r31, %r13, %r1;
	setp.gt.u32 	%p4, %r31, 31;
	@%p4 bra 	$L__BB4_7;
	shfl.sync.down.b32	%r32|%p5, %r43, 16, 31, -1;
	add.s32 	%r33, %r32, %r43;
	shfl.sync.down.b32	%r34|%p6, %r33, 8, 31, -1;
	add.s32 	%r35, %r34, %r33;
	shfl.sync.down.b32	%r36|%p7, %r35, 4, 31, -1;
	add.s32 	%r37, %r36, %r35;
	shfl.sync.down.b32	%r38|%p8, %r37, 2, 31, -1;
	add.s32 	%r39, %r38, %r37;
	shfl.sync.down.b32	%r40|%p9, %r39, 1, 31, -1;
	add.s32 	%r43, %r40, %r39;
$L__BB4_7:
	or.b32  	%r41, %r13, %r1;
	setp.ne.s32 	%p10, %r41, 0;
	@%p10 bra 	$L__BB4_9;
	cvta.to.global.u64 	%rd8, %rd2;
	mul.wide.u32 	%rd9, %r2, 4;
	add.s64 	%rd10, %rd8, %rd9;
	st.global.u32 	[%rd10], %r43;
$L__BB4_9:
	ret;

}
	// .globl	_Z7reduce6IiLj16EEvPT_S1_j
.visible .entry _Z7reduce6IiLj16EEvPT_S1_j(
	.param .u64 .ptr .align 1 _Z7reduce6IiLj16EEvPT_S1_j_param_0,
	.param .u64 .ptr .align 1 _Z7reduce6IiLj16EEvPT_S1_j_param_1,
	.param .u32 _Z7reduce6IiLj16EEvPT_S1_j_param_2
)
{
	.reg .pred 	%p<11>;
	.reg .b32 	%r<47>;
	.reg .b64 	%rd<11>;

	ld.param.u64 	%rd3, [_Z7reduce6IiLj16EEvPT_S1_j_param_0];
	ld.param.u64 	%rd2, [_Z7reduce6IiLj16EEvPT_S1_j_param_1];
	ld.param.u32 	%r16, [_Z7reduce6IiLj16EEvPT_S1_j_param_2];
	cvta.to.global.u64 	%rd1, %rd3;
	mov.u32 	%r1, %tid.x;
	mov.u32 	%r2, %ctaid.x;
	shl.b32 	%r18, %r2, 5;
	add.s32 	%r42, %r18, %r1;
	setp.ge.u32 	%p1, %r42, %r16;
	mov.b32 	%r43, 0;
	@%p1 bra 	$L__BB5_5;
	mov.u32 	%r20, %nctaid.x;
	shl.b32 	%r4, %r20, 5;
	mov.b32 	%r43, 0;
$L__BB5_2:
	mul.wide.u32 	%rd4, %r42, 4;
	add.s64 	%rd5, %rd1, %rd4;
	ld.global.u32 	%r21, [%rd5];
	add.s32 	%r43, %r21, %r43;
	add.s32 	%r8, %r42, 16;
	setp.ge.u32 	%p2, %r8, %r16;
	@%p2 bra 	$L__BB5_4;
	mul.wide.u32 	%rd6, %r8, 4;
	add.s64 	%rd7, %rd1, %rd6;
	ld.global.u32 	%r22, [%rd7];
	add.s32 	%r43, %r22, %r43;
$L__BB5_4:
	add.s32 	%r42, %r42, %r4;
	setp.lt.u32 	%p3, %r42, %r16;
	@%p3 bra 	$L__BB5_2;
$L__BB5_5:
	shl.b32 	%r23, %r1, 2;
	mov.u32 	%r24, __smem;
	add.s32 	%r25, %r24, %r23;
	st.shared.u32 	[%r25], %r43;
	barrier.sync 	0;
	barrier.sync 	0;
	barrier.sync 	0;
	barrier.sync 	0;
	mov.u32 	%r26, %tid.y;
	mov.u32 	%r27, %tid.z;
	mov.u32 	%r28, %ntid.x;
	mov.u32 	%r29, %ntid.y;
	mad.lo.s32 	%r30, %r27, %r29, %r26;
	mul.lo.s32 	%r13, %r30, %r28;
	add.s32 	%r31, %r13, %r1;
	setp.gt.u32 	%p4, %r31, 31;
	@%p4 bra 	$L__BB5_7;
	shfl.sync.down.b32	%r32|%p5, %r43, 16, 31, -1;
	add.s32 	%r33, %r32, %r43;
	shfl.sync.down.b32	%r34|%p6, %r33, 8, 31, -1;
	add.s32 	%r35, %r34, %r33;
	shfl.sync.down.b32	%r36|%p7, %r35, 4, 31, -1;
	add.s32 	%r37, %r36, %r35;
	shfl.sync.down.b32	%r38|%p8, %r37, 2, 31, -1;
	add.s32 	%r39, %r38, %r37;
	shfl.sync.down.b32	%r40|%p9, %r39, 1, 31, -1;
	add.s32 	%r43, %r40, %r39;
$L__BB5_7:
	or.b32  	%r41, %r13, %r1;
	setp.ne.s32 	%p10, %r41, 0;
	@%p10 bra 	$L__BB5_9;
	cvta.to.global.u64 	%rd8, %rd2;
	mul.wide.u32 	%rd9, %r2, 4;
	add.s64 	%rd10, %rd8, %rd9;
	st.global.u32 	[%rd10], %r43;
$L__BB5_9:
	ret;

}
	// .globl	_Z7reduce6IiLj8EEvPT_S1_j
.visible .entry _Z7reduce6IiLj8EEvPT_S1_j(
	.param .u64 .ptr .align 1 _Z7reduce6IiLj8EEvPT_S1_j_param_0,
	.param .u64 .ptr .align 1 _Z7reduce6IiLj8EEvPT_S1_j_param_1,
	.param .u32 _Z7reduce6IiLj8EEvPT_S1_j_param_2
)
{
	.reg .pred 	%p<11>;
	.reg .b32 	%r<47>;
	.reg .b64 	%rd<11>;

	ld.param.u64 	%rd3, [_Z7reduce6IiLj8EEvPT_S1_j_param_0];
	ld.param.u64 	%rd2, [_Z7reduce6IiLj8EEvPT_S1_j_param_1];
	ld.param.u32 	%r16, [_Z7reduce6IiLj8EEvPT_S1_j_param_2];
	cvta.to.global.u64 	%rd1, %rd3;
	mov.u32 	%r1, %tid.x;
	mov.u32 	%r2, %ctaid.x;
	shl.b32 	%r18, %r2, 4;
	add.s32 	%r42, %r18, %r1;
	setp.ge.u32 	%p1, %r42, %r16;
	mov.b32 	%r43, 0;
	@%p1 bra 	$L__BB6_5;
	mov.u32 	%r20, %nctaid.x;
	shl.b32 	%r4, %r20, 4;
	mov.b32 	%r43, 0;
$L__BB6_2:
	mul.wide.u32 	%rd4, %r42, 4;
	add.s64 	%rd5, %rd1, %rd4;
	ld.global.u32 	%r21, [%rd5];
	add.s32 	%r43, %r21, %r43;
	add.s32 	%r8, %r42, 8;
	setp.ge.u32 	%p2, %r8, %r16;
	@%p2 bra 	$L__BB6_4;
	mul.wide.u32 	%rd6, %r8, 4;
	add.s64 	%rd7, %rd1, %rd6;
	ld.global.u32 	%r22, [%rd7];
	add.s32 	%r43, %r22, %r43;
$L__BB6_4:
	add.s32 	%r42, %r42, %r4;
	setp.lt.u32 	%p3, %r42, %r16;
	@%p3 bra 	$L__BB6_2;
$L__BB6_5:
	shl.b32 	%r23, %r1, 2;
	mov.u32 	%r24, __smem;
	add.s32 	%r25, %r24, %r23;
	st.shared.u32 	[%r25], %r43;
	barrier.sync 	0;
	barrier.sync 	0;
	barrier.sync 	0;
	barrier.sync 	0;
	mov.u32 	%r26, %tid.y;
	mov.u32 	%r27, %tid.z;
	mov.u32 	%r28, %ntid.x;
	mov.u32 	%r29, %ntid.y;
	mad.lo.s32 	%r30, %r27, %r29, %r26;
	mul.lo.s32 	%r13, %r30, %r28;
	add.s32 	%r31, %r13, %r1;
	setp.gt.u32 	%p4, %r31, 31;
	@%p4 bra 	$L__BB6_7;
	shfl.sync.down.b32	%r32|%p5, %r43, 16, 31, -1;
	add.s32 	%r33, %r32, %r43;
	shfl.sync.down.b32	%r34|%p6, %r33, 8, 31, -1;
	add.s32 	%r35, %r34, %r33;
	shfl.sync.down.b32	%r36|%p7, %r35, 4, 31, -1;
	add.s32 	%r37, %r36, %r35;
	shfl.sync.down.b32	%r38|%p8, %r37, 2, 31, -1;
	add.s32 	%r39, %r38, %r37;
	shfl.sync.down.b32	%r40|%p9, %r39, 1, 31, -1;
	add.s32 	%r43, %r40, %r39;
$L__BB6_7:
	or.b32  	%r41, %r13, %r1;
	setp.ne.s32 	%p10, %r41, 0;
	@%p10 bra 	$L__BB6_9;
	cvta.to.global.u64 	%rd8, %rd2;
	mul.wide.u32 	%rd9, %r2, 4;
	add.s64 	%rd10, %rd8, %rd9;
	st.global.u32 	[%rd10], %r43;
$L__BB6_9:
	ret;

}
	// .globl	_Z7reduce6IiLj4EEvPT_S1_j
.visible .entry _Z7reduce6IiLj4EEvPT_S1_j(
	.param .u64 .ptr .align 1 _Z7reduce6IiLj4EEvPT_S1_j_param_0,
	.param .u64 .ptr .align 1 _Z7reduce6IiLj4EEvPT_S1_j_param_1,
	.param .u32 _Z7reduce6IiLj4EEvPT_S1_j_param_2
)
{
	.reg .pred 	%p<11>;
	.reg .b32 	%r<47>;
	.reg .b64 	%rd<11>;

	ld.param.u64 	%rd3, [_Z7reduce6IiLj4EEvPT_S1_j_param_0];
	ld.param.u64 	%rd2, [_Z7reduce6IiLj4EEvPT_S1_j_param_1];
	ld.param.u32 	%r16, [_Z7reduce6IiLj4EEvPT_S1_j_param_2];
	cvta.to.global.u64 	%rd1, %rd3;
	mov.u32 	%r1, %tid.x;
	mov.u32 	%r2, %ctaid.x;
	shl.b32 	%r18, %r2, 3;
	add.s32 	%r42, %r18, %r1;
	setp.ge.u32 	%p1, %r42, %r16;
	mov.b32 	%r43, 0;
	@%p1 bra 	$L__BB7_5;
	mov.u32 	%r20, %nctaid.x;
	shl.b32 	%r4, %r20, 3;
	mov.b32 	%r43, 0;
$L__BB7_2:
	mul.wide.u32 	%rd4, %r42, 4;
	add.s64 	%rd5, %rd1, %rd4;
	ld.global.u32 	%r21, [%rd5];
	add.s32 	%r43, %r21, %r43;
	add.s32 	%r8, %r42, 4;
	setp.ge.u32 	%p2, %r8, %r16;
	@%p2 bra 	$L__BB7_4;
	mul.wide.u32 	%rd6, %r8, 4;
	add.s64 	%rd7, %rd1, %rd6;
	ld.global.u32 	%r22, [%rd7];
	add.s32 	%r43, %r22, %r43;
$L__BB7_4:
	add.s32 	%r42, %r42, %r4;
	setp.lt.u32 	%p3, %r42, %r16;
	@%p3 bra 	$L__BB7_2;
$L__BB7_5:
	shl.b32 	%r23, %r1, 2;
	mov.u32 	%r24, __smem;
	add.s32 	%r25, %r24, %r23;
	st.shared.u32 	[%r25], %r43;
	barrier.sync 	0;
	barrier.sync 	0;
	barrier.sync 	0;
	barrier.sync 	0;
	mov.u32 	%r26, %tid.y;
	mov.u32 	%r27, %tid.z;
	mov.u32 	%r28, %ntid.x;
	mov.u32 	%r29, %ntid.y;
	mad.lo.s32 	%r30, %r27, %r29, %r26;
	mul.lo.s32 	%r13, %r30, %r28;
	add.s32 	%r31, %r13, %r1;
	setp.gt.u32 	%p4, %r31, 31;
	@%p4 bra 	$L__BB7_7;
	shfl.sync.down.b32	%r32|%p5, %r43, 16, 31, -1;
	add.s32 	%r33, %r32, %r43;
	shfl.sync.down.b32	%r34|%p6, %r33, 8, 31, -1;
	add.s32 	%r35, %r34, %r33;
	shfl.sync.down.b32	%r36|%p7, %r35, 4, 31, -1;
	add.s32 	%r37, %r36, %r35;
	shfl.sync.down.b32	%r38|%p8, %r37, 2, 31, -1;
	add.s32 	%r39, %r38, %r37;
	shfl.sync.down.b32	%r40|%p9, %r39, 1, 31, -1;
	add.s32 	%r43, %r40, %r39;
$L__BB7_7:
	or.b32  	%r41, %r13, %r1;
	setp.ne.s32 	%p10, %r41, 0;
	@%p10 bra 	$L__BB7_9;
	cvta.to.global.u64 	%rd8, %rd2;
	mul.wide.u32 	%rd9, %r2, 4;
	add.s64 	%rd10, %rd8, %rd9;
	st.global.u32 	[%rd10], %r43;
$L__BB7_9:
	ret;

}
	// .globl	_Z7reduce6IiLj2EEvPT_S1_j
.visible .entry _Z7reduce6IiLj2EEvPT_S1_j(
	.param .u64 .ptr .align 1 _Z7reduce6IiLj2EEvPT_S1_j_param_0,
	.param .u64 .ptr .align 1 _Z7reduce6IiLj2EEvPT_S1_j_param_1,
	.param .u32 _Z7reduce6IiLj2EEvPT_S1_j_param_2
)
{
	.reg .pred 	%p<11>;
	.reg .b32 	%r<47>;
	.reg .b64 	%rd<11>;

	ld.param.u64 	%rd3, [_Z7reduce6IiLj2EEvPT_S1_j_param_0];
	ld.param.u64 	%rd2, [_Z7reduce6IiLj2EEvPT_S1_j_param_1];
	ld.param.u32 	%r16, [_Z7reduce6IiLj2EEvPT_S1_j_param_2];
	cvta.to.global.u64 	%rd1, %rd3;
	mov.u32 	%r1, %tid.x;
	mov.u32 	%r2, %ctaid.x;
	shl.b32 	%r18, %r2, 2;
	add.s32 	%r42, %r18, %r1;
	setp.ge.u32 	%p1, %r42, %r16;
	mov.b32 	%r43, 0;
	@%p1 bra 	$L__BB8_5;
	mov.u32 	%r20, %nctaid.x;
	shl.b32 	%r4, %r20, 2;
	mov.b32 	%r43, 0;
$L__BB8_2:
	mul.wide.u32 	%rd4, %r42, 4;
	add.s64 	%rd5, %rd1, %rd4;
	ld.global.u32 	%r21, [%rd5];
	add.s32 	%r43, %r21, %r43;
	add.s32 	%r8, %r42, 2;
	setp.ge.u32 	%p2, %r8, %r16;
	@%p2 bra 	$L__BB8_4;
	mul.wide.u32 	%rd6, %r8, 4;
	add.s64 	%rd7, %rd1, %rd6;
	ld.global.u32 	%r22, [%rd7];
	add.s32 	%r43, %r22, %r43;
$L__BB8_4:
	add.s32 	%r42, %r42, %r4;
	setp.lt.u32 	%p3, %r42, %r16;
	@%p3 bra 	$L__BB8_2;
$L__BB8_5:
	shl.b32 	%r23, %r1, 2;
	mov.u32 	%r24, __smem;
	add.s32 	%r25, %r24, %r23;
	st.shared.u32 	[%r25], %r43;
	barrier.sync 	0;
	barrier.sync 	0;
	barrier.sync 	0;
	barrier.sync 	0;
	mov.u32 	%r26, %tid.y;
	mov.u32 	%r27, %tid.z;
	mov.u32 	%r28, %ntid.x;
	mov.u32 	%r29, %ntid.y;
	mad.lo.s32 	%r30, %r27, %r29, %r26;
	mul.lo.s32 	%r13, %r30, %r28;
	add.s32 	%r31, %r13, %r1;
	setp.gt.u32 	%p4, %r31, 31;
	@%p4 bra 	$L__BB8_7;
	shfl.sync.down.b32	%r32|%p5, %r43, 16, 31, -1;
	add.s32 	%r33, %r32, %r43;
	shfl.sync.down.b32	%r34|%p6, %r33, 8, 31, -1;
	add.s32 	%r35, %r34, %r33;
	shfl.sync.down.b32	%r36|%p7, %r35, 4, 31, -1;
	add.s32 	%r37, %r36, %r35;
	shfl.sync.down.b32	%r38|%p8, %r37, 2, 31, -1;
	add.s32 	%r39, %r38, %r37;
	shfl.sync.down.b32	%r40|%p9, %r39, 1, 31, -1;
	add.s32 	%r43, %r40, %r39;
$L__BB8_7:
	or.b32  	%r41, %r13, %r1;
	setp.ne.s32 	%p10, %r41, 0;
	@%p10 bra 	$L__BB8_9;
	cvta.to.global.u64 	%rd8, %rd2;
	mul.wide.u32 	%rd9, %r2, 4;
	add.s64 	%rd10, %rd8, %rd9;
	st.global.u32 	[%rd10], %r43;
$L__BB8_9:
	ret;

}
	// .globl	_Z7reduce6IiLj1EEvPT_S1_j
.visible .entry _Z7reduce6IiLj1EEvPT_S1_j(
	.param .u64 .ptr .align 1 _Z7reduce6IiLj1EEvPT_S1_j_param_0,
	.param .u64 .ptr .align 1 _Z7reduce6IiLj1EEvPT_S1_j_param_1,
	.param .u32 _Z7reduce6IiLj1EEvPT_S1_j_param_2
)
{
	.reg .pred 	%p<11>;
	.reg .b32 	%r<47>;
	.reg .b64 	%rd<9>;

	ld.param.u64 	%rd3, [_Z7reduce6IiLj1EEvPT_S1_j_param_0];
	ld.param.u64 	%rd4, [_Z7reduce6IiLj1EEvPT_S1_j_param_1];
	ld.param.u32 	%r15, [_Z7reduce6IiLj1EEvPT_S1_j_param_2];
	mov.u32 	%r1, %tid.x;
	mov.u32 	%r2, %ctaid.x;
	shl.b32 	%r17, %r2, 1;
	add.s32 	%r42, %r17, %r1;
	setp.ge.u32 	%p1, %r42, %r15;
	mov.b32 	%r43, 0;
	@%p1 bra 	$L__BB9_5;
	mov.u32 	%r19, %nctaid.x;
	shl.b32 	%r4, %r19, 1;
	cvta.to.global.u64 	%rd1, %rd3;
	mov.b32 	%r43, 0;
$L__BB9_2:
	mul.wide.u32 	%rd5, %r42, 4;
	add.s64 	%rd2, %rd1, %rd5;
	ld.global.u32 	%r20, [%rd2];
	add.s32 	%r43, %r20, %r43;
	add.s32 	%r21, %r42, 1;
	setp.ge.u32 	%p2, %r21, %r15;
	@%p2 bra 	$L__BB9_4;
	ld.global.u32 	%r22, [%rd2+4];
	add.s32 	%r43, %r22, %r43;
$L__BB9_4:
	add.s32 	%r42, %r42, %r4;
	setp.lt.u32 	%p3, %r42, %r15;
	@%p3 bra 	$L__BB9_2;
$L__BB9_5:
	shl.b32 	%r23, %r1, 2;
	mov.u32 	%r24, __smem;
	add.s32 	%r25, %r24, %r23;
	st.shared.u32 	[%r25], %r43;
	barrier.sync 	0;
	barrier.sync 	0;
	barrier.sync 	0;
	barrier.sync 	0;
	mov.u32 	%r26, %tid.y;
	mov.u32 	%r27, %tid.z;
	mov.u32 	%r28, %ntid.x;
	mov.u32 	%r29, %ntid.y;
	mad.lo.s32 	%r30, %r27, %r29, %r26;
	mul.lo.s32 	%r12, %r30, %r28;
	add.s32 	%r31, %r12, %r1;
	setp.gt.u32 	%p4, %r31, 31;
	@%p4 bra 	$L__BB9_7;
	shfl.sync.down.b32	%r32|%p5, %r43, 16, 31, -1;
	add.s32 	%r33, %r32, %r43;
	shfl.sync.down.b32	%r34|%p6, %r33, 8, 31, -1;
	add.s32 	%r35, %r34, %r33;
	shfl.sync.down.b32	%r36|%p7, %r35, 4, 31, -1;
	add.s32 	%r37, %r36, %r35;
	shfl.sync.down.b32	%r38|%p8, %r37, 2, 31, -1;
	add.s32 	%r39, %r38, %r37;
	shfl.sync.down.b32	%r40|%p9, %r39, 1, 31, -1;
	add.s32 	%r43, %r40, %r39;
$L__BB9_7:
	or.b32  	%r41, %r12, %r1;
	setp.ne.s32 	%p10, %r41, 0;
	@%p10 bra 	$L__BB9_9;
	cvta.to.global.u64 	%rd6, %rd4;
	mul.wide.u32 	%rd7, %r2, 4;
	add.s64 	%rd8, %rd6, %rd7;
	st.global.u32 	[%rd8], %r43;
$L__BB9_9:
	ret;

}
	// .globl	_Z7reduce6IfLj512EEvPT_S1_j
.visible .entry _Z7reduce6IfLj512EEvPT_S1_j(
	.param .u64 .ptr .align 1 _Z7reduce6IfLj512EEvPT_S1_j_param_0,
	.param .u64 .ptr .align 1 _Z7reduce6IfLj512EEvPT_S1_j_param_1,
	.param .u32 _Z7reduce6IfLj512EEvPT_S1_j_param_2
)
{
	.reg .pred 	%p<14>;
	.reg .b32 	%r<33>;
	.reg .b32 	%f<39>;
	.reg .b64 	%rd<11>;

	ld.param.u64 	%rd3, [_Z7reduce6IfLj512EEvPT_S1_j_param_0];
	ld.param.u64 	%rd2, [_Z7reduce6IfLj512EEvPT_S1_j_param_1];
	ld.param.u32 	%r10, [_Z7reduce6IfLj512EEvPT_S1_j_param_2];
	cvta.to.global.u64 	%rd1, %rd3;
	mov.u32 	%r1, %tid.x;
	mov.u32 	%r2, %ctaid.x;
	shl.b32 	%r11, %r2, 10;
	or.b32  	%r32, %r11, %r1;
	setp.ge.u32 	%p1, %r32, %r10;
	mov.f32 	%f32, 0f00000000;
	@%p1 bra 	$L__BB10_5;
	mov.u32 	%r12, %nctaid.x;
	shl.b32 	%r4, %r12, 10;
	mov.f32 	%f32, 0f00000000;
$L__BB10_2:
	mul.wide.u32 	%rd4, %r32, 4;
	add.s64 	%rd5, %rd1, %rd4;
	ld.global.f32 	%f16, [%rd5];
	add.f32 	%f32, %f32, %f16;
	add.s32 	%r6, %r32, 512;
	setp.ge.u32 	%p2, %r6, %r10;
	@%p2 bra 	$L__BB10_4;
	mul.wide.u32 	%rd6, %r6, 4;
	add.s64 	%rd7, %rd1, %rd6;
	ld.global.f32 	%f17, [%rd7];
	add.f32 	%f32, %f32, %f17;
$L__BB10_4:
	add.s32 	%r32, %r32, %r4;
	setp.lt.u32 	%p3, %r32, %r10;
	@%p3 bra 	$L__BB10_2;
$L__BB10_5:
	shl.b32 	%r13, %r1, 2;
	mov.u32 	%r14, __smem;
	add.s32 	%r8, %r14, %r13;
	st.shared.f32 	[%r8], %f32;
	barrier.sync 	0;
	setp.gt.u32 	%p4, %r1, 255;
	@%p4 bra 	$L__BB10_7;
	ld.shared.f32 	%f18, [%r8+1024];
	add.f32 	%f32, %f32, %f18;
	st.shared.f32 	[%r8], %f32;
$L__BB10_7:
	barrier.sync 	0;
	setp.gt.u32 	%p5, %r1, 127;
	@%p5 bra 	$L__BB10_9;
	ld.shared.f32 	%f19, [%r8+512];
	add.f32 	%f32, %f32, %f19;
	st.shared.f32 	[%r8], %f32;
$L__BB10_9:
	barrier.sync 	0;
	setp.gt.u32 	%p6, %r1, 63;
	@%p6 bra 	$L__BB10_11;
	ld.shared.f32 	%f20, [%r8+256];
	add.f32 	%f32, %f32, %f20;
	st.shared.f32 	[%r8], %f32;
$L__BB10_11:
	barrier.sync 	0;
	mov.u32 	%r15, %tid.y;
	mov.u32 	%r16, %tid.z;
	mov.u32 	%r17, %ntid.x;
	mov.u32 	%r18, %ntid.y;
	mad.lo.s32 	%r19, %r16, %r18, %r15;
	mul.lo.s32 	%r9, %r19, %r17;
	add.s32 	%r20, %r9, %r1;
	setp.gt.u32 	%p7, %r20, 31;
	@%p7 bra 	$L__BB10_13;
	ld.shared.f32 	%f21, [%r8+128];
	add.f32 	%f22, %f32, %f21;
	mov.b32 	%r21, %f22;
	shfl.sync.down.b32	%r22|%p8, %r21, 16, 31, -1;
	mov.b32 	%f23, %r22;
	add.f32 	%f24, %f22, %f23;
	mov.b32 	%r23, %f24;
	shfl.sync.down.b32	%r24|%p9, %r23, 8, 31, -1;
	mov.b32 	%f25, %r24;
	add.f32 	%f26, %f24, %f25;
	mov.b32 	%r25, %f26;
	shfl.sync.down.b32	%r26|%p10, %r25, 4, 31, -1;
	mov.b32 	%f27, %r26;
	add.f32 	%f28, %f26, %f27;
	mov.b32 	%r27, %f28;
	shfl.sync.down.b32	%r28|%p11, %r27, 2, 31, -1;
	mov.b32 	%f29, %r28;
	add.f32 	%f30, %f28, %f29;
	mov.b32 	%r29, %f30;
	shfl.sync.down.b32	%r30|%p12, %r29, 1, 31, -1;
	mov.b32 	%f31, %r30;
	add.f32 	%f32, %f30, %f31;
$L__BB10_13:
	or.b32  	%r31, %r9, %r1;
	setp.ne.s32 	%p13, %r31, 0;
	@%p13 bra 	$L__BB10_15;
	cvta.to.global.u64 	%rd8, %rd2;
	mul.wide.u32 	%rd9, %r2, 4;
	add.s64 	%rd10, %rd8, %rd9;
	st.global.f32 	[%rd10], %f32;
$L__BB10_15:
	ret;

}
	// .globl	_Z7reduce6IfLj256EEvPT_S1_j
.visible .entry _Z7reduce6IfLj256EEvPT_S1_j(
	.param .u64 .ptr .align 1 _Z7reduce6IfLj256EEvPT_S1_j_param_0,
	.param .u64 .ptr .align 1 _Z7reduce6IfLj256EEvPT_S1_j_param_1,
	.param .u32 _Z7reduce6IfLj256EEvPT_S1_j_param_2
)
{
	.reg .pred 	%p<13>;
	.reg .b32 	%r<33>;
	.reg .b32 	%f<35>;
	.reg .b64 	%rd<11>;

	ld.param.u64 	%rd3, [_Z7reduce6IfLj256EEvPT_S1_j_param_0];
	ld.param.u64 	%rd2, [_Z7reduce6IfLj256EEvPT_S1_j_param_1];
	ld.param.u32 	%r10, [_Z7reduce6IfLj256EEvPT_S1_j_param_2];
	cvta.to.global.u64 	%rd1, %rd3;
	mov.u32 	%r1, %tid.x;
	mov.u32 	%r2, %ctaid.x;
	shl.b32 	%r11, %r2, 9;
	add.s32 	%r32, %r11, %r1;
	setp.ge.u32 	%p1, %r32, %r10;
	mov.f32 	%f29, 0f00000000;
	@%p1 bra 	$L__BB11_5;
	mov.u32 	%r12, %nctaid.x;
	shl.b32 	%r4, %r12, 9;
	mov.f32 	%f29, 0f00000000;
$L__BB11_2:
	mul.wide.u32 	%rd4, %r32, 4;
	add.s64 	%rd5, %rd1, %rd4;
	ld.global.f32 	%f14, [%rd5];
	add.f32 	%f29, %f29, %f14;
	add.s32 	%r6, %r32, 256;
	setp.ge.u32 	%p2, %r6, %r10;
	@%p2 bra 	$L__BB11_4;
	mul.wide.u32 	%rd6, %r6, 4;
	add.s64 	%rd7, %rd1, %rd6;
	ld.global.f32 	%f15, [%rd7];
	add.f32 	%f29, %f29, %f15;
$L__BB11_4:
	add.s32 	%r32, %r32, %r4;
	setp.lt.u32 	%p3, %r32, %r10;
	@%p3 bra 	$L__BB11_2;
$L__BB11_5:
	shl.b32 	%r13, %r1, 2;
	mov.u32 	%r14, __smem;
	add.s32 	%r8, %r14, %r13;
	st.shared.f32 	[%r8], %f29;
	barrier.sync 	0;
	barrier.sync 	0;
	setp.gt.u32 	%p4, %r1, 127;
	@%p4 bra 	$L__BB11_7;
	ld.shared.f32 	%f16, [%r8+512];
	add.f32 	%f29, %f29, %f16;
	st.shared.f32 	[%r8], %f29;
$L__BB11_7:
	barrier.sync 	0;
	setp.gt.u32 	%p5, %r1, 63;
	@%p5 bra 	$L__BB11_9;
	ld.shared.f32 	%f17, [%r8+256];
	add.f32 	%f29, %f29, %f17;
	st.shared.f32 	[%r8], %f29;
$L__BB11_9:
	barrier.sync 	0;
	mov.u32 	%r15, %tid.y;
	mov.u32 	%r16, %tid.z;
	mov.u32 	%r17, %ntid.x;
	mov.u32 	%r18, %ntid.y;
	mad.lo.s32 	%r19, %r16, %r18, %r15;
	mul.lo.s32 	%r9, %r19, %r17;
	add.s32 	%r20, %r9, %r1;
	setp.gt.u32 	%p6, %r20, 31;
	@%p6 bra 	$L__BB11_11;
	ld.shared.f32 	%f18, [%r8+128];
	add.f32 	%f19, %f29, %f18;
	mov.b32 	%r21, %f19;
	shfl.sync.down.b32	%r22|%p7, %r21, 16, 31, -1;
	mov.b32 	%f20, %r22;
	add.f32 	%f21, %f19, %f20;
	mov.b32 	%r23, %f21;
	shfl.sync.down.b32	%r24|%p8, %r23, 8, 31, -1;
	mov.b32 	%f22, %r24;
	add.f32 	%f23, %f21, %f22;
	mov.b32 	%r25, %f23;
	shfl.sync.down.b32	%r26|%p9, %r25, 4, 31, -1;
	mov.b32 	%f24, %r26;
	add.f32 	%f25, %f23, %f24;
	mov.b32 	%r27, %f25;
	shfl.sync.down.b32	%r28|%p10, %r27, 2, 31, -1;
	mov.b32 	%f26, %r28;
	add.f32 	%f27, %f25, %f26;
	mov.b32 	%r29, %f27;
	shfl.sync.down.b32	%r30|%p11, %r29, 1, 31, -1;
	mov.b32 	%f28, %r30;
	add.f32 	%f29, %f27, %f28;
$L__BB11_11:
	or.b32  	%r31, %r9, %r1;
	setp.ne.s32 	%p12, %r31, 0;
	@%p12 bra 	$L__BB11_13;
	cvta.to.global.u64 	%rd8, %rd2;
	mul.wide.u32 	%rd9, %r2, 4;
	add.s64 	%rd10, %rd8, %rd9;
	st.global.f32 	[%rd10], %f29;
$L__BB11_13:
	ret;

}
	// .globl	_Z7reduce6IfLj128EEvPT_S1_j
.visible .entry _Z7reduce6IfLj128EEvPT_S1_j(
	.param .u64 .ptr .align 1 _Z7reduce6IfLj128EEvPT_S1_j_param_0,
	.param .u64 .ptr .align 1 _Z7reduce6IfLj128EEvPT_S1_j_param_1,
	.param .u32 _Z7reduce6IfLj128EEvPT_S1_j_param_2
)
{
	.reg .pred 	%p<12>;
	.reg .b32 	%r<33>;
	.reg .b32 	%f<31>;
	.reg .b64 	%rd<11>;

	ld.param.u64 	%rd3, [_Z7reduce6IfLj128EEvPT_S1_j_param_0];
	ld.param.u64 	%rd2, [_Z7reduce6IfLj128EEvPT_S1_j_param_1];
	ld.param.u32 	%r10, [_Z7reduce6IfLj128EEvPT_S1_j_param_2];
	cvta.to.global.u64 	%rd1, %rd3;
	mov.u32 	%r1, %tid.x;
	mov.u32 	%r2, %ctaid.x;
	shl.b32 	%r11, %r2, 8;
	add.s32 	%r32, %r11, %r1;
	setp.ge.u32 	%p1, %r32, %r10;
	mov.f32 	%f26, 0f00000000;
	@%p1 bra 	$L__BB12_5;
	mov.u32 	%r12, %nctaid.x;
	shl.b32 	%r4, %r12, 8;
	mov.f32 	%f26, 0f00000000;
$L__BB12_2:
	mul.wide.u32 	%rd4, %r32, 4;
	add.s64 	%rd5, %rd1, %rd4;
	ld.global.f32 	%f12, [%rd5];
	add.f32 	%f26, %f26, %f12;
	add.s32 	%r6, %r32, 128;
	setp.ge.u32 	%p2, %r6, %r10;
	@%p2 bra 	$L__BB12_4;
	mul.wide.u32 	%rd6, %r6, 4;
	add.s64 	%rd7, %rd1, %rd6;
	ld.global.f32 	%f13, [%rd7];
	add.f32 	%f26, %f26, %f13;
$L__BB12_4:
	add.s32 	%r32, %r32, %r4;
	setp.lt.u32 	%p3, %r32, %r10;
	@%p3 bra 	$L__BB12_2;
$L__BB12_5:
	shl.b32 	%r13, %r1, 2;
	mov.u32 	%r14, __smem;
	add.s32 	%r8, %r14, %r13;
	st.shared.f32 	[%r8], %f26;
	barrier.sync 	0;
	barrier.sync 	0;
	barrier.sync 	0;
	setp.gt.u32 	%p4, %r1, 63;
	@%p4 bra 	$L__BB12_7;
	ld.shared.f32 	%f14, [%r8+256];
	add.f32 	%f26, %f26, %f14;
	st.shared.f32 	[%r8], %f26;
$L__BB12_7:
	barrier.sync 	0;
	mov.u32 	%r15, %tid.y;
	mov.u32 	%r16, %tid.z;
	mov.u32 	%r17, %ntid.x;
	mov.u32 	%r18, %ntid.y;
	mad.lo.s32 	%r19, %r16, %r18, %r15;
	mul.lo.s32 	%r9, %r19, %r17;
	add.s32 	%r20, %r9, %r1;
	setp.gt.u32 	%p5, %r20, 31;
	@%p5 bra 	$L__BB12_9;
	ld.shared.f32 	%f15, [%r8+128];
	add.f32 	%f16, %f26, %f15;
	mov.b32 	%r21, %f16;
	shfl.sync.down.b32	%r22|%p6, %r21, 16, 31, -1;
	mov.b32 	%f17, %r22;
	add.f32 	%f18, %f16, %f17;
	mov.b32 	%r23, %f18;
	shfl.sync.down.b32	%r24|%p7, %r23, 8, 31, -1;
	mov.b32 	%f19, %r24;
	add.f32 	%f20, %f18, %f19;
	mov.b32 	%r25, %f20;
	shfl.sync.down.b32	%r26|%p8, %r25, 4, 31, -1;
	mov.b32 	%f21, %r26;
	add.f32 	%f22, %f20, %f21;
	mov.b32 	%r27, %f22;
	shfl.sync.down.b32	%r28|%p9, %r27, 2, 31, -1;
	mov.b32 	%f23, %r28;
	add.f32 	%f24, %f22, %f23;
	mov.b32 	%r29, %f24;
	shfl.sync.down.b32	%r30|%p10, %r29, 1, 31, -1;
	mov.b32 	%f25, %r30;
	add.f32 	%f26, %f24, %f25;
$L__BB12_9:
	or.b32  	%r31, %r9, %r1;
	setp.ne.s32 	%p11, %r31, 0;
	@%p11 bra 	$L__BB12_11;
	cvta.to.global.u64 	%rd8, %rd2;
	mul.wide.u32 	%rd9, %r2, 4;
	add.s64 	%rd10, %rd8, %rd9;
	st.global.f32 	[%rd10], %f26;
$L__BB12_11:
	ret;

}
	// .globl	_Z7reduce6IfLj64EEvPT_S1_j
.visible .entry _Z7reduce6IfLj64EEvPT_S1_j(
	.param .u64 .ptr .align 1 _Z7reduce6IfLj64EEvPT_S1_j_param_0,
	.param .u64 .ptr .align 1 _Z7reduce6IfLj64EEvPT_S1_j_param_1,
	.param .u32 _Z7reduce6IfLj64EEvPT_S1_j_param_2
)
{
	.reg .pred 	%p<11>;
	.reg .b32 	%r<33>;
	.reg .b32 	%f<27>;
	.reg .b64 	%rd<11>;

	ld.param.u64 	%rd3, [_Z7reduce6IfLj64EEvPT_S1_j_param_0];
	ld.param.u64 	%rd2, [_Z7reduce6IfLj64EEvPT_S1_j_param_1];
	ld.param.u32 	%r10, [_Z7reduce6IfLj64EEvPT_S1_j_param_2];
	cvta.to.global.u64 	%rd1, %rd3;
	mov.u32 	%r1, %tid.x;
	mov.u32 	%r2, %ctaid.x;
	shl.b32 	%r11, %r2, 7;
	add.s32 	%r32, %r11, %r1;
	setp.ge.u32 	%p1, %r32, %r10;
	mov.f32 	%f23, 0f00000000;
	@%p1 bra 	$L__BB13_5;
	mov.u32 	%r12, %nctaid.x;
	shl.b32 	%r4, %r12, 7;
	mov.f32 	%f23, 0f00000000;
$L__BB13_2:
	mul.wide.u32 	%rd4, %r32, 4;
	add.s64 	%rd5, %rd1, %rd4;
	ld.global.f32 	%f10, [%rd5];
	add.f32 	%f23, %f23, %f10;
	add.s32 	%r6, %r32, 64;
	setp.ge.u32 	%p2, %r6, %r10;
	@%p2 bra 	$L__BB13_4;
	mul.wide.u32 	%rd6, %r6, 4;
	add.s64 	%rd7, %rd1, %rd6;
	ld.global.f32 	%f11, [%rd7];
	add.f32 	%f23, %f23, %f11;
$L__BB13_4:
	add.s32 	%r32, %r32, %r4;
	setp.lt.u32 	%p3, %r32, %r10;
	@%p3 bra 	$L__BB13_2;
$L__BB13_5:
	shl.b32 	%r13, %r1, 2;
	mov.u32 	%r14, __smem;
	add.s32 	%r8, %r14, %r13;
	st.shared.f32 	[%r8], %f23;
	barrier.sync 	0;
	barrier.sync 	0;
	barrier.sync 	0;
	barrier.sync 	0;
	mov.u32 	%r15, %tid.y;
	mov.u32 	%r16, %tid.z;
	mov.u32 	%r17, %ntid.x;
	mov.u32 	%r18, %ntid.y;
	mad.lo.s32 	%r19, %r16, %r18, %r15;
	mul.lo.s32 	%r9, %r19, %r17;
	add.s32 	%r20, %r9, %r1;
	setp.gt.u32 	%p4, %r20, 31;
	@%p4 bra 	$L__BB13_7;
	ld.shared.f32 	%f12, [%r8+128];
	add.f32 	%f13, %f23, %f12;
	mov.b32 	%r21, %f13;
	shfl.sync.down.b32	%r22|%p5, %r21, 16, 31, -1;
	mov.b32 	%f14, %r22;
	add.f32 	%f15, %f13, %f14;
	mov.b32 	%r23, %f15;
	shfl.sync.down.b32	%r24|%p6, %r23, 8, 31, -1;
	mov.b32 	%f16, %r24;
	add.f32 	%f17, %f15, %f16;
	mov.b32 	%r25, %f17;
	shfl.sync.down.b32	%r26|%p7, %r25, 4, 31, -1;
	mov.b32 	%f18, %r26;
	add.f32 	%f19, %f17, %f18;
	mov.b32 	%r27, %f19;
	shfl.sync.down.b32	%r28|%p8, %r27, 2, 31, -1;
	mov.b32 	%f20, %r28;
	add.f32 	%f21, %f19, %f20;
	mov.b32 	%r29, %f21;
	shfl.sync.down.b32	%r30|%p9, %r29, 1, 31, -1;
	mov.b32 	%f22, %r30;
	add.f32 	%f23, %f21, %f22;
$L__BB13_7:
	or.b32  	%r31, %r9, %r1;
	setp.ne.s32 	%p10, %r31, 0;
	@%p10 bra 	$L__BB13_9;
	cvta.to.global.u64 	%rd8, %rd2;
	mul.wide.u32 	%rd9, %r2, 4;
	add.s64 	%rd10, %rd8, %rd9;
	st.global.f32 	[%rd10], %f23;
$L__BB13_9:
	ret;

}
	// .globl	_Z7reduce6IfLj32EEvPT_S1_j
.visible .entry _Z7reduce6IfLj32EEvPT_S1_j(
	.param .u64 .ptr .align 1 _Z7reduce6IfLj32EEvPT_S1_j_param_0,
	.param .u64 .ptr .align 1 _Z7reduce6IfLj32EEvPT_S1_j_param_1,
	.param .u32 _Z7reduce6IfLj32EEvPT_S1_j_param_2
)
{
	.reg .pred 	%p<11>;
	.reg .b32 	%r<33>;
	.reg .b32 	%f<25>;
	.reg .b64 	%rd<11>;

	ld.param.u64 	%rd3, [_Z7reduce6IfLj32EEvPT_S1_j_param_0];
	ld.param.u64 	%rd2, [_Z7reduce6IfLj32EEvPT_S1_j_param_1];
	ld.param.u32 	%r9, [_Z7reduce6IfLj32EEvPT_S1_j_param_2];
	cvta.to.global.u64 	%rd1, %rd3;
	mov.u32 	%r1, %tid.x;
	mov.u32 	%r2, %ctaid.x;
	shl.b32 	%r10, %r2, 6;
	add.s32 	%r32, %r10, %r1;
	setp.ge.u32 	%p1, %r32, %r9;
	mov.f32 	%f21, 0f00000000;
	@%p1 bra 	$L__BB14_5;
	mov.u32 	%r11, %nctaid.x;
	shl.b32 	%r4, %r11, 6;
	mov.f32 	%f21, 0f00000000;
$L__BB14_2:
	mul.wide.u32 	%rd4, %r32, 4;
	add.s64 	%rd5, %rd1, %rd4;
	ld.global.f32 	%f10, [%rd5];
	add.f32 	%f21, %f21, %f10;
	add.s32 	%r6, %r32, 32;
	setp.ge.u32 	%p2, %r6, %r9;
	@%p2 bra 	$L__BB14_4;
	mul.wide.u32 	%rd6, %r6, 4;
	add.s64 	%rd7, %rd1, %rd6;
	ld.global.f32 	%f11, [%rd7];
	add.f32 	%f21, %f21, %f11;
$L__BB14_4:
	add.s32 	%r32, %r32, %r4;
	setp.lt.u32 	%p3, %r32, %r9;
	@%p3 bra 	$L__BB14_2;
$L__BB14_5:
	shl.b32 	%r12, %r1, 2;
	mov.u32 	%r13, __smem;
	add.s32 	%r14, %r13, %r12;
	st.shared.f32 	[%r14], %f21;
	barrier.sync 	0;
	barrier.sync 	0;
	barrier.sync 	0;
	barrier.sync 	0;
	mov.u32 	%r15, %tid.y;
	mov.u32 	%r16, %tid.z;
	mov.u32 	%r17, %ntid.x;
	mov.u32 	%r18, %ntid.y;
	mad.lo.s32 	%r19, %r16, %r18, %r15;
	mul.lo.s32 	%r8, %r19, %r17;
	add.s32 	%r20, %r8, %r1;
	setp.gt.u32 	%p4, %r20, 31;
	@%p4 bra 	$L__BB14_7;
	mov.b32 	%r21, %f21;
	shfl.sync.down.b32	%r22|%p5, %r21, 16, 31, -1;
	mov.b32 	%f12, %r22;
	add.f32 	%f13, %f21, %f12;
	mov.b32 	%r23, %f13;
	shfl.sync.down.b32	%r24|%p6, %r23, 8, 31, -1;
	mov.b32 	%f14, %r24;
	add.f32 	%f15, %f13, %f14;
	mov.b32 	%r25, %f15;
	shfl.sync.down.b32	%r26|%p7, %r25, 4, 31, -1;
	mov.b32 	%f16, %r26;
	add.f32 	%f17, %f15, %f16;
	mov.b32 	%r27, %f17;
	shfl.sync.down.b32	%r28|%p8, %r27, 2, 31, -1;
	mov.b32 	%f18, %r28;
	add.f32 	%f19, %f17, %f18;
	mov.b32 	%r29, %f19;
	shfl.sync.down.b32	%r30|%p9, %r29, 1, 31, -1;
	mov.b32 	%f20, %r30;
	add.f32 	%f21, %f19, %f20;
$L__BB14_7:
	or.b32  	%r31, %r8, %r1;
	setp.ne.s32 	%p10, %r31, 0;
	@%p10 bra 	$L__BB14_9;
	cvta.to.global.u64 	%rd8, %rd2;
	mul.wide.u32 	%rd9, %r2, 4;
	add.s64 	%rd10, %rd8, %rd9;
	st.global.f32 	[%rd10], %f21;
$L__BB14_9:
	ret;

}
	// .globl	_Z7reduce6IfLj16EEvPT_S1_j
.visible .entry _Z7reduce6IfLj16EEvPT_S1_j(
	.param .u64 .ptr .align 1 _Z7reduce6IfLj16EEvPT_S1_j_param_0,
	.param .u64 .ptr .align 1 _Z7reduce6IfLj16EEvPT_S1_j_param_1,
	.param .u32 _Z7reduce6IfLj16EEvPT_S1_j_param_2
)
{
	.reg .pred 	%p<11>;
	.reg .b32 	%r<33>;
	.reg .b32 	%f<25>;
	.reg .b64 	%rd<11>;

	ld.param.u64 	%rd3, [_Z7reduce6IfLj16EEvPT_S1_j_param_0];
	ld.param.u64 	%rd2, [_Z7reduce6IfLj16EEvPT_S1_j_param_1];
	ld.param.u32 	%r9, [_Z7reduce6IfLj16EEvPT_S1_j_param_2];
	cvta.to.global.u64 	%rd1, %rd3;
	mov.u32 	%r1, %tid.x;
	mov.u32 	%r2, %ctaid.x;
	shl.b32 	%r10, %r2, 5;
	add.s32 	%r32, %r10, %r1;
	setp.ge.u32 	%p1, %r32, %r9;
	mov.f32 	%f21, 0f00000000;
	@%p1 bra 	$L__BB15_5;
	mov.u32 	%r11, %nctaid.x;
	shl.b32 	%r4, %r11, 5;
	mov.f32 	%f21, 0f00000000;
$L__BB15_2:
	mul.wide.u32 	%rd4, %r32, 4;
	add.s64 	%rd5, %rd1, %rd4;
	ld.global.f32 	%f10, [%rd5];
	add.f32 	%f21, %f21, %f10;
	add.s32 	%r6, %r32, 16;
	setp.ge.u32 	%p2, %r6, %r9;
	@%p2 bra 	$L__BB15_4;
	mul.wide.u32 	%rd6, %r6, 4;
	add.s64 	%rd7, %rd1, %rd6;
	ld.global.f32 	%f11, [%rd7];
	add.f32 	%f21, %f21, %f11;
$L__BB15_4:
	add.s32 	%r32, %r32, %r4;
	setp.lt.u32 	%p3, %r32, %r9;
	@%p3 bra 	$L__BB15_2;
$L__BB15_5:
	shl.b32 	%r12, %r1, 2;
	mov.u32 	%r13, __smem;
	add.s32 	%r14, %r13, %r12;
	st.shared.f32 	[%r14], %f21;
	barrier.sync 	0;
	barrier.sync 	0;
	barrier.sync 	0;
	barrier.sync 	0;
	mov.u32 	%r15, %tid.y;
	mov.u32 	%r16, %tid.z;
	mov.u32 	%r17, %ntid.x;
	mov.u32 	%r18, %ntid.y;
	mad.lo.s32 	%r19, %r16, %r18, %r15;
	mul.lo.s32 	%r8, %r19, %r17;
	add.s32 	%r20, %r8, %r1;
	setp.gt.u32 	%p4, %r20, 31;
	@%p4 bra 	$L__BB15_7;
	mov.b32 	%r21, %f21;
	shfl.sync.down.b32	%r22|%p5, %r21, 16, 31, -1;
	mov.b32 	%f12, %r22;
	add.f32 	%f13, %f21, %f12;
	mov.b32 	%r23, %f13;
	shfl.sync.down.b32	%r24|%p6, %r23, 8, 31, -1;
	mov.b32 	%f14, %r24;
	add.f32 	%f15, %f13, %f14;
	mov.b32 	%r25, %f15;
	shfl.sync.down.b32	%r26|%p7, %r25, 4, 31, -1;
	mov.b32 	%f16, %r26;
	add.f32 	%f17, %f15, %f16;
	mov.b32 	%r27, %f17;
	shfl.sync.down.b32	%r28|%p8, %r27, 2, 31, -1;
	mov.b32 	%f18, %r28;
	add.f32 	%f19, %f17, %f18;
	mov.b32 	%r29, %f19;
	shfl.sync.down.b32	%r30|%p9, %r29, 1, 31, -1;
	mov.b32 	%f20, %r30;
	add.f32 	%f21, %f19, %f20;
$L__BB15_7:
	or.b32  	%r31, %r8, %r1;
	setp.ne.s32 	%p10, %r31, 0;
	@%p10 bra 	$L__BB15_9;
	cvta.to.global.u64 	%rd8, %rd2;
	mul.wide.u32 	%rd9, %r2, 4;
	add.s64 	%rd10, %rd8, %rd9;
	st.global.f32 	[%rd10], %f21;
$L__BB15_9:
	ret;

}
	// .globl	_Z7reduce6IfLj8EEvPT_S1_j
.visible .entry _Z7reduce6IfLj8EEvPT_S1_j(
	.param .u64 .ptr .align 1 _Z7reduce6IfLj8EEvPT_S1_j_param_0,
	.param .u64 .ptr .align 1 _Z7reduce6IfLj8EEvPT_S1_j_param_1,
	.param .u32 _Z7reduce6IfLj8EEvPT_S1_j_param_2
)
{
	.reg .pred 	%p<11>;
	.reg .b32 	%r<33>;
	.reg .b32 	%f<25>;
	.reg .b64 	%rd<11>;

	ld.param.u64 	%rd3, [_Z7reduce6IfLj8EEvPT_S1_j_param_0];
	ld.param.u64 	%rd2, [_Z7reduce6IfLj8EEvPT_S1_j_param_1];
	ld.param.u32 	%r9, [_Z7reduce6IfLj8EEvPT_S1_j_param_2];
	cvta.to.global.u64 	%rd1, %rd3;
	mov.u32 	%r1, %tid.x;
	mov.u32 	%r2, %ctaid.x;
	shl.b32 	%r10, %r2, 4;
	add.s32 	%r32, %r10, %r1;
	setp.ge.u32 	%p1, %r32, %r9;
	mov.f32 	%f21, 0f00000000;
	@%p1 bra 	$L__BB16_5;
	mov.u32 	%r11, %nctaid.x;
	shl.b32 	%r4, %r11, 4;
	mov.f32 	%f21, 0f00000000;
$L__BB16_2:
	mul.wide.u32 	%rd4, %r32, 4;
	add.s64 	%rd5, %rd1, %rd4;
	ld.global.f32 	%f10, [%rd5];
	add.f32 	%f21, %f21, %f10;
	add.s32 	%r6, %r32, 8;
	setp.ge.u32 	%p2, %r6, %r9;
	@%p2 bra 	$L__BB16_4;
	mul.wide.u32 	%rd6, %r6, 4;
	add.s64 	%rd7, %rd1, %rd6;
	ld.global.f32 	%f11, [%rd7];
	add.f32 	%f21, %f21, %f11;
$L__BB16_4:
	add.s32 	%r32, %r32, %r4;
	setp.lt.u32 	%p3, %r32, %r9;
	@%p3 bra 	$L__BB16_2;
$L__BB16_5:
	shl.b32 	%r12, %r1, 2;
	mov.u32 	%r13, __smem;
	add.s32 	%r14, %r13, %r12;
	st.shared.f32 	[%r14], %f21;
	barrier.sync 	0;
	barrier.sync 	0;
	barrier.sync 	0;
	barrier.sync 	0;
	mov.u32 	%r15, %tid.y;
	mov.u32 	%r16, %tid.z;
	mov.u32 	%r17, %ntid.x;
	mov.u32 	%r18, %ntid.y;
	mad.lo.s32 	%r19, %r16, %r18, %r15;
	mul.lo.s32 	%r8, %r19, %r17;
	add.s32 	%r20, %r8, %r1;
	setp.gt.u32 	%p4, %r20, 31;
	@%p4 bra 	$L__BB16_7;
	mov.b32 	%r21, %f21;
	shfl.sync.down.b32	%r22|%p5, %r21, 16, 31, -1;
	mov.b32 	%f12, %r22;
	add.f32 	%f13, %f21, %f12;
	mov.b32 	%r23, %f13;
	shfl.sync.down.b32	%r24|%p6, %r23, 8, 31, -1;
	mov.b32 	%f14, %r24;
	add.f32 	%f15, %f13, %f14;
	mov.b32 	%r25, %f15;
	shfl.sync.down.b32	%r26|%p7, %r25, 4, 31, -1;
	mov.b32 	%f16, %r26;
	add.f32 	%f17, %f15, %f16;
	mov.b32 	%r27, %f17;
	shfl.sync.down.b32	%r28|%p8, %r27, 2, 31, -1;
	mov.b32 	%f18, %r28;
	add.f32 	%f19, %f17, %f18;
	mov.b32 	%r29, %f19;
	shfl.sync.down.b32	%r30|%p9, %r29, 1, 31, -1;
	mov.b32 	%f20, %r30;
	add.f32 	%f21, %f19, %f20;
$L__BB16_7:
	or.b32  	%r31, %r8, %r1;
	setp.ne.s32 	%p10, %r31, 0;
	@%p10 bra 	$L__BB16_9;
	cvta.to.global.u64 	%rd8, %rd2;
	mul.wide.u32 	%rd9, %r2, 4;
	add.s64 	%rd10, %rd8, %rd9;
	st.global.f32 	[%rd10], %f21;
$L__BB16_9:
	ret;

}
	// .globl	_Z7reduce6IfLj4EEvPT_S1_j
.visible .entry _Z7reduce6IfLj4EEvPT_S1_j(
	.param .u64 .ptr .align 1 _Z7reduce6IfLj4EEvPT_S1_j_param_0,
	.param .u64 .ptr .align 1 _Z7reduce6IfLj4EEvPT_S1_j_param_1,
	.param .u32 _Z7reduce6IfLj4EEvPT_S1_j_param_2
)
{
	.reg .pred 	%p<11>;
	.reg .b32 	%r<33>;
	.reg .b32 	%f<25>;
	.reg .b64 	%rd<11>;

	ld.param.u64 	%rd3, [_Z7reduce6IfLj4EEvPT_S1_j_param_0];
	ld.param.u64 	%rd2, [_Z7reduce6IfLj4EEvPT_S1_j_param_1];
	ld.param.u32 	%r9, [_Z7reduce6IfLj4EEvPT_S1_j_param_2];
	cvta.to.global.u64 	%rd1, %rd3;
	mov.u32 	%r1, %tid.x;
	mov.u32 	%r2, %ctaid.x;
	shl.b32 	%r10, %r2, 3;
	add.s32 	%r32, %r10, %r1;
	setp.ge.u32 	%p1, %r32, %r9;
	mov.f32 	%f21, 0f00000000;
	@%p1 bra 	$L__BB17_5;
	mov.u32 	%r11, %nctaid.x;
	shl.b32 	%r4, %r11, 3;
	mov.f32 	%f21, 0f00000000;
$L__BB17_2:
	mul.wide.u32 	%rd4, %r32, 4;
	add.s64 	%rd5, %rd1, %rd4;
	ld.global.f32 	%f10, [%rd5];
	add.f32 	%f21, %f21, %f10;
	add.s32 	%r6, %r32, 4;
	setp.ge.u32 	%p2, %r6, %r9;
	@%p2 bra 	$L__BB17_4;
	mul.wide.u32 	%rd6, %r6, 4;
	add.s64 	%rd7, %rd1, %rd6;
	ld.global.f32 	%f11, [%rd7];
	add.f32 	%f21, %f21, %f11;
$L__BB17_4:
	add.s32 	%r32, %r32, %r4;
	setp.lt.u32 	%p3, %r32, %r9;
	@%p3 bra 	$L__BB17_2;
$L__BB17_5:
	shl.b32 	%r12, %r1, 2;
	mov.u32 	%r13, __smem;
	add.s32 	%r14, %r13, %r12;
	st.shared.f32 	[%r14], %f21;
	barrier.sync 	0;
	barrier.sync 	0;
	barrier.sync 	0;
	barrier.sync 	0;
	mov.u32 	%r15, %tid.y;
	mov.u32 	%r16, %tid.z;
	mov.u32 	%r17, %ntid.x;
	mov.u32 	%r18, %ntid.y;
	mad.lo.s32 	%r19, %r16, %r18, %r15;
	mul.lo.s32 	%r8, %r19, %r17;
	add.s32 	%r20, %r8, %r1;
	setp.gt.u32 	%p4, %r20, 31;
	@%p4 bra 	$L__BB17_7;
	mov.b32 	%r21, %f21;
	shfl.sync.down.b32	%r22|%p5, %r21, 16, 31, -1;
	mov.b32 	%f12, %r22;
	add.f32 	%f13, %f21, %f12;
	mov.b32 	%r23, %f13;
	shfl.sync.down.b32	%r24|%p6, %r23, 8, 31, -1;
	mov.b32 	%f14, %r24;
	add.f32 	%f15, %f13, %f14;
	mov.b32 	%r25, %f15;
	shfl.sync.down.b32	%r26|%p7, %r25, 4, 31, -1;
	mov.b32 	%f16, %r26;
	add.f32 	%f17, %f15, %f16;
	mov.b32 	%r27, %f17;
	shfl.sync.down.b32	%r28|%p8, %r27, 2, 31, -1;
	mov.b32 	%f18, %r28;
	add.f32 	%f19, %f17, %f18;
	mov.b32 	%r29, %f19;
	shfl.sync.down.b32	%r30|%p9, %r29, 1, 31, -1;
	mov.b32 	%f20, %r30;
	add.f32 	%f21, %f19, %f20;
$L__BB17_7:
	or.b32  	%r31, %r8, %r1;
	setp.ne.s32 	%p10, %r31, 0;
	@%p10 bra 	$L__BB17_9;
	cvta.to.global.u64 	%rd8, %rd2;
	mul.wide.u32 	%rd9, %r2, 4;
	add.s64 	%rd10, %rd8, %rd9;
	st.global.f32 	[%rd10], %f21;
$L__BB17_9:
	ret;

}
	// .globl	_Z7reduce6IfLj2EEvPT_S1_j
.visible .entry _Z7reduce6IfLj2EEvPT_S1_j(
	.param .u64 .ptr .align 1 _Z7reduce6IfLj2EEvPT_S1_j_param_0,
	.param .u64 .ptr .align 1 _Z7reduce6IfLj2EEvPT_S1_j_param_1,
	.param .u32 _Z7reduce6IfLj2EEvPT_S1_j_param_2
)
{
	.reg .pred 	%p<11>;
	.reg .b32 	%r<33>;
	.reg .b32 	%f<25>;
	.reg .b64 	%rd<11>;

	ld.param.u64 	%rd3, [_Z7reduce6IfLj2EEvPT_S1_j_param_0];
	ld.param.u64 	%rd2, [_Z7reduce6IfLj2EEvPT_S1_j_param_1];
	ld.param.u32 	%r9, [_Z7reduce6IfLj2EEvPT_S1_j_param_2];
	cvta.to.global.u64 	%rd1, %rd3;
	mov.u32 	%r1, %tid.x;
	mov.u32 	%r2, %ctaid.x;
	shl.b32 	%r10, %r2, 2;
	add.s32 	%r32, %r10, %r1;
	setp.ge.u32 	%p1, %r32, %r9;
	mov.f32 	%f21, 0f00000000;
	@%p1 bra 	$L__BB18_5;
	mov.u32 	%r11, %nctaid.x;
	shl.b32 	%r4, %r11, 2;
	mov.f32 	%f21, 0f00000000;
$L__BB18_2:
	mul.wide.u32 	%rd4, %r32, 4;
	add.s64 	%rd5, %rd1, %rd4;
	ld.global.f32 	%f10, [%rd5];
	add.f32 	%f21, %f21, %f10;
	add.s32 	%r6, %r32, 2;
	setp.ge.u32 	%p2, %r6, %r9;
	@%p2 bra 	$L__BB18_4;
	mul.wide.u32 	%rd6, %r6, 4;
	add.s64 	%rd7, %rd1, %rd6;
	ld.global.f32 	%f11, [%rd7];
	add.f32 	%f21, %f21, %f11;
$L__BB18_4:
	add.s32 	%r32, %r32, %r4;
	setp.lt.u32 	%p3, %r32, %r9;
	@%p3 bra 	$L__BB18_2;
$L__BB18_5:
	shl.b32 	%r12, %r1, 2;
	mov.u32 	%r13, __smem;
	add.s32 	%r14, %r13, %r12;
	st.shared.f32 	[%r14], %f21;
	barrier.sync 	0;
	barrier.sync 	0;
	barrier.sync 	0;
	barrier.sync 	0;
	mov.u32 	%r15, %tid.y;
	mov.u32 	%r16, %tid.z;
	mov.u32 	%r17, %ntid.x;
	mov.u32 	%r18, %ntid.y;
	mad.lo.s32 	%r19, %r16, %r18, %r15;
	mul.lo.s32 	%r8, %r19, %r17;
	add.s32 	%r20, %r8, %r1;
	setp.gt.u32 	%p4, %r20, 31;
	@%p4 bra 	$L__BB18_7;
	mov.b32 	%r21, %f21;
	shfl.sync.down.b32	%r22|%p5, %r21, 16, 31, -1;
	mov.b32 	%f12, %r22;
	add.f32 	%f13, %f21, %f12;
	mov.b32 	%r23, %f13;
	shfl.sync.down.b32	%r24|%p6, %r23, 8, 31, -1;
	mov.b32 	%f14, %r24;
	add.f32 	%f15, %f13, %f14;
	mov.b32 	%r25, %f15;
	shfl.sync.down.b32	%r26|%p7, %r25, 4, 31, -1;
	mov.b32 	%f16, %r26;
	add.f32 	%f17, %f15, %f16;
	mov.b32 	%r27, %f17;
	shfl.sync.down.b32	%r28|%p8, %r27, 2, 31, -1;
	mov.b32 	%f18, %r28;
	add.f32 	%f19, %f17, %f18;
	mov.b32 	%r29, %f19;
	shfl.sync.down.b32	%r30|%p9, %r29, 1, 31, -1;
	mov.b32 	%f20, %r30;
	add.f32 	%f21, %f19, %f20;
$L__BB18_7:
	or.b32  	%r31, %r8, %r1;
	setp.ne.s32 	%p10, %r31, 0;
	@%p10 bra 	$L__BB18_9;
	cvta.to.global.u64 	%rd8, %rd2;
	mul.wide.u32 	%rd9, %r2, 4;
	add.s64 	%rd10, %rd8, %rd9;
	st.global.f32 	[%rd10], %f21;
$L__BB18_9:
	ret;

}
	// .globl	_Z7reduce6IfLj1EEvPT_S1_j
.visible .entry _Z7reduce6IfLj1EEvPT_S1_j(
	.param .u64 .ptr .align 1 _Z7reduce6IfLj1EEvPT_S1_j_param_0,
	.param .u64 .ptr .align 1 _Z7reduce6IfLj1EEvPT_S1_j_param_1,
	.param .u32 _Z7reduce6IfLj1EEvPT_S1_j_param_2
)
{
	.reg .pred 	%p<11>;
	.reg .b32 	%r<33>;
	.reg .b32 	%f<25>;
	.reg .b64 	%rd<9>;

	ld.param.u64 	%rd3, [_Z7reduce6IfLj1EEvPT_S1_j_param_0];
	ld.param.u64 	%rd4, [_Z7reduce6IfLj1EEvPT_S1_j_param_1];
	ld.param.u32 	%r8, [_Z7reduce6IfLj1EEvPT_S1_j_param_2];
	mov.u32 	%r1, %tid.x;
	mov.u32 	%r2, %ctaid.x;
	shl.b32 	%r9, %r2, 1;
	add.s32 	%r32, %r9, %r1;
	setp.ge.u32 	%p1, %r32, %r8;
	mov.f32 	%f21, 0f00000000;
	@%p1 bra 	$L__BB19_5;
	mov.u32 	%r10, %nctaid.x;
	shl.b32 	%r4, %r10, 1;
	cvta.to.global.u64 	%rd1, %rd3;
	mov.f32 	%f21, 0f00000000;
$L__BB19_2:
	mul.wide.u32 	%rd5, %r32, 4;
	add.s64 	%rd2, %rd1, %rd5;
	ld.global.f32 	%f10, [%rd2];
	add.f32 	%f21, %f21, %f10;
	add.s32 	%r11, %r32, 1;
	setp.ge.u32 	%p2, %r11, %r8;
	@%p2 bra 	$L__BB19_4;
	ld.global.f32 	%f11, [%rd2+4];
	add.f32 	%f21, %f21, %f11;
$L__BB19_4:
	add.s32 	%r32, %r32, %r4;
	setp.lt.u32 	%p3, %r32, %r8;
	@%p3 bra 	$L__BB19_2;
$L__BB19_5:
	shl.b32 	%r12, %r1, 2;
	mov.u32 	%r13, __smem;
	add.s32 	%r14, %r13, %r12;
	st.shared.f32 	[%r14], %f21;
	barrier.sync 	0;
	barrier.sync 	0;
	barrier.sync 	0;
	barrier.sync 	0;
	mov.u32 	%r15, %tid.y;
	mov.u32 	%r16, %tid.z;
	mov.u32 	%r17, %ntid.x;
	mov.u32 	%r18, %ntid.y;
	mad.lo.s32 	%r19, %r16, %r18, %r15;
	mul.lo.s32 	%r7, %r19, %r17;
	add.s32 	%r20, %r7, %r1;
	setp.gt.u32 	%p4, %r20, 31;
	@%p4 bra 	$L__BB19_7;
	mov.b32 	%r21, %f21;
	shfl.sync.down.b32	%r22|%p5, %r21, 16, 31, -1;
	mov.b32 	%f12, %r22;
	add.f32 	%f13, %f21, %f12;
	mov.b32 	%r23, %f13;
	shfl.sync.down.b32	%r24|%p6, %r23, 8, 31, -1;
	mov.b32 	%f14, %r24;
	add.f32 	%f15, %f13, %f14;
	mov.b32 	%r25, %f15;
	shfl.sync.down.b32	%r26|%p7, %r25, 4, 31, -1;
	mov.b32 	%f16, %r26;
	add.f32 	%f17, %f15, %f16;
	mov.b32 	%r27, %f17;
	shfl.sync.down.b32	%r28|%p8, %r27, 2, 31, -1;
	mov.b32 	%f18, %r28;
	add.f32 	%f19, %f17, %f18;
	mov.b32 	%r29, %f19;
	shfl.sync.down.b32	%r30|%p9, %r29, 1, 31, -1;
	mov.b32 	%f20, %r30;
	add.f32 	%f21, %f19, %f20;
$L__BB19_7:
	or.b32  	%r31, %r7, %r1;
	setp.ne.s32 	%p10, %r31, 0;
	@%p10 bra 	$L__BB19_9;
	cvta.to.global.u64 	%rd6, %rd4;
	mul.wide.u32 	%rd7, %r2, 4;
	add.s64 	%rd8, %rd6, %rd7;
	st.global.f32 	[%rd8], %f21;
$L__BB19_9:
	ret;

}
	// .globl	_Z7reduce6IdLj512EEvPT_S1_j
.visible .entry _Z7reduce6IdLj512EEvPT_S1_j(
	.param .u64 .ptr .align 1 _Z7reduce6IdLj512EEvPT_S1_j_param_0,
	.param .u64 .ptr .align 1 _Z7reduce6IdLj512EEvPT_S1_j_param_1,
	.param .u32 _Z7reduce6IdLj512EEvPT_S1_j_param_2
)
{
	.reg .pred 	%p<19>;
	.reg .b32 	%r<43>;
	.reg .b64 	%rd<11>;
	.reg .b64 	%fd<39>;

	ld.param.u64 	%rd3, [_Z7reduce6IdLj512EEvPT_S1_j_param_0];
	ld.param.u64 	%rd2, [_Z7reduce6IdLj512EEvPT_S1_j_param_1];
	ld.param.u32 	%r10, [_Z7reduce6IdLj512EEvPT_S1_j_param_2];
	cvta.to.global.u64 	%rd1, %rd3;
	mov.u32 	%r1, %tid.x;
	mov.u32 	%r2, %ctaid.x;
	shl.b32 	%r11, %r2, 10;
	or.b32  	%r42, %r11, %r1;
	setp.ge.u32 	%p1, %r42, %r10;
	mov.f64 	%fd32, 0d0000000000000000;
	@%p1 bra 	$L__BB20_5;
	mov.u32 	%r12, %nctaid.x;
	shl.b32 	%r4, %r12, 10;
	mov.f64 	%fd32, 0d0000000000000000;
$L__BB20_2:
	mul.wide.u32 	%rd4, %r42, 8;
	add.s64 	%rd5, %rd1, %rd4;
	ld.global.f64 	%fd16, [%rd5];
	add.f64 	%fd32, %fd32, %fd16;
	add.s32 	%r6, %r42, 512;
	setp.ge.u32 	%p2, %r6, %r10;
	@%p2 bra 	$L__BB20_4;
	mul.wide.u32 	%rd6, %r6, 8;
	add.s64 	%rd7, %rd1, %rd6;
	ld.global.f64 	%fd17, [%rd7];
	add.f64 	%fd32, %fd32, %fd17;
$L__BB20_4:
	add.s32 	%r42, %r42, %r4;
	setp.lt.u32 	%p3, %r42, %r10;
	@%p3 bra 	$L__BB20_2;
$L__BB20_5:
	shl.b32 	%r13, %r1, 3;
	mov.u32 	%r14, __smem_d;
	add.s32 	%r8, %r14, %r13;
	st.shared.f64 	[%r8], %fd32;
	barrier.sync 	0;
	setp.gt.u32 	%p4, %r1, 255;
	@%p4 bra 	$L__BB20_7;
	ld.shared.f64 	%fd18, [%r8+2048];
	add.f64 	%fd32, %fd32, %fd18;
	st.shared.f64 	[%r8], %fd32;
$L__BB20_7:
	barrier.sync 	0;
	setp.gt.u32 	%p5, %r1, 127;
	@%p5 bra 	$L__BB20_9;
	ld.shared.f64 	%fd19, [%r8+1024];
	add.f64 	%fd32, %fd32, %fd19;
	st.shared.f64 	[%r8], %fd32;
$L__BB20_9:
	barrier.sync 	0;
	setp.gt.u32 	%p6, %r1, 63;
	@%p6 bra 	$L__BB20_11;
	ld.shared.f64 	%fd20, [%r8+512];
	add.f64 	%fd32, %fd32, %fd20;
	st.shared.f64 	[%r8], %fd32;
$L__BB20_11:
	barrier.sync 	0;
	mov.u32 	%r15, %tid.y;
	mov.u32 	%r16, %tid.z;
	mov.u32 	%r17, %ntid.x;
	mov.u32 	%r18, %ntid.y;
	mad.lo.s32 	%r19, %r16, %r18, %r15;
	mul.lo.s32 	%r9, %r19, %r17;
	add.s32 	%r20, %r9, %r1;
	setp.gt.u32 	%p7, %r20, 31;
	@%p7 bra 	$L__BB20_13;
	ld.shared.f64 	%fd31, [%r8+256];
	add.f64 	%fd21, %fd32, %fd31;
	// begin inline asm
	mov.b64 {%r21,%r22}, %fd21;
	// end inline asm
	shfl.sync.down.b32	%r24|%p8, %r22, 16, 31, -1;
	shfl.sync.down.b32	%r23|%p9, %r21, 16, 31, -1;
	// begin inline asm
	mov.b64 %fd22, {%r23,%r24};
	// end inline asm
	add.f64 	%fd23, %fd21, %fd22;
	// begin inline asm
	mov.b64 {%r25,%r26}, %fd23;
	// end inline asm
	shfl.sync.down.b32	%r28|%p10, %r26, 8, 31, -1;
	shfl.sync.down.b32	%r27|%p11, %r25, 8, 31, -1;
	// begin inline asm
	mov.b64 %fd24, {%r27,%r28};
	// end inline asm
	add.f64 	%fd25, %fd23, %fd24;
	// begin inline asm
	mov.b64 {%r29,%r30}, %fd25;
	// end inline asm
	shfl.sync.down.b32	%r32|%p12, %r30, 4, 31, -1;
	shfl.sync.down.b32	%r31|%p13, %r29, 4, 31, -1;
	// begin inline asm
	mov.b64 %fd26, {%r31,%r32};
	// end inline asm
	add.f64 	%fd27, %fd25, %fd26;
	// begin inline asm
	mov.b64 {%r33,%r34}, %fd27;
	// end inline asm
	shfl.sync.down.b32	%r36|%p14, %r34, 2, 31, -1;
	shfl.sync.down.b32	%r35|%p15, %r33, 2, 31, -1;
	// begin inline asm
	mov.b64 %fd28, {%r35,%r36};
	// end inline asm
	add.f64 	%fd29, %fd27, %fd28;
	// begin inline asm
	mov.b64 {%r37,%r38}, %fd29;
	// end inline asm
	shfl.sync.down.b32	%r40|%p16, %r38, 1, 31, -1;
	shfl.sync.down.b32	%r39|%p17, %r37, 1, 31, -1;
	// begin inline asm
	mov.b64 %fd30, {%r39,%r40};
	// end inline asm
	add.f64 	%fd32, %fd29, %fd30;
$L__BB20_13:
	or.b32  	%r41, %r9, %r1;
	setp.ne.s32 	%p18, %r41, 0;
	@%p18 bra 	$L__BB20_15;
	cvta.to.global.u64 	%rd8, %rd2;
	mul.wide.u32 	%rd9, %r2, 8;
	add.s64 	%rd10, %rd8, %rd9;
	st.global.f64 	[%rd10], %fd32;
$L__BB20_15:
	ret;

}
	// .globl	_Z7reduce6IdLj256EEvPT_S1_j
.visible .entry _Z7reduce6IdLj256EEvPT_S1_j(
	.param .u64 .ptr .align 1 _Z7reduce6IdLj256EEvPT_S1_j_param_0,
	.param .u64 .ptr .align 1 _Z7reduce6IdLj256EEvPT_S1_j_param_1,
	.param .u32 _Z7reduce6IdLj256EEvPT_S1_j_param_2
)
{
	.reg .pred 	%p<18>;
	.reg .b32 	%r<43>;
	.reg .b64 	%rd<11>;
	.reg .b64 	%fd<35>;

	ld.param.u64 	%rd3, [_Z7reduce6IdLj256EEvPT_S1_j_param_0];
	ld.param.u64 	%rd2, [_Z7reduce6IdLj256EEvPT_S1_j_param_1];
	ld.param.u32 	%r10, [_Z7reduce6IdLj256EEvPT_S1_j_param_2];
	cvta.to.global.u64 	%rd1, %rd3;
	mov.u32 	%r1, %tid.x;
	mov.u32 	%r2, %ctaid.x;
	shl.b32 	%r11, %r2, 9;
	add.s32 	%r42, %r11, %r1;
	setp.ge.u32 	%p1, %r42, %r10;
	mov.f64 	%fd29, 0d0000000000000000;
	@%p1 bra 	$L__BB21_5;
	mov.u32 	%r12, %nctaid.x;
	shl.b32 	%r4, %r12, 9;
	mov.f64 	%fd29, 0d0000000000000000;
$L__BB21_2:
	mul.wide.u32 	%rd4, %r42, 8;
	add.s64 	%rd5, %rd1, %rd4;
	ld.global.f64 	%fd14, [%rd5];
	add.f64 	%fd29, %fd29, %fd14;
	add.s32 	%r6, %r42, 256;
	setp.ge.u32 	%p2, %r6, %r10;
	@%p2 bra 	$L__BB21_4;
	mul.wide.u32 	%rd6, %r6, 8;
	add.s64 	%rd7, %rd1, %rd6;
	ld.global.f64 	%fd15, [%rd7];
	add.f64 	%fd29, %fd29, %fd15;
$L__BB21_4:
	add.s32 	%r42, %r42, %r4;
	setp.lt.u32 	%p3, %r42, %r10;
	@%p3 bra 	$L__BB21_2;
$L__BB21_5:
	shl.b32 	%r13, %r1, 3;
	mov.u32 	%r14, __smem_d;
	add.s32 	%r8, %r14, %r13;
	st.shared.f64 	[%r8], %fd29;
	barrier.sync 	0;
	barrier.sync 	0;
	setp.gt.u32 	%p4, %r1, 127;
	@%p4 bra 	$L__BB21_7;
	ld.shared.f64 	%fd16, [%r8+1024];
	add.f64 	%fd29, %fd29, %fd16;
	st.shared.f64 	[%r8], %fd29;
$L__BB21_7:
	barrier.sync 	0;
	setp.gt.u32 	%p5, %r1, 63;
	@%p5 bra 	$L__BB21_9;
	ld.shared.f64 	%fd17, [%r8+512];
	add.f64 	%fd29, %fd29, %fd17;
	st.shared.f64 	[%r8], %fd29;
$L__BB21_9:
	barrier.sync 	0;
	mov.u32 	%r15, %tid.y;
	mov.u32 	%r16, %tid.z;
	mov.u32 	%r17, %ntid.x;
	mov.u32 	%r18, %ntid.y;
	mad.lo.s32 	%r19, %r16, %r18, %r15;
	mul.lo.s32 	%r9, %r19, %r17;
	add.s32 	%r20, %r9, %r1;
	setp.gt.u32 	%p6, %r20, 31;
	@%p6 bra 	$L__BB21_11;
	ld.shared.f64 	%fd28, [%r8+256];
	add.f64 	%fd18, %fd29, %fd28;
	// begin inline asm
	mov.b64 {%r21,%r22}, %fd18;
	// end inline asm
	shfl.sync.down.b32	%r24|%p7, %r22, 16, 31, -1;
	shfl.sync.down.b32	%r23|%p8, %r21, 16, 31, -1;
	// begin inline asm
	mov.b64 %fd19, {%r23,%r24};
	// end inline asm
	add.f64 	%fd20, %fd18, %fd19;
	// begin inline asm
	mov.b64 {%r25,%r26}, %fd20;
	// end inline asm
	shfl.sync.down.b32	%r28|%p9, %r26, 8, 31, -1;
	shfl.sync.down.b32	%r27|%p10, %r25, 8, 31, -1;
	// begin inline asm
	mov.b64 %fd21, {%r27,%r28};
	// end inline asm
	add.f64 	%fd22, %fd20, %fd21;
	// begin inline asm
	mov.b64 {%r29,%r30}, %fd22;
	// end inline asm
	shfl.sync.down.b32	%r32|%p11, %r30, 4, 31, -1;
	shfl.sync.down.b32	%r31|%p12, %r29, 4, 31, -1;
	// begin inline asm
	mov.b64 %fd23, {%r31,%r32};
	// end inline asm
	add.f64 	%fd24, %fd22, %fd23;
	// begin inline asm
	mov.b64 {%r33,%r34}, %fd24;
	// end inline asm
	shfl.sync.down.b32	%r36|%p13, %r34, 2, 31, -1;
	shfl.sync.down.b32	%r35|%p14, %r33, 2, 31, -1;
	// begin inline asm
	mov.b64 %fd25, {%r35,%r36};
	// end inline asm
	add.f64 	%fd26, %fd24, %fd25;
	// begin inline asm
	mov.b64 {%r37,%r38}, %fd26;
	// end inline asm
	shfl.sync.down.b32	%r40|%p15, %r38, 1, 31, -1;
	shfl.sync.down.b32	%r39|%p16, %r37, 1, 31, -1;
	// begin inline asm
	mov.b64 %fd27, {%r39,%r40};
	// end inline asm
	add.f64 	%fd29, %fd26, %fd27;
$L__BB21_11:
	or.b32  	%r41, %r9, %r1;
	setp.ne.s32 	%p17, %r41, 0;
	@%p17 bra 	$L__BB21_13;
	cvta.to.global.u64 	%rd8, %rd2;
	mul.wide.u32 	%rd9, %r2, 8;
	add.s64 	%rd10, %rd8, %rd9;
	st.global.f64 	[%rd10], %fd29;
$L__BB21_13:
	ret;

}
	// .globl	_Z7reduce6IdLj128EEvPT_S1_j
.visible .entry _Z7reduce6IdLj128EEvPT_S1_j(
	.param .u64 .ptr .align 1 _Z7reduce6IdLj128EEvPT_S1_j_param_0,
	.param .u64 .ptr .align 1 _Z7reduce6IdLj128EEvPT_S1_j_param_1,
	.param .u32 _Z7reduce6IdLj128EEvPT_S1_j_param_2
)
{
	.reg .pred 	%p<17>;
	.reg .b32 	%r<43>;
	.reg .b64 	%rd<11>;
	.reg .b64 	%fd<31>;

	ld.param.u64 	%rd3, [_Z7reduce6IdLj128EEvPT_S1_j_param_0];
	ld.param.u64 	%rd2, [_Z7reduce6IdLj128EEvPT_S1_j_param_1];
	ld.param.u32 	%r10, [_Z7reduce6IdLj128EEvPT_S1_j_param_2];
	cvta.to.global.u64 	%rd1, %rd3;
	mov.u32 	%r1, %tid.x;
	mov.u32 	%r2, %ctaid.x;
	shl.b32 	%r11, %r2, 8;
	add.s32 	%r42, %r11, %r1;
	setp.ge.u32 	%p1, %r42, %r10;
	mov.f64 	%fd26, 0d0000000000000000;
	@%p1 bra 	$L__BB22_5;
	mov.u32 	%r12, %nctaid.x;
	shl.b32 	%r4, %r12, 8;
	mov.f64 	%fd26, 0d0000000000000000;
$L__BB22_2:
	mul.wide.u32 	%rd4, %r42, 8;
	add.s64 	%rd5, %rd1, %rd4;
	ld.global.f64 	%fd12, [%rd5];
	add.f64 	%fd26, %fd26, %fd12;
	add.s32 	%r6, %r42, 128;
	setp.ge.u32 	%p2, %r6, %r10;
	@%p2 bra 	$L__BB22_4;
	mul.wide.u32 	%rd6, %r6, 8;
	add.s64 	%rd7, %rd1, %rd6;
	ld.global.f64 	%fd13, [%rd7];
	add.f64 	%fd26, %fd26, %fd13;
$L__BB22_4:
	add.s32 	%r42, %r42, %r4;
	setp.lt.u32 	%p3, %r42, %r10;
	@%p3 bra 	$L__BB22_2;
$L__BB22_5:
	shl.b32 	%r13, %r1, 3;
	mov.u32 	%r14, __smem_d;
	add.s32 	%r8, %r14, %r13;
	st.shared.f64 	[%r8], %fd26;
	barrier.sync 	0;
	barrier.sync 	0;
	barrier.sync 	0;
	setp.gt.u32 	%p4, %r1, 63;
	@%p4 bra 	$L__BB22_7;
	ld.shared.f64 	%fd14, [%r8+512];
	add.f64 	%fd26, %fd26, %fd14;
	st.shared.f64 	[%r8], %fd26;
$L__BB22_7:
	barrier.sync 	0;
	mov.u32 	%r15, %tid.y;
	mov.u32 	%r16, %tid.z;
	mov.u32 	%r17, %ntid.x;
	mov.u32 	%r18, %ntid.y;
	mad.lo.s32 	%r19, %r16, %r18, %r15;
	mul.lo.s32 	%r9, %r19, %r17;
	add.s32 	%r20, %r9, %r1;
	setp.gt.u32 	%p5, %r20, 31;
	@%p5 bra 	$L__BB22_9;
	ld.shared.f64 	%fd25, [%r8+256];
	add.f64 	%fd15, %fd26, %fd25;
	// begin inline asm
	mov.b64 {%r21,%r22}, %fd15;
	// end inline asm
	shfl.sync.down.b32	%r24|%p6, %r22, 16, 31, -1;
	shfl.sync.down.b32	%r23|%p7, %r21, 16, 31, -1;
	// begin inline asm
	mov.b64 %fd16, {%r23,%r24};
	// end inline asm
	add.f64 	%fd17, %fd15, %fd16;
	// begin inline asm
	mov.b64 {%r25,%r26}, %fd17;
	// end inline asm
	shfl.sync.down.b32	%r28|%p8, %r26, 8, 31, -1;
	shfl.sync.down.b32	%r27|%p9, %r25, 8, 31, -1;
	// begin inline asm
	mov.b64 %fd18, {%r27,%r28};
	// end inline asm
	add.f64 	%fd19, %fd17, %fd18;
	// begin inline asm
	mov.b64 {%r29,%r30}, %fd19;
	// end inline asm
	shfl.sync.down.b32	%r32|%p10, %r30, 4, 31, -1;
	shfl.sync.down.b32	%r31|%p11, %r29, 4, 31, -1;
	// begin inline asm
	mov.b64 %fd20, {%r31,%r32};
	// end inline asm
	add.f64 	%fd21, %fd19, %fd20;
	// begin inline asm
	mov.b64 {%r33,%r34}, %fd21;
	// end inline asm
	shfl.sync.down.b32	%r36|%p12, %r34, 2, 31, -1;
	shfl.sync.down.b32	%r35|%p13, %r33, 2, 31, -1;
	// begin inline asm
	mov.b64 %fd22, {%r35,%r36};
	// end inline asm
	add.f64 	%fd23, %fd21, %fd22;
	// begin inline asm
	mov.b64 {%r37,%r38}, %fd23;
	// end inline asm
	shfl.sync.down.b32	%r40|%p14, %r38, 1, 31, -1;
	shfl.sync.down.b32	%r39|%p15, %r37, 1, 31, -1;
	// begin inline asm
	mov.b64 %fd24, {%r39,%r40};
	// end inline asm
	add.f64 	%fd26, %fd23, %fd24;
$L__BB22_9:
	or.b32  	%r41, %r9, %r1;
	setp.ne.s32 	%p16, %r41, 0;
	@%p16 bra 	$L__BB22_11;
	cvta.to.global.u64 	%rd8, %rd2;
	mul.wide.u32 	%rd9, %r2, 8;
	add.s64 	%rd10, %rd8, %rd9;
	st.global.f64 	[%rd10], %fd26;
$L__BB22_11:
	ret;

}
	// .globl	_Z7reduce6IdLj64EEvPT_S1_j
.visible .entry _Z7reduce6IdLj64EEvPT_S1_j(
	.param .u64 .ptr .align 1 _Z7reduce6IdLj64EEvPT_S1_j_param_0,
	.param .u64 .ptr .align 1 _Z7reduce6IdLj64EEvPT_S1_j_param_1,
	.param .u32 _Z7reduce6IdLj64EEvPT_S1_j_param_2
)
{
	.reg .pred 	%p<16>;
	.reg .b32 	%r<43>;
	.reg .b64 	%rd<11>;
	.reg .b64 	%fd<27>;

	ld.param.u64 	%rd3, [_Z7reduce6IdLj64EEvPT_S1_j_param_0];
	ld.param.u64 	%rd2, [_Z7reduce6IdLj64EEvPT_S1_j_param_1];
	ld.param.u32 	%r10, [_Z7reduce6IdLj64EEvPT_S1_j_param_2];
	cvta.to.global.u64 	%rd1, %rd3;
	mov.u32 	%r1, %tid.x;
	mov.u32 	%r2, %ctaid.x;
	shl.b32 	%r11, %r2, 7;
	add.s32 	%r42, %r11, %r1;
	setp.ge.u32 	%p1, %r42, %r10;
	mov.f64 	%fd23, 0d0000000000000000;
	@%p1 bra 	$L__BB23_5;
	mov.u32 	%r12, %nctaid.x;
	shl.b32 	%r4, %r12, 7;
	mov.f64 	%fd23, 0d0000000000000000;
$L__BB23_2:
	mul.wide.u32 	%rd4, %r42, 8;
	add.s64 	%rd5, %rd1, %rd4;
	ld.global.f64 	%fd10, [%rd5];
	add.f64 	%fd23, %fd23, %fd10;
	add.s32 	%r6, %r42, 64;
	setp.ge.u32 	%p2, %r6, %r10;
	@%p2 bra 	$L__BB23_4;
	mul.wide.u32 	%rd6, %r6, 8;
	add.s64 	%rd7, %rd1, %rd6;
	ld.global.f64 	%fd11, [%rd7];
	add.f64 	%fd23, %fd23, %fd11;
$L__BB23_4:
	add.s32 	%r42, %r42, %r4;
	setp.lt.u32 	%p3, %r42, %r10;
	@%p3 bra 	$L__BB23_2;
$L__BB23_5:
	shl.b32 	%r13, %r1, 3;
	mov.u32 	%r14, __smem_d;
	add.s32 	%r8, %r14, %r13;
	st.shared.f64 	[%r8], %fd23;
	barrier.sync 	0;
	barrier.sync 	0;
	barrier.sync 	0;
	barrier.sync 	0;
	mov.u32 	%r15, %tid.y;
	mov.u32 	%r16, %tid.z;
	mov.u32 	%r17, %ntid.x;
	mov.u32 	%r18, %ntid.y;
	mad.lo.s32 	%r19, %r16, %r18, %r15;
	mul.lo.s32 	%r9, %r19, %r17;
	add.s32 	%r20, %r9, %r1;
	setp.gt.u32 	%p4, %r20, 31;
	@%p4 bra 	$L__BB23_7;
	ld.shared.f64 	%fd22, [%r8+256];
	add.f64 	%fd12, %fd23, %fd22;
	// begin inline asm
	mov.b64 {%r21,%r22}, %fd12;
	// end inline asm
	shfl.sync.down.b32	%r24|%p5, %r22, 16, 31, -1;
	shfl.sync.down.b32	%r23|%p6, %r21, 16, 31, -1;
	// begin inline asm
	mov.b64 %fd13, {%r23,%r24};
	// end inline asm
	add.f64 	%fd14, %fd12, %fd13;
	// begin inline asm
	mov.b64 {%r25,%r26}, %fd14;
	// end inline asm
	shfl.sync.down.b32	%r28|%p7, %r26, 8, 31, -1;
	shfl.sync.down.b32	%r27|%p8, %r25, 8, 31, -1;
	// begin inline asm
	mov.b64 %fd15, {%r27,%r28};
	// end inline asm
	add.f64 	%fd16, %fd14, %fd15;
	// begin inline asm
	mov.b64 {%r29,%r30}, %fd16;
	// end inline asm
	shfl.sync.down.b32	%r32|%p9, %r30, 4, 31, -1;
	shfl.sync.down.b32	%r31|%p10, %r29, 4, 31, -1;
	// begin inline asm
	mov.b64 %fd17, {%r31,%r32};
	// end inline asm
	add.f64 	%fd18, %fd16, %fd17;
	// begin inline asm
	mov.b64 {%r33,%r34}, %fd18;
	// end inline asm
	shfl.sync.down.b32	%r36|%p11, %r34, 2, 31, -1;
	shfl.sync.down.b32	%r35|%p12, %r33, 2, 31, -1;
	// begin inline asm
	mov.b64 %fd19, {%r35,%r36};
	// end inline asm
	add.f64 	%fd20, %fd18, %fd19;
	// begin inline asm
	mov.b64 {%r37,%r38}, %fd20;
	// end inline asm
	shfl.sync.down.b32	%r40|%p13, %r38, 1, 31, -1;
	shfl.sync.down.b32	%r39|%p14, %r37, 1, 31, -1;
	// begin inline asm
	mov.b64 %fd21, {%r39,%r40};
	// end inline asm
	add.f64 	%fd23, %fd20, %fd21;
$L__BB23_7:
	or.b32  	%r41, %r9, %r1;
	setp.ne.s32 	%p15, %r41, 0;
	@%p15 bra 	$L__BB23_9;
	cvta.to.global.u64 	%rd8, %rd2;
	mul.wide.u32 	%rd9, %r2, 8;
	add.s64 	%rd10, %rd8, %rd9;
	st.global.f64 	[%rd10], %fd23;
$L__BB23_9:
	ret;

}
	// .globl	_Z7reduce6IdLj32EEvPT_S1_j
.visible .entry _Z7reduce6IdLj32EEvPT_S1_j(
	.param .u64 .ptr .align 1 _Z7reduce6IdLj32EEvPT_S1_j_param_0,
	.param .u64 .ptr .align 1 _Z7reduce6IdLj32EEvPT_S1_j_param_1,
	.param .u32 _Z7reduce6IdLj32EEvPT_S1_j_param_2
)
{
	.reg .pred 	%p<16>;
	.reg .b32 	%r<43>;
	.reg .b64 	%rd<11>;
	.reg .b64 	%fd<26>;

	ld.param.u64 	%rd3, [_Z7reduce6IdLj32EEvPT_S1_j_param_0];
	ld.param.u64 	%rd2, [_Z7reduce6IdLj32EEvPT_S1_j_param_1];
	ld.param.u32 	%r9, [_Z7reduce6IdLj32EEvPT_S1_j_param_2];
	cvta.to.global.u64 	%rd1, %rd3;
	mov.u32 	%r1, %tid.x;
	mov.u32 	%r2, %ctaid.x;
	shl.b32 	%r10, %r2, 6;
	add.s32 	%r42, %r10, %r1;
	setp.ge.u32 	%p1, %r42, %r9;
	mov.f64 	%fd22, 0d0000000000000000;
	@%p1 bra 	$L__BB24_5;
	mov.u32 	%r11, %nctaid.x;
	shl.b32 	%r4, %r11, 6;
	mov.f64 	%fd22, 0d0000000000000000;
$L__BB24_2:
	mul.wide.u32 	%rd4, %r42, 8;
	add.s64 	%rd5, %rd1, %rd4;
	ld.global.f64 	%fd10, [%rd5];
	add.f64 	%fd22, %fd22, %fd10;
	add.s32 	%r6, %r42, 32;
	setp.ge.u32 	%p2, %r6, %r9;
	@%p2 bra 	$L__BB24_4;
	mul.wide.u32 	%rd6, %r6, 8;
	add.s64 	%rd7, %rd1, %rd6;
	ld.global.f64 	%fd11, [%rd7];
	add.f64 	%fd22, %fd22, %fd11;
$L__BB24_4:
	add.s32 	%r42, %r42, %r4;
	setp.lt.u32 	%p3, %r42, %r9;
	@%p3 bra 	$L__BB24_2;
$L__BB24_5:
	shl.b32 	%r12, %r1, 3;
	mov.u32 	%r13, __smem_d;
	add.s32 	%r14, %r13, %r12;
	st.shared.f64 	[%r14], %fd22;
	barrier.sync 	0;
	barrier.sync 	0;
	barrier.sync 	0;
	barrier.sync 	0;
	mov.u32 	%r15, %tid.y;
	mov.u32 	%r16, %tid.z;
	mov.u32 	%r17, %ntid.x;
	mov.u32 	%r18, %ntid.y;
	mad.lo.s32 	%r19, %r16, %r18, %r15;
	mul.lo.s32 	%r8, %r19, %r17;
	add.s32 	%r20, %r8, %r1;
	setp.gt.u32 	%p4, %r20, 31;
	@%p4 bra 	$L__BB24_7;
	// begin inline asm
	mov.b64 {%r21,%r22}, %fd22;
	// end inline asm
	shfl.sync.down.b32	%r24|%p5, %r22, 16, 31, -1;
	shfl.sync.down.b32	%r23|%p6, %r21, 16, 31, -1;
	// begin inline asm
	mov.b64 %fd13, {%r23,%r24};
	// end inline asm
	add.f64 	%fd14, %fd22, %fd13;
	// begin inline asm
	mov.b64 {%r25,%r26}, %fd14;
	// end inline asm
	shfl.sync.down.b32	%r28|%p7, %r26, 8, 31, -1;
	shfl.sync.down.b32	%r27|%p8, %r25, 8, 31, -1;
	// begin inline asm
	mov.b64 %fd15, {%r27,%r28};
	// end inline asm
	add.f64 	%fd16, %fd14, %fd15;
	// begin inline asm
	mov.b64 {%r29,%r30}, %fd16;
	// end inline asm
	shfl.sync.down.b32	%r32|%p9, %r30, 4, 31, -1;
	shfl.sync.down.b32	%r31|%p10, %r29, 4, 31, -1;
	// begin inline asm
	mov.b64 %fd17, {%r31,%r32};
	// end inline asm
	add.f64 	%fd18, %fd16, %fd17;
	// begin inline asm
	mov.b64 {%r33,%r34}, %fd18;
	// end inline asm
	shfl.sync.down.b32	%r36|%p11, %r34, 2, 31, -1;
	shfl.sync.down.b32	%r35|%p12, %r33, 2, 31, -1;
	// begin inline asm
	mov.b64 %fd19, {%r35,%r36};
	// end inline asm
	add.f64 	%fd20, %fd18, %fd19;
	// begin inline asm
	mov.b64 {%r37,%r38}, %fd20;
	// end inline asm
	shfl.sync.down.b32	%r40|%p13, %r38, 1, 31, -1;
	shfl.sync.down.b32	%r39|%p14, %r37, 1, 31, -1;
	// begin inline asm
	mov.b64 %fd21, {%r39,%r40};
	// end inline asm
	add.f64 	%fd22, %fd20, %fd21;
$L__BB24_7:
	or.b32  	%r41, %r8, %r1;
	setp.ne.s32 	%p15, %r41, 0;
	@%p15 bra 	$L__BB24_9;
	cvta.to.global.u64 	%rd8, %rd2;
	mul.wide.u32 	%rd9, %r2, 8;
	add.s64 	%rd10, %rd8, %rd9;
	st.global.f64 	[%rd10], %fd22;
$L__BB24_9:
	ret;

}
	// .globl	_Z7reduce6IdLj16EEvPT_S1_j
.visible .entry _Z7reduce6IdLj16EEvPT_S1_j(
	.param .u64 .ptr .align 1 _Z7reduce6IdLj16EEvPT_S1_j_param_0,
	.param .u64 .ptr .align 1 _Z7reduce6IdLj16EEvPT_S1_j_param_1,
	.param .u32 _Z7reduce6IdLj16EEvPT_S1_j_param_2
)
{
	.reg .pred 	%p<16>;
	.reg .b32 	%r<43>;
	.reg .b64 	%rd<11>;
	.reg .b64 	%fd<26>;

	ld.param.u64 	%rd3, [_Z7reduce6IdLj16EEvPT_S1_j_param_0];
	ld.param.u64 	%rd2, [_Z7reduce6IdLj16EEvPT_S1_j_param_1];
	ld.param.u32 	%r9, [_Z7reduce6IdLj16EEvPT_S1_j_param_2];
	cvta.to.global.u64 	%rd1, %rd3;
	mov.u32 	%r1, %tid.x;
	mov.u32 	%r2, %ctaid.x;
	shl.b32 	%r10, %r2, 5;
	add.s32 	%r42, %r10, %r1;
	setp.ge.u32 	%p1, %r42, %r9;
	mov.f64 	%fd22, 0d0000000000000000;
	@%p1 bra 	$L__BB25_5;
	mov.u32 	%r11, %nctaid.x;
	shl.b32 	%r4, %r11, 5;
	mov.f64 	%fd22, 0d0000000000000000;
$L__BB25_2:
	mul.wide.u32 	%rd4, %r42, 8;
	add.s64 	%rd5, %rd1, %rd4;
	ld.global.f64 	%fd10, [%rd5];
	add.f64 	%fd22, %fd22, %fd10;
	add.s32 	%r6, %r42, 16;
	setp.ge.u32 	%p2, %r6, %r9;
	@%p2 bra 	$L__BB25_4;
	mul.wide.u32 	%rd6, %r6, 8;
	add.s64 	%rd7, %rd1, %rd6;
	ld.global.f64 	%fd11, [%rd7];
	add.f64 	%fd22, %fd22, %fd11;
$L__BB25_4:
	add.s32 	%r42, %r42, %r4;
	setp.lt.u32 	%p3, %r42, %r9;
	@%p3 bra 	$L__BB25_2;
$L__BB25_5:
	shl.b32 	%r12, %r1, 3;
	mov.u32 	%r13, __smem_d;
	add.s32 	%r14, %r13, %r12;
	st.shared.f64 	[%r14], %fd22;
	barrier.sync 	0;
	barrier.sync 	0;
	barrier.sync 	0;
	barrier.sync 	0;
	mov.u32 	%r15, %tid.y;
	mov.u32 	%r16, %tid.z;
	mov.u32 	%r17, %ntid.x;
	mov.u32 	%r18, %ntid.y;
	mad.lo.s32 	%r19, %r16, %r18, %r15;
	mul.lo.s32 	%r8, %r19, %r17;
	add.s32 	%r20, %r8, %r1;
	setp.gt.u32 	%p4, %r20, 31;
	@%p4 bra 	$L__BB25_7;
	// begin inline asm
	mov.b64 {%r21,%r22}, %fd22;
	// end inline asm
	shfl.sync.down.b32	%r24|%p5, %r22, 16, 31, -1;
	shfl.sync.down.b32	%r23|%p6, %r21, 16, 31, -1;
	// begin inline asm
	mov.b64 %fd13, {%r23,%r24};
	// end inline asm
	add.f64 	%fd14, %fd22, %fd13;
	// begin inline asm
	mov.b64 {%r25,%r26}, %fd14;
	// end inline asm
	shfl.sync.down.b32	%r28|%p7, %r26, 8, 31, -1;
	shfl.sync.down.b32	%r27|%p8, %r25, 8, 31, -1;
	// begin inline asm
	mov.b64 %fd15, {%r27,%r28};
	// end inline asm
	add.f64 	%fd16, %fd14, %fd15;
	// begin inline asm
	mov.b64 {%r29,%r30}, %fd16;
	// end inline asm
	shfl.sync.down.b32	%r32|%p9, %r30, 4, 31, -1;
	shfl.sync.down.b32	%r31|%p10, %r29, 4, 31, -1;
	// begin inline asm
	mov.b64 %fd17, {%r31,%r32};
	// end inline asm
	add.f64 	%fd18, %fd16, %fd17;
	// begin inline asm
	mov.b64 {%r33,%r34}, %fd18;
	// end inline asm
	shfl.sync.down.b32	%r36|%p11, %r34, 2, 31, -1;
	shfl.sync.down.b32	%r35|%p12, %r33, 2, 31, -1;
	// begin inline asm
	mov.b64 %fd19, {%r35,%r36};
	// end inline asm
	add.f64 	%fd20, %fd18, %fd19;
	// begin inline asm
	mov.b64 {%r37,%r38}, %fd20;
	// end inline asm
	shfl.sync.down.b32	%r40|%p13, %r38, 1, 31, -1;
	shfl.sync.down.b32	%r39|%p14, %r37, 1, 31, -1;
	// begin inline asm
	mov.b64 %fd21, {%r39,%r40};
	// end inline asm
	add.f64 	%fd22, %fd20, %fd21;
$L__BB25_7:
	or.b32  	%r41, %r8, %r1;
	setp.ne.s32 	%p15, %r41, 0;
	@%p15 bra 	$L__BB25_9;
	cvta.to.global.u64 	%rd8, %rd2;
	mul.wide.u32 	%rd9, %r2, 8;
	add.s64 	%rd10, %rd8, %rd9;
	st.global.f64 	[%rd10], %fd22;
$L__BB25_9:
	ret;

}
	// .globl	_Z7reduce6IdLj8EEvPT_S1_j
.visible .entry _Z7reduce6IdLj8EEvPT_S1_j(
	.param .u64 .ptr .align 1 _Z7reduce6IdLj8EEvPT_S1_j_param_0,
	.param .u64 .ptr .align 1 _Z7reduce6IdLj8EEvPT_S1_j_param_1,
	.param .u32 _Z7reduce6IdLj8EEvPT_S1_j_param_2
)
{
	.reg .pred 	%p<16>;
	.reg .b32 	%r<43>;
	.reg .b64 	%rd<11>;
	.reg .b64 	%fd<26>;

	ld.param.u64 	%rd3, [_Z7reduce6IdLj8EEvPT_S1_j_param_0];
	ld.param.u64 	%rd2, [_Z7reduce6IdLj8EEvPT_S1_j_param_1];
	ld.param.u32 	%r9, [_Z7reduce6IdLj8EEvPT_S1_j_param_2];
	cvta.to.global.u64 	%rd1, %rd3;
	mov.u32 	%r1, %tid.x;
	mov.u32 	%r2, %ctaid.x;
	shl.b32 	%r10, %r2, 4;
	add.s32 	%r42, %r10, %r1;
	setp.ge.u32 	%p1, %r42, %r9;
	mov.f64 	%fd22, 0d0000000000000000;
	@%p1 bra 	$L__BB26_5;
	mov.u32 	%r11, %nctaid.x;
	shl.b32 	%r4, %r11, 4;
	mov.f64 	%fd22, 0d0000000000000000;
$L__BB26_2:
	mul.wide.u32 	%rd4, %r42, 8;
	add.s64 	%rd5, %rd1, %rd4;
	ld.global.f64 	%fd10, [%rd5];
	add.f64 	%fd22, %fd22, %fd10;
	add.s32 	%r6, %r42, 8;
	setp.ge.u32 	%p2, %r6, %r9;
	@%p2 bra 	$L__BB26_4;
	mul.wide.u32 	%rd6, %r6, 8;
	add.s64 	%rd7, %rd1, %rd6;
	ld.global.f64 	%fd11, [%rd7];
	add.f64 	%fd22, %fd22, %fd11;
$L__BB26_4:
	add.s32 	%r42, %r42, %r4;
	setp.lt.u32 	%p3, %r42, %r9;
	@%p3 bra 	$L__BB26_2;
$L__BB26_5:
	shl.b32 	%r12, %r1, 3;
	mov.u32 	%r13, __smem_d;
	add.s32 	%r14, %r13, %r12;
	st.shared.f64 	[%r14], %fd22;
	barrier.sync 	0;
	barrier.sync 	0;
	barrier.sync 	0;
	barrier.sync 	0;
	mov.u32 	%r15, %tid.y;
	mov.u32 	%r16, %tid.z;
	mov.u32 	%r17, %ntid.x;
	mov.u32 	%r18, %ntid.y;
	mad.lo.s32 	%r19, %r16, %r18, %r15;
	mul.lo.s32 	%r8, %r19, %r17;
	add.s32 	%r20, %r8, %r1;
	setp.gt.u32 	%p4, %r20, 31;
	@%p4 bra 	$L__BB26_7;
	// begin inline asm
	mov.b64 {%r21,%r22}, %fd22;
	// end inline asm
	shfl.sync.down.b32	%r24|%p5, %r22, 16, 31, -1;
	shfl.sync.down.b32	%r23|%p6, %r21, 16, 31, -1;
	// begin inline asm
	mov.b64 %fd13, {%r23,%r24};
	// end inline asm
	add.f64 	%fd14, %fd22, %fd13;
	// begin inline asm
	mov.b64 {%r25,%r26}, %fd14;
	// end inline asm
	shfl.sync.down.b32	%r28|%p7, %r26, 8, 31, -1;
	shfl.sync.down.b32	%r27|%p8, %r25, 8, 31, -1;
	// begin inline asm
	mov.b64 %fd15, {%r27,%r28};
	// end inline asm
	add.f64 	%fd16, %fd14, %fd15;
	// begin inline asm
	mov.b64 {%r29,%r30}, %fd16;
	// end inline asm
	shfl.sync.down.b32	%r32|%p9, %r30, 4, 31, -1;
	shfl.sync.down.b32	%r31|%p10, %r29, 4, 31, -1;
	// begin inline asm
	mov.b64 %fd17, {%r31,%r32};
	// end inline asm
	add.f64 	%fd18, %fd16, %fd17;
	// begin inline asm
	mov.b64 {%r33,%r34}, %fd18;
	// end inline asm
	shfl.sync.down.b32	%r36|%p11, %r34, 2, 31, -1;
	shfl.sync.down.b32	%r35|%p12, %r33, 2, 31, -1;
	// begin inline asm
	mov.b64 %fd19, {%r35,%r36};
	// end inline asm
	add.f64 	%fd20, %fd18, %fd19;
	// begin inline asm
	mov.b64 {%r37,%r38}, %fd20;
	// end inline asm
	shfl.sync.down.b32	%r40|%p13, %r38, 1, 31, -1;
	shfl.sync.down.b32	%r39|%p14, %r37, 1, 31, -1;
	// begin inline asm
	mov.b64 %fd21, {%r39,%r40};
	// end inline asm
	add.f64 	%fd22, %fd20, %fd21;
$L__BB26_7:
	or.b32  	%r41, %r8, %r1;
	setp.ne.s32 	%p15, %r41, 0;
	@%p15 bra 	$L__BB26_9;
	cvta.to.global.u64 	%rd8, %rd2;
	mul.wide.u32 	%rd9, %r2, 8;
	add.s64 	%rd10, %rd8, %rd9;
	st.global.f64 	[%rd10], %fd22;
$L__BB26_9:
	ret;

}
	// .globl	_Z7reduce6IdLj4EEvPT_S1_j
.visible .entry _Z7reduce6IdLj4EEvPT_S1_j(
	.param .u64 .ptr .align 1 _Z7reduce6IdLj4EEvPT_S1_j_param_0,
	.param .u64 .ptr .align 1 _Z7reduce6IdLj4EEvPT_S1_j_param_1,
	.param .u32 _Z7reduce6IdLj4EEvPT_S1_j_param_2
)
{
	.reg .pred 	%p<16>;
	.reg .b32 	%r<43>;
	.reg .b64 	%rd<11>;
	.reg .b64 	%fd<26>;

	ld.param.u64 	%rd3, [_Z7reduce6IdLj4EEvPT_S1_j_param_0];
	ld.param.u64 	%rd2, [_Z7reduce6IdLj4EEvPT_S1_j_param_1];
	ld.param.u32 	%r9, [_Z7reduce6IdLj4EEvPT_S1_j_param_2];
	cvta.to.global.u64 	%rd1, %rd3;
	mov.u32 	%r1, %tid.x;
	mov.u32 	%r2, %ctaid.x;
	shl.b32 	%r10, %r2, 3;
	add.s32 	%r42, %r10, %r1;
	setp.ge.u32 	%p1, %r42, %r9;
	mov.f64 	%fd22, 0d0000000000000000;
	@%p1 bra 	$L__BB27_5;
	mov.u32 	%r11, %nctaid.x;
	shl.b32 	%r4, %r11, 3;
	mov.f64 	%fd22, 0d0000000000000000;
$L__BB27_2:
	mul.wide.u32 	%rd4, %r42, 8;
	add.s64 	%rd5, %rd1, %rd4;
	ld.global.f64 	%fd10, [%rd5];
	add.f64 	%fd22, %fd22, %fd10;
	add.s32 	%r6, %r42, 4;
	setp.ge.u32 	%p2, %r6, %r9;
	@%p2 bra 	$L__BB27_4;
	mul.wide.u32 	%rd6, %r6, 8;
	add.s64 	%rd7, %rd1, %rd6;
	ld.global.f64 	%fd11, [%rd7];
	add.f64 	%fd22, %fd22, %fd11;
$L__BB27_4:
	add.s32 	%r42, %r42, %r4;
	setp.lt.u32 	%p3, %r42, %r9;
	@%p3 bra 	$L__BB27_2;
$L__BB27_5:
	shl.b32 	%r12, %r1, 3;
	mov.u32 	%r13, __smem_d;
	add.s32 	%r14, %r13, %r12;
	st.shared.f64 	[%r14], %fd22;
	barrier.sync 	0;
	barrier.sync 	0;
	barrier.sync 	0;
	barrier.sync 	0;
	mov.u32 	%r15, %tid.y;
	mov.u32 	%r16, %tid.z;
	mov.u32 	%r17, %ntid.x;
	mov.u32 	%r18, %ntid.y;
	mad.lo.s32 	%r19, %r16, %r18, %r15;
	mul.lo.s32 	%r8, %r19, %r17;
	add.s32 	%r20, %r8, %r1;
	setp.gt.u32 	%p4, %r20, 31;
	@%p4 bra 	$L__BB27_7;
	// begin inline asm
	mov.b64 {%r21,%r22}, %fd22;
	// end inline asm
	shfl.sync.down.b32	%r24|%p5, %r22, 16, 31, -1;
	shfl.sync.down.b32	%r23|%p6, %r21, 16, 31, -1;
	// begin inline asm
	mov.b64 %fd13, {%r23,%r24};
	// end inline asm
	add.f64 	%fd14, %fd22, %fd13;
	// begin inline asm
	mov.b64 {%r25,%r26}, %fd14;
	// end inline asm
	shfl.sync.down.b32	%r28|%p7, %r26, 8, 31, -1;
	shfl.sync.down.b32	%r27|%p8, %r25, 8, 31, -1;
	// begin inline asm
	mov.b64 %fd15, {%r27,%r28};
	// end inline asm
	add.f64 	%fd16, %fd14, %fd15;
	// begin inline asm
	mov.b64 {%r29,%r30}, %fd16;
	// end inline asm
	shfl.sync.down.b32	%r32|%p9, %r30, 4, 31, -1;
	shfl.sync.down.b32	%r31|%p10, %r29, 4, 31, -1;
	// begin inline asm
	mov.b64 %fd17, {%r31,%r32};
	// end inline asm
	add.f64 	%fd18, %fd16, %fd17;
	// begin inline asm
	mov.b64 {%r33,%r34}, %fd18;
	// end inline asm
	shfl.sync.down.b32	%r36|%p11, %r34, 2, 31, -1;
	shfl.sync.down.b32	%r35|%p12, %r33, 2, 31, -1;
	// begin inline asm
	mov.b64 %fd19, {%r35,%r36};
	// end inline asm
	add.f64 	%fd20, %fd18, %fd19;
	// begin inline asm
	mov.b64 {%r37,%r38}, %fd20;
	// end inline asm
	shfl.sync.down.b32	%r40|%p13, %r38, 1, 31, -1;
	shfl.sync.down.b32	%r39|%p14, %r37, 1, 31, -1;
	// begin inline asm
	mov.b64 %fd21, {%r39,%r40};
	// end inline asm
	add.f64 	%fd22, %fd20, %fd21;
$L__BB27_7:
	or.b32  	%r41, %r8, %r1;
	setp.ne.s32 	%p15, %r41, 0;
	@%p15 bra 	$L__BB27_9;
	cvta.to.global.u64 	%rd8, %rd2;
	mul.wide.u32 	%rd9, %r2, 8;
	add.s64 	%rd10, %rd8, %rd9;
	st.global.f64 	[%rd10], %fd22;
$L__BB27_9:
	ret;

}
	// .globl	_Z7reduce6IdLj2EEvPT_S1_j
.visible .entry _Z7reduce6IdLj2EEvPT_S1_j(
	.param .u64 .ptr .align 1 _Z7reduce6IdLj2EEvPT_S1_j_param_0,
	.param .u64 .ptr .align 1 _Z7reduce6IdLj2EEvPT_S1_j_param_1,
	.param .u32 _Z7reduce6IdLj2EEvPT_S1_j_param_2
)
{
	.reg .pred 	%p<16>;
	.reg .b32 	%r<43>;
	.reg .b64 	%rd<11>;
	.reg .b64 	%fd<26>;

	ld.param.u64 	%rd3, [_Z7reduce6IdLj2EEvPT_S1_j_param_0];
	ld.param.u64 	%rd2, [_Z7reduce6IdLj2EEvPT_S1_j_param_1];
	ld.param.u32 	%r9, [_Z7reduce6IdLj2EEvPT_S1_j_param_2];
	cvta.to.global.u64 	%rd1, %rd3;
	mov.u32 	%r1, %tid.x;
	mov.u32 	%r2, %ctaid.x;
	shl.b32 	%r10, %r2, 2;
	add.s32 	%r42, %r10, %r1;
	setp.ge.u32 	%p1, %r42, %r9;
	mov.f64 	%fd22, 0d0000000000000000;
	@%p1 bra 	$L__BB28_5;
	mov.u32 	%r11, %nctaid.x;
	shl.b32 	%r4, %r11, 2;
	mov.f64 	%fd22, 0d0000000000000000;
$L__BB28_2:
	mul.wide.u32 	%rd4, %r42, 8;
	add.s64 	%rd5, %rd1, %rd4;
	ld.global.f64 	%fd10, [%rd5];
	add.f64 	%fd22, %fd22, %fd10;
	add.s32 	%r6, %r42, 2;
	setp.ge.u32 	%p2, %r6, %r9;
	@%p2 bra 	$L__BB28_4;
	mul.wide.u32 	%rd6, %r6, 8;
	add.s64 	%rd7, %rd1, %rd6;
	ld.global.f64 	%fd11, [%rd7];
	add.f64 	%fd22, %fd22, %fd11;
$L__BB28_4:
	add.s32 	%r42, %r42, %r4;
	setp.lt.u32 	%p3, %r42, %r9;
	@%p3 bra 	$L__BB28_2;
$L__BB28_5:
	shl.b32 	%r12, %r1, 3;
	mov.u32 	%r13, __smem_d;
	add.s32 	%r14, %r13, %r12;
	st.shared.f64 	[%r14], %fd22;
	barrier.sync 	0;
	barrier.sync 	0;
	barrier.sync 	0;
	barrier.sync 	0;
	mov.u32 	%r15, %tid.y;
	mov.u32 	%r16, %tid.z;
	mov.u32 	%r17, %ntid.x;
	mov.u32 	%r18, %ntid.y;
	mad.lo.s32 	%r19, %r16, %r18, %r15;
	mul.lo.s32 	%r8, %r19, %r17;
	add.s32 	%r20, %r8, %r1;
	setp.gt.u32 	%p4, %r20, 31;
	@%p4 bra 	$L__BB28_7;
	// begin inline asm
	mov.b64 {%r21,%r22}, %fd22;
	// end inline asm
	shfl.sync.down.b32	%r24|%p5, %r22, 16, 31, -1;
	shfl.sync.down.b32	%r23|%p6, %r21, 16, 31, -1;
	// begin inline asm
	mov.b64 %fd13, {%r23,%r24};
	// end inline asm
	add.f64 	%fd14, %fd22, %fd13;
	// begin inline asm
	mov.b64 {%r25,%r26}, %fd14;
	// end inline asm
	shfl.sync.down.b32	%r28|%p7, %r26, 8, 31, -1;
	shfl.sync.down.b32	%r27|%p8, %r25, 8, 31, -1;
	// begin inline asm
	mov.b64 %fd15, {%r27,%r28};
	// end inline asm
	add.f64 	%fd16, %fd14, %fd15;
	// begin inline asm
	mov.b64 {%r29,%r30}, %fd16;
	// end inline asm
	shfl.sync.down.b32	%r32|%p9, %r30, 4, 31, -1;
	shfl.sync.down.b32	%r31|%p10, %r29, 4, 31, -1;
	// begin inline asm
	mov.b64 %fd17, {%r31,%r32};
	// end inline asm
	add.f64 	%fd18, %fd16, %fd17;
	// begin inline asm
	mov.b64 {%r33,%r34}, %fd18;
	// end inline asm
	shfl.sync.down.b32	%r36|%p11, %r34, 2, 31, -1;
	shfl.sync.down.b32	%r35|%p12, %r33, 2, 31, -1;
	// begin inline asm
	mov.b64 %fd19, {%r35,%r36};
	// end inline asm
	add.f64 	%fd20, %fd18, %fd19;
	// begin inline asm
	mov.b64 {%r37,%r38}, %fd20;
	// end inline asm
	shfl.sync.down.b32	%r40|%p13, %r38, 1, 31, -1;
	shfl.sync.down.b32	%r39|%p14, %r37, 1, 31, -1;
	// begin inline asm
	mov.b64 %fd21, {%r39,%r40};
	// end inline asm
	add.f64 	%fd22, %fd20, %fd21;
$L__BB28_7:
	or.b32  	%r41, %r8, %r1;
	setp.ne.s32 	%p15, %r41, 0;
	@%p15 bra 	$L__BB28_9;
	cvta.to.global.u64 	%rd8, %rd2;
	mul.wide.u32 	%rd9, %r2, 8;
	add.s64 	%rd10, %rd8, %rd9;
	st.global.f64 	[%rd10], %fd22;
$L__BB28_9:
	ret;

}
	// .globl	_Z7reduce6IdLj1EEvPT_S1_j
.visible .entry _Z7reduce6IdLj1EEvPT_S1_j(
	.param .u64 .ptr .align 1 _Z7reduce6IdLj1EEvPT_S1_j_param_0,
	.param .u64 .ptr .align 1 _Z7reduce6IdLj1EEvPT_S1_j_param_1,
	.param .u32 _Z7reduce6IdLj1EEvPT_S1_j_param_2
)
{
	.reg .pred 	%p<16>;
	.reg .b32 	%r<43>;
	.reg .b64 	%rd<9>;
	.reg .b64 	%fd<26>;

	ld.param.u64 	%rd3, [_Z7reduce6IdLj1EEvPT_S1_j_param_0];
	ld.param.u64 	%rd4, [_Z7reduce6IdLj1EEvPT_S1_j_param_1];
	ld.param.u32 	%r8, [_Z7reduce6IdLj1EEvPT_S1_j_param_2];
	mov.u32 	%r1, %tid.x;
	mov.u32 	%r2, %ctaid.x;
	shl.b32 	%r9, %r2, 1;
	add.s32 	%r42, %r9, %r1;
	setp.ge.u32 	%p1, %r42, %r8;
	mov.f64 	%fd22, 0d0000000000000000;
	@%p1 bra 	$L__BB29_5;
	mov.u32 	%r10, %nctaid.x;
	shl.b32 	%r4, %r10, 1;
	cvta.to.global.u64 	%rd1, %rd3;
	mov.f64 	%fd22, 0d0000000000000000;
$L__BB29_2:
	mul.wide.u32 	%rd5, %r42, 8;
	add.s64 	%rd2, %rd1, %rd5;
	ld.global.f64 	%fd10, [%rd2];
	add.f64 	%fd22, %fd22, %fd10;
	add.s32 	%r11, %r42, 1;
	setp.ge.u32 	%p2, %r11, %r8;
	@%p2 bra 	$L__BB29_4;
	ld.global.f64 	%fd11, [%rd2+8];
	add.f64 	%fd22, %fd22, %fd11;
$L__BB29_4:
	add.s32 	%r42, %r42, %r4;
	setp.lt.u32 	%p3, %r42, %r8;
	@%p3 bra 	$L__BB29_2;
$L__BB29_5:
	shl.b32 	%r12, %r1, 3;
	mov.u32 	%r13, __smem_d;
	add.s32 	%r14, %r13, %r12;
	st.shared.f64 	[%r14], %fd22;
	barrier.sync 	0;
	barrier.sync 	0;
	barrier.sync 	0;
	barrier.sync 	0;
	mov.u32 	%r15, %tid.y;
	mov.u32 	%r16, %tid.z;
	mov.u32 	%r17, %ntid.x;
	mov.u32 	%r18, %ntid.y;
	mad.lo.s32 	%r19, %r16, %r18, %r15;
	mul.lo.s32 	%r7, %r19, %r17;
	add.s32 	%r20, %r7, %r1;
	setp.gt.u32 	%p4, %r20, 31;
	@%p4 bra 	$L__BB29_7;
	// begin inline asm
	mov.b64 {%r21,%r22}, %fd22;
	// end inline asm
	shfl.sync.down.b32	%r24|%p5, %r22, 16, 31, -1;
	shfl.sync.down.b32	%r23|%p6, %r21, 16, 31, -1;
	// begin inline asm
	mov.b64 %fd13, {%r23,%r24};
	// end inline asm
	add.f64 	%fd14, %fd22, %fd13;
	// begin inline asm
	mov.b64 {%r25,%r26}, %fd14;
	// end inline asm
	shfl.sync.down.b32	%r28|%p7, %r26, 8, 31, -1;
	shfl.sync.down.b32	%r27|%p8, %r25, 8, 31, -1;
	// begin inline asm
	mov.b64 %fd15, {%r27,%r28};
	// end inline asm
	add.f64 	%fd16, %fd14, %fd15;
	// begin inline asm
	mov.b64 {%r29,%r30}, %fd16;
	// end inline asm
	shfl.sync.down.b32	%r32|%p9, %r30, 4, 31, -1;
	shfl.sync.down.b32	%r31|%p10, %r29, 4, 31, -1;
	// begin inline asm
	mov.b64 %fd17, {%r31,%r32};
	// end inline asm
	add.f64 	%fd18, %fd16, %fd17;
	// begin inline asm
	mov.b64 {%r33,%r34}, %fd18;
	// end inline asm
	shfl.sync.down.b32	%r36|%p11, %r34, 2, 31, -1;
	shfl.sync.down.b32	%r35|%p12, %r33, 2, 31, -1;
	// begin inline asm
	mov.b64 %fd19, {%r35,%r36};
	// end inline asm
	add.f64 	%fd20, %fd18, %fd19;
	// begin inline asm
	mov.b64 {%r37,%r38}, %fd20;
	// end inline asm
	shfl.sync.down.b32	%r40|%p13, %r38, 1, 31, -1;
	shfl.sync.down.b32	%r39|%p14, %r37, 1, 31, -1;
	// begin inline asm
	mov.b64 %fd21, {%r39,%r40};
	// end inline asm
	add.f64 	%fd22, %fd20, %fd21;
$L__BB29_7:
	or.b32  	%r41, %r7, %r1;
	setp.ne.s32 	%p15, %r41, 0;
	@%p15 bra 	$L__BB29_9;
	cvta.to.global.u64 	%rd6, %rd4;
	mul.wide.u32 	%rd7, %r2, 8;
	add.s64 	%rd8, %rd6, %rd7;
	st.global.f64 	[%rd8], %fd22;
$L__BB29_9:
	ret;

}


// ===== COMPILED SASS (sm_100) =====

	.target	sm_100

	.elftype	@"ET_EXEC"


//--------------------- .note.nv.tkinfo           --------------------------
	.section	.note.nv.tkinfo,"",@"SHT_NOTE"
	.sectionflags	@"SHF_NOTE_NV_TKINFO"
	.tkinfo
        /*0018*/ 	.word	0x00000002
        /*0030*/ 	.string	""
        /*0030*/ 	.string	"ptxas"
        /*0030*/ 	.string	"Cuda compilation tools, release 13.0, V13.0.88"
        /*0030*/ 	.string	"Build cuda_13.0.r13.0/compiler.36424714_0"
        /*0030*/ 	.string	"-arch sm_100 -m 64 "



//--------------------- .note.nv.cuinfo           --------------------------
	.section	.note.nv.cuinfo,"",@"SHT_NOTE"
	.sectionflags	@"SHF_NOTE_NV_CUINFO"
        /*0018*/ 	.short	0x0002
        /*001a*/ 	.short	0x0064
        /*001c*/ 	.short	0x0082
	.zero		2


//--------------------- .nv.info                  --------------------------
	.section	.nv.info,"",@"SHT_CUDA_INFO"
	.align	4


	//----- nvinfo : EIATTR_REGCOUNT
	.align		4
        /*0000*/ 	.byte	0x04, 0x2f
        /*0002*/ 	.short	(.L_1 - .L_0)
	.align		4
.L_0:
        /*0004*/ 	.word	index@(_Z7reduce6IiLj512EEvPT_S1_j)
        /*0008*/ 	.word	0x00000010


	//----- nvinfo : EIATTR_FRAME_SIZE
	.align		4
.L_1:
        /*000c*/ 	.byte	0x04, 0x11
        /*000e*/ 	.short	(.L_3 - .L_2)
	.align		4
.L_2:
        /*0010*/ 	.word	index@(_Z7reduce6IiLj512EEvPT_S1_j)
        /*0014*/ 	.word	0x00000000


	//----- nvinfo : EIATTR_REGCOUNT
	.align		4
.L_3:
        /*0018*/ 	.byte	0x04, 0x2f
        /*001a*/ 	.short	(.L_5 - .L_4)
	.align		4
.L_4:
        /*001c*/ 	.word	index@(_Z7reduce6IiLj256EEvPT_S1_j)
        /*0020*/ 	.word	0x00000010


	//----- nvinfo : EIATTR_FRAME_SIZE
	.align		4
.L_5:
        /*0024*/ 	.byte	0x04, 0x11
        /*0026*/ 	.short	(.L_7 - .L_6)
	.align		4
.L_6:
        /*0028*/ 	.word	index@(_Z7reduce6IiLj256EEvPT_S1_j)
        /*002c*/ 	.word	0x00000000


	//----- nvinfo : EIATTR_REGCOUNT
	.align		4
.L_7:
        /*0030*/ 	.byte	0x04, 0x2f
        /*0032*/ 	.short	(.L_9 - .L_8)
	.align		4
.L_8:
        /*0034*/ 	.word	index@(_Z7reduce6IiLj128EEvPT_S1_j)
        /*0038*/ 	.word	0x00000010


	//----- nvinfo : EIATTR_FRAME_SIZE
	.align		4
.L_9:
        /*003c*/ 	.byte	0x04, 0x11
        /*003e*/ 	.short	(.L_11 - .L_10)
	.align		4
.L_10:
        /*0040*/ 	.word	index@(_Z7reduce6IiLj128EEvPT_S1_j)
        /*0044*/ 	.word	0x00000000


	//----- nvinfo : EIATTR_REGCOUNT
	.align		4
.L_11:
        /*0048*/ 	.byte	0x04, 0x2f
        /*004a*/ 	.short	(.L_13 - .L_12)
	.align		4
.L_12:
        /*004c*/ 	.word	index@(_Z7reduce6IiLj64EEvPT_S1_j)
        /*0050*/ 	.word	0x00000010


	//----- nvinfo : EIATTR_FRAME_SIZE
	.align		4
.L_13:
        /*0054*/ 	.byte	0x04, 0x11
        /*0056*/ 	.short	(.L_15 - .L_14)
	.align		4
.L_14:
        /*0058*/ 	.word	index@(_Z7reduce6IiLj64EEvPT_S1_j)
        /*005c*/ 	.word	0x00000000


	//----- nvinfo : EIATTR_REGCOUNT
	.align		4
.L_15:
        /*0060*/ 	.byte	0x04, 0x2f
        /*0062*/ 	.short	(.L_17 - .L_16)
	.align		4
.L_16:
        /*0064*/ 	.word	index@(_Z7reduce6IiLj32EEvPT_S1_j)
        /*0068*/ 	.word	0x0000000f


	//----- nvinfo : EIATTR_FRAME_SIZE
	.align		4
.L_17:
        /*006c*/ 	.byte	0x04, 0x11
        /*006e*/ 	.short	(.L_19 - .L_18)
	.align		4
.L_18:
        /*0070*/ 	.word	index@(_Z7reduce6IiLj32EEvPT_S1_j)
        /*0074*/ 	.word	0x00000000


	//----- nvinfo : EIATTR_REGCOUNT
	.align		4
.L_19:
        /*0078*/ 	.byte	0x04, 0x2f
        /*007a*/ 	.short	(.L_21 - .L_20)
	.align		4
.L_20:
        /*007c*/ 	.word	index@(_Z7reduce6IiLj16EEvPT_S1_j)
        /*0080*/ 	.word	0x0000000f


	//----- nvinfo : EIATTR_FRAME_SIZE
	.align		4
.L_21:
        /*0084*/ 	.byte	0x04, 0x11
        /*0086*/ 	.short	(.L_23 - .L_22)
	.align		4
.L_22:
        /*0088*/ 	.word	index@(_Z7reduce6IiLj16EEvPT_S1_j)
        /*008c*/ 	.word	0x00000000


	//----- nvinfo : EIATTR_REGCOUNT
	.align		4
.L_23:
        /*0090*/ 	.byte	0x04, 0x2f
        /*0092*/ 	.short	(.L_25 - .L_24)
	.align		4
.L_24:
        /*0094*/ 	.word	index@(_Z7reduce6IiLj8EEvPT_S1_j)
        /*0098*/ 	.word	0x0000000f


	//----- nvinfo : EIATTR_FRAME_SIZE
	.align		4
.L_25:
        /*009c*/ 	.byte	0x04, 0x11
        /*009e*/ 	.short	(.L_27 - .L_26)
	.align		4
.L_26:
        /*00a0*/ 	.word	index@(_Z7reduce6IiLj8EEvPT_S1_j)
        /*00a4*/ 	.word	0x00000000


	//----- nvinfo : EIATTR_REGCOUNT
	.align		4
.L_27:
        /*00a8*/ 	.byte	0x04, 0x2f
        /*00aa*/ 	.short	(.L_29 - .L_28)
	.align		4
.L_28:
        /*00ac*/ 	.word	index@(_Z7reduce6IiLj4EEvPT_S1_j)
        /*00b0*/ 	.word	0x0000000f


	//----- nvinfo : EIATTR_FRAME_SIZE
	.align		4
.L_29:
        /*00b4*/ 	.byte	0x04, 0x11
        /*00b6*/ 	.short	(.L_31 - .L_30)
	.align		4
.L_30:
        /*00b8*/ 	.word	index@(_Z7reduce6IiLj4EEvPT_S1_j)
        /*00bc*/ 	.word	0x00000000


	//----- nvinfo : EIATTR_REGCOUNT
	.align		4
.L_31:
        /*00c0*/ 	.byte	0x04, 0x2f
        /*00c2*/ 	.short	(.L_33 - .L_32)
	.align		4
.L_32:
        /*00c4*/ 	.word	index@(_Z7reduce6IiLj2EEvPT_S1_j)
        /*00c8*/ 	.word	0x0000000f


	//----- nvinfo : EIATTR_FRAME_SIZE
	.align		4
.L_33:
        /*00cc*/ 	.byte	0x04, 0x11
        /*00ce*/ 	.short	(.L_35 - .L_34)
	.align		4
.L_34:
        /*00d0*/ 	.word	index@(_Z7reduce6IiLj2EEvPT_S1_j)
        /*00d4*/ 	.word	0x00000000


	//----- nvinfo : EIATTR_REGCOUNT
	.align		4
.L_35:
        /*00d8*/ 	.byte	0x04, 0x2f
        /*00da*/ 	.short	(.L_37 - .L_36)
	.align		4
.L_36:
        /*00dc*/ 	.word	index@(_Z7reduce6IiLj1EEvPT_S1_j)
        /*00e0*/ 	.word	0x00000010


	//----- nvinfo : EIATTR_FRAME_SIZE
	.align		4
.L_37:
        /*00e4*/ 	.byte	0x04, 0x11
        /*00e6*/ 	.short	(.L_39 - .L_38)
	.align		4
.L_38:
        /*00e8*/ 	.word	index@(_Z7reduce6IiLj1EEvPT_S1_j)
        /*00ec*/ 	.word	0x00000000


	//----- nvinfo : EIATTR_REGCOUNT
	.align		4
.L_39:
        /*00f0*/ 	.byte	0x04, 0x2f
        /*00f2*/ 	.short	(.L_41 - .L_40)
	.align		4
.L_40:
        /*00f4*/ 	.word	index@(_Z7reduce6IfLj512EEvPT_S1_j)
        /*00f8*/ 	.word	0x00000010


	//----- nvinfo : EIATTR_FRAME_SIZE
	.align		4
.L_41:
        /*00fc*/ 	.byte	0x04, 0x11
        /*00fe*/ 	.short	(.L_43 - .L_42)
	.align		4
.L_42:
        /*0100*/ 	.word	index@(_Z7reduce6IfLj512EEvPT_S1_j)
        /*0104*/ 	.word	0x00000000


	//----- nvinfo : EIATTR_REGCOUNT
	.align		4
.L_43:
        /*0108*/ 	.byte	0x04, 0x2f
        /*010a*/ 	.short	(.L_45 - .L_44)
	.align		4
.L_44:
        /*010c*/ 	.word	index@(_Z7reduce6IfLj256EEvPT_S1_j)
        /*0110*/ 	.word	0x00000010


	//----- nvinfo : EIATTR_FRAME_SIZE
	.align		4
.L_45:
        /*0114*/ 	.byte	0x04, 0x11
        /*0116*/ 	.short	(.L_47 - .L_46)
	.align		4
.L_46:
        /*0118*/ 	.word	index@(_Z7reduce6IfLj256EEvPT_S1_j)
        /*011c*/ 	.word	0x00000000


	//----- nvinfo : EIATTR_REGCOUNT
	.align		4
.L_47:
        /*0120*/ 	.byte	0x04, 0x2f
        /*0122*/ 	.short	(.L_49 - .L_48)
	.align		4
.L_48:
        /*0124*/ 	.word	index@(_Z7reduce6IfLj128EEvPT_S1_j)
        /*0128*/ 	.word	0x00000010


	//----- nvinfo : EIATTR_FRAME_SIZE
	.align		4
.L_49:
        /*012c*/ 	.byte	0x04, 0x11
        /*012e*/ 	.short	(.L_51 - .L_50)
	.align		4
.L_50:
        /*0130*/ 	.word	index@(_Z7reduce6IfLj128EEvPT_S1_j)
        /*0134*/ 	.word	0x00000000


	//----- nvinfo : EIATTR_REGCOUNT
	.align		4
.L_51:
        /*0138*/ 	.byte	0x04, 0x2f
        /*013a*/ 	.short	(.L_53 - .L_52)
	.align		4
.L_52:
        /*013c*/ 	.word	index@(_Z7reduce6IfLj64EEvPT_S1_j)
        /*0140*/ 	.word	0x00000010


	//----- nvinfo : EIATTR_FRAME_SIZE
	.align		4
.L_53:
        /*0144*/ 	.byte	0x04, 0x11
        /*0146*/ 	.short	(.L_55 - .L_54)
	.align		4
.L_54:
        /*0148*/ 	.word	index@(_Z7reduce6IfLj64EEvPT_S1_j)
        /*014c*/ 	.word	0x00000000


	//----- nvinfo : EIATTR_REGCOUNT
	.align		4
.L_55:
        /*0150*/ 	.byte	0x04, 0x2f
        /*0152*/ 	.short	(.L_57 - .L_56)
	.align		4
.L_56:
        /*0154*/ 	.word	index@(_Z7reduce6IfLj32EEvPT_S1_j)
        /*0158*/ 	.word	0x0000000f


	//----- nvinfo : EIATTR_FRAME_SIZE
	.align		4
.L_57:
        /*015c*/ 	.byte	0x04, 0x11
        /*015e*/ 	.short	(.L_59 - .L_58)
	.align		4
.L_58:
        /*0160*/ 	.word	index@(_Z7reduce6IfLj32EEvPT_S1_j)
        /*0164*/ 	.word	0x00000000


	//----- nvinfo : EIATTR_REGCOUNT
	.align		4
.L_59:
        /*0168*/ 	.byte	0x04, 0x2f
        /*016a*/ 	.short	(.L_61 - .L_60)
	.align		4
.L_60:
        /*016c*/ 	.word	index@(_Z7reduce6IfLj16EEvPT_S1_j)
        /*0170*/ 	.word	0x0000000f


	//----- nvinfo : EIATTR_FRAME_SIZE
	.align		4
.L_61:
        /*0174*/ 	.byte	0x04, 0x11
        /*0176*/ 	.short	(.L_63 - .L_62)
	.align		4
.L_62:
        /*0178*/ 	.word	index@(_Z7reduce6IfLj16EEvPT_S1_j)
        /*017c*/ 	.word	0x00000000


	//----- nvinfo : EIATTR_REGCOUNT
	.align		4
.L_63:
        /*0180*/ 	.byte	0x04, 0x2f
        /*0182*/ 	.short	(.L_65 - .L_64)
	.align		4
.L_64:
        /*0184*/ 	.word	index@(_Z7reduce6IfLj8EEvPT_S1_j)
        /*0188*/ 	.word	0x0000000f


	//----- nvinfo : EIATTR_FRAME_SIZE
	.align		4
.L_65:
        /*018c*/ 	.byte	0x04, 0x11
        /*018e*/ 	.short	(.L_67 - .L_66)
	.align		4
.L_66:
        /*0190*/ 	.word	index@(_Z7reduce6IfLj8EEvPT_S1_j)
        /*0194*/ 	.word	0x00000000


	//----- nvinfo : EIATTR_REGCOUNT
	.align		4
.L_67:
        /*0198*/ 	.byte	0x04, 0x2f
        /*019a*/ 	.short	(.L_69 - .L_68)
	.align		4
.L_68:
        /*019c*/ 	.word	index@(_Z7reduce6IfLj4EEvPT_S1_j)
        /*01a0*/ 	.word	0x0000000f


	//----- nvinfo : EIATTR_FRAME_SIZE
	.align		4
.L_69:
        /*01a4*/ 	.byte	0x04, 0x11
        /*01a6*/ 	.short	(.L_71 - .L_70)
	.align		4
.L_70:
        /*01a8*/ 	.word	index@(_Z7reduce6IfLj4EEvPT_S1_j)
        /*01ac*/ 	.word	0x00000000


	//----- nvinfo : EIATTR_REGCOUNT
	.align		4
.L_71:
        /*01b0*/ 	.byte	0x04, 0x2f
        /*01b2*/ 	.short	(.L_73 - .L_72)
	.align		4
.L_72:
        /*01b4*/ 	.word	index@(_Z7reduce6IfLj2EEvPT_S1_j)
        /*01b8*/ 	.word	0x0000000f


	//----- nvinfo : EIATTR_FRAME_SIZE
	.align		4
.L_73:
        /*01bc*/ 	.byte	0x04, 0x11
        /*01be*/ 	.short	(.L_75 - .L_74)
	.align		4
.L_74:
        /*01c0*/ 	.word	index@(_Z7reduce6IfLj2EEvPT_S1_j)
        /*01c4*/ 	.word	0x00000000


	//----- nvinfo : EIATTR_REGCOUNT
	.align		4
.L_75:
        /*01c8*/ 	.byte	0x04, 0x2f
        /*01ca*/ 	.short	(.L_77 - .L_76)
	.align		4
.L_76:
        /*01cc*/ 	.word	index@(_Z7reduce6IfLj1EEvPT_S1_j)
        /*01d0*/ 	.word	0x00000010


	//----- nvinfo : EIATTR_FRAME_SIZE
	.align		4
.L_77:
        /*01d4*/ 	.byte	0x04, 0x11
        /*01d6*/ 	.short	(.L_79 - .L_78)
	.align		4
.L_78:
        /*01d8*/ 	.word	index@(_Z7reduce6IfLj1EEvPT_S1_j)
        /*01dc*/ 	.word	0x00000000


	//----- nvinfo : EIATTR_REGCOUNT
	.align		4
.L_79:
        /*01e0*/ 	.byte	0x04, 0x2f
        /*01e2*/ 	.short	(.L_81 - .L_80)
	.align		4
.L_80:
        /*01e4*/ 	.word	index@(_Z7reduce6IdLj512EEvPT_S1_j)
        /*01e8*/ 	.word	0x00000014


	//----- nvinfo : EIATTR_FRAME_SIZE
	.align		4
.L_81:
        /*01ec*/ 	.byte	0x04, 0x11
        /*01ee*/ 	.short	(.L_83 - .L_82)
	.align		4
.L_82:
        /*01f0*/ 	.word	index@(_Z7reduce6IdLj512EEvPT_S1_j)
        /*01f4*/ 	.word	0x00000000


	//----- nvinfo : EIATTR_REGCOUNT
	.align		4
.L_83:
        /*01f8*/ 	.byte	0x04, 0x2f
        /*01fa*/ 	.short	(.L_85 - .L_84)
	.align		4
.L_84:
        /*01fc*/ 	.word	index@(_Z7reduce6IdLj256EEvPT_S1_j)
        /*0200*/ 	.word	0x00000014


	//----- nvinfo : EIATTR_FRAME_SIZE
	.align		4
.L_85:
        /*0204*/ 	.byte	0x04, 0x11
        /*0206*/ 	.short	(.L_87 - .L_86)
	.align		4
.L_86:
        /*0208*/ 	.word	index@(_Z7reduce6IdLj256EEvPT_S1_j)
        /*020c*/ 	.word	0x00000000


	//----- nvinfo : EIATTR_REGCOUNT
	.align		4
.L_87:
        /*0210*/ 	.byte	0x04, 0x2f
        /*0212*/ 	.short	(.L_89 - .L_88)
	.align		4
.L_88:
        /*0214*/ 	.word	index@(_Z7reduce6IdLj128EEvPT_S1_j)
        /*0218*/ 	.word	0x00000014


	//----- nvinfo : EIATTR_FRAME_SIZE
	.align		4
.L_89:
        /*021c*/ 	.byte	0x04, 0x11
        /*021e*/ 	.short	(.L_91 - .L_90)
	.align		4
.L_90:
        /*0220*/ 	.word	index@(_Z7reduce6IdLj128EEvPT_S1_j)
        /*0224*/ 	.word	0x00000000


	//----- nvinfo : EIATTR_REGCOUNT
	.align		4
.L_91:
        /*0228*/ 	.byte	0x04, 0x2f
        /*022a*/ 	.short	(.L_93 - .L_92)
	.align		4
.L_92:
        /*022c*/ 	.word	index@(_Z7reduce6IdLj64EEvPT_S1_j)
        /*0230*/ 	.word	0x00000014


	//----- nvinfo : EIATTR_FRAME_SIZE
	.align		4
.L_93:
        /*0234*/ 	.byte	0x04, 0x11
        /*0236*/ 	.short	(.L_95 - .L_94)
	.align		4
.L_94:
        /*0238*/ 	.word	index@(_Z7reduce6IdLj64EEvPT_S1_j)
        /*023c*/ 	.word	0x00000000


	//----- nvinfo : EIATTR_REGCOUNT
	.align		4
.L_95:
        /*0240*/ 	.byte	0x04, 0x2f
        /*0242*/ 	.short	(.L_97 - .L_96)
	.align		4
.L_96:
        /*0244*/ 	.word	index@(_Z7reduce6IdLj32EEvPT_S1_j)
        /*0248*/ 	.word	0x00000014


	//----- nvinfo : EIATTR_FRAME_SIZE
	.align		4
.L_97:
        /*024c*/ 	.byte	0x04, 0x11
        /*024e*/ 	.short	(.L_99 - .L_98)
	.align		4
.L_98:
        /*0250*/ 	.word	index@(_Z7reduce6IdLj32EEvPT_S1_j)
        /*0254*/ 	.word	0x00000000


	//----- nvinfo : EIATTR_REGCOUNT
	.align		4
.L_99:
        /*0258*/ 	.byte	0x04, 0x2f
        /*025a*/ 	.short	(.L_101 - .L_100)
	.align		4
.L_100:
        /*025c*/ 	.word	index@(_Z7reduce6IdLj16EEvPT_S1_j)
        /*0260*/ 	.word	0x00000014


	//----- nvinfo : EIATTR_FRAME_SIZE
	.align		4
.L_101:
        /*0264*/ 	.byte	0x04, 0x11
        /*0266*/ 	.short	(.L_103 - .L_102)
	.align		4
.L_102:
        /*0268*/ 	.word	index@(_Z7reduce6IdLj16EEvPT_S1_j)
        /*026c*/ 	.word	0x00000000


	//----- nvinfo : EIATTR_REGCOUNT
	.align		4
.L_103:
        /*0270*/ 	.byte	0x04, 0x2f
        /*0272*/ 	.short	(.L_105 - .L_104)
	.align		4
.L_104:
        /*0274*/ 	.word	index@(_Z7reduce6IdLj8EEvPT_S1_j)
        /*0278*/ 	.word	0x00000014


	//----- nvinfo : EIATTR_FRAME_SIZE
	.align		4
.L_105:
        /*027c*/ 	.byte	0x04, 0x11
        /*027e*/ 	.short	(.L_107 - .L_106)
	.align		4
.L_106:
        /*0280*/ 	.word	index@(_Z7reduce6IdLj8EEvPT_S1_j)
        /*0284*/ 	.word	0x00000000


	//----- nvinfo : EIATTR_REGCOUNT
	.align		4
.L_107:
        /*0288*/ 	.byte	0x04, 0x2f
        /*028a*/ 	.short	(.L_109 - .L_108)
	.align		4
.L_108:
        /*028c*/ 	.word	index@(_Z7reduce6IdLj4EEvPT_S1_j)
        /*0290*/ 	.word	0x00000014


	//----- nvinfo : EIATTR_FRAME_SIZE
	.align		4
.L_109:
        /*0294*/ 	.byte	0x04, 0x11
        /*0296*/ 	.short	(.L_111 - .L_110)
	.align		4
.L_110:
        /*0298*/ 	.word	index@(_Z7reduce6IdLj4EEvPT_S1_j)
        /*029c*/ 	.word	0x00000000


	//----- nvinfo : EIATTR_REGCOUNT
	.align		4
.L_111:
        /*02a0*/ 	.byte	0x04, 0x2f
        /*02a2*/ 	.short	(.L_113 - .L_112)
	.align		4
.L_112:
        /*02a4*/ 	.word	index@(_Z7reduce6IdLj2EEvPT_S1_j)
        /*02a8*/ 	.word	0x00000014


	//----- nvinfo : EIATTR_FRAME_SIZE
	.align		4
.L_113:
        /*02ac*/ 	.byte	0x04, 0x11
        /*02ae*/ 	.short	(.L_115 - .L_114)
	.align		4
.L_114:
        /*02b0*/ 	.word	index@(_Z7reduce6IdLj2EEvPT_S1_j)
        /*02b4*/ 	.word	0x00000000


	//----- nvinfo : EIATTR_REGCOUNT
	.align		4
.L_115:
        /*02b8*/ 	.byte	0x04, 0x2f
        /*02ba*/ 	.short	(.L_117 - .L_116)
	.align		4
.L_116:
        /*02bc*/ 	.word	index@(_Z7reduce6IdLj1EEvPT_S1_j)
        /*02c0*/ 	.word	0x00000014


	//----- nvinfo : EIATTR_FRAME_SIZE
	.align		4
.L_117:
        /*02c4*/ 	.byte	0x04, 0x11
        /*02c6*/ 	.short	(.L_119 - .L_118)
	.align		4
.L_118:
        /*02c8*/ 	.word	index@(_Z7reduce6IdLj1EEvPT_S1_j)
        /*02cc*/ 	.word	0x00000000


	//----- nvinfo : EIATTR_MIN_STACK_SIZE
	.align		4
.L_119:
        /*02d0*/ 	.byte	0x04, 0x12
        /*02d2*/ 	.short	(.L_121 - .L_120)
	.align		4
.L_120:
        /*02d4*/ 	.word	index@(_Z7reduce6IdLj1EEvPT_S1_j)
        /*02d8*/ 	.word	0x00000000


	//----- nvinfo : EIATTR_MIN_STACK_SIZE
	.align		4
.L_121:
        /*02dc*/ 	.byte	0x04, 0x12
        /*02de*/ 	.short	(.L_123 - .L_122)
	.align		4
.L_122:
        /*02e0*/ 	.word	index@(_Z7reduce6IdLj2EEvPT_S1_j)
        /*02e4*/ 	.word	0x00000000


	//----- nvinfo : EIATTR_MIN_STACK_SIZE
	.align		4
.L_123:
        /*02e8*/ 	.byte	0x04, 0x12
        /*02ea*/ 	.short	(.L_125 - .L_124)
	.align		4
.L_124:
        /*02ec*/ 	.word	index@(_Z7reduce6IdLj4EEvPT_S1_j)
        /*02f0*/ 	.word	0x00000000


	//----- nvinfo : EIATTR_MIN_STACK_SIZE
	.align		4
.L_125:
        /*02f4*/ 	.byte	0x04, 0x12
        /*02f6*/ 	.short	(.L_127 - .L_126)
	.align		4
.L_126:
        /*02f8*/ 	.word	index@(_Z7reduce6IdLj8EEvPT_S1_j)
        /*02fc*/ 	.word	0x00000000


	//----- nvinfo : EIATTR_MIN_STACK_SIZE
	.align		4
.L_127:
        /*0300*/ 	.byte	0x04, 0x12
        /*0302*/ 	.short	(.L_129 - .L_128)
	.align		4
.L_128:
        /*0304*/ 	.word	index@(_Z7reduce6IdLj16EEvPT_S1_j)
        /*0308*/ 	.word	0x00000000


	//----- nvinfo : EIATTR_MIN_STACK_SIZE
	.align		4
.L_129:
        /*030c*/ 	.byte	0x04, 0x12
        /*030e*/ 	.short	(.L_131 - .L_130)
	.align		4
.L_130:
        /*0310*/ 	.word	index@(_Z7reduce6IdLj32EEvPT_S1_j)
        /*0314*/ 	.word	0x00000000


	//----- nvinfo : EIATTR_MIN_STACK_SIZE
	.align		4
.L_131:
        /*0318*/ 	.byte	0x04, 0x12
        /*031a*/ 	.short	(.L_133 - .L_132)
	.align		4
.L_132:
        /*031c*/ 	.word	index@(_Z7reduce6IdLj64EEvPT_S1_j)
        /*0320*/ 	.word	0x00000000


	//----- nvinfo : EIATTR_MIN_STACK_SIZE
	.align		4
.L_133:
        /*0324*/ 	.byte	0x04, 0x12
        /*0326*/ 	.short	(.L_135 - .L_134)
	.align		4
.L_134:
        /*0328*/ 	.word	index@(_Z7reduce6IdLj128EEvPT_S1_j)
        /*032c*/ 	.word	0x00000000


	//----- nvinfo : EIATTR_MIN_STACK_SIZE
	.align		4
.L_135:
        /*0330*/ 	.byte	0x04, 0x12
        /*0332*/ 	.short	(.L_137 - .L_136)
	.align		4
.L_136:
        /*0334*/ 	.word	index@(_Z7reduce6IdLj256EEvPT_S1_j)
        /*0338*/ 	.word	0x00000000


	//----- nvinfo : EIATTR_MIN_STACK_SIZE
	.align		4
.L_137:
        /*033c*/ 	.byte	0x04, 0x12
        /*033e*/ 	.short	(.L_139 - .L_138)
	.align		4
.L_138:
        /*0340*/ 	.word	index@(_Z7reduce6IdLj512EEvPT_S1_j)
        /*0344*/ 	.word	0x00000000


	//----- nvinfo : EIATTR_MIN_STACK_SIZE
	.align		4
.L_139:
        /*0348*/ 	.byte	0x04, 0x12
        /*034a*/ 	.short	(.L_141 - .L_140)
	.align		4
.L_140:
        /*034c*/ 	.word	index@(_Z7reduce6IfLj1EEvPT_S1_j)
        /*0350*/ 	.word	0x00000000


	//----- nvinfo : EIATTR_MIN_STACK_SIZE
	.align		4
.L_141:
        /*0354*/ 	.byte	0x04, 0x12
        /*0356*/ 	.short	(.L_143 - .L_142)
	.align		4
.L_142:
        /*0358*/ 	.word	index@(_Z7reduce6IfLj2EEvPT_S1_j)
        /*035c*/ 	.word	0x00000000


	//----- nvinfo : EIATTR_MIN_STACK_SIZE
	.align		4
.L_143:
        /*0360*/ 	.byte	0x04, 0x12
        /*0362*/ 	.short	(.L_145 - .L_144)
	.align		4
.L_144:
        /*0364*/ 	.word	index@(_Z7reduce6IfLj4EEvPT_S1_j)
        /*0368*/ 	.word	0x00000000


	//----- nvinfo : EIATTR_MIN_STACK_SIZE
	.align		4
.L_145:
        /*036c*/ 	.byte	0x04, 0x12
        /*036e*/ 	.short	(.L_147 - .L_146)
	.align		4
.L_146:
        /*0370*/ 	.word	index@(_Z7reduce6IfLj8EEvPT_S1_j)
        /*0374*/ 	.word	0x00000000


	//----- nvinfo : EIATTR_MIN_STACK_SIZE
	.align		4
.L_147:
        /*0378*/ 	.byte	0x04, 0x12
        /*037a*/ 	.short	(.L_149 - .L_148)
	.align		4
.L_148:
        /*037c*/ 	.word	index@(_Z7reduce6IfLj16EEvPT_S1_j)
        /*0380*/ 	.word	0x00000000


	//----- nvinfo : EIATTR_MIN_STACK_SIZE
	.align		4
.L_149:
        /*0384*/ 	.byte	0x04, 0x12
        /*0386*/ 	.short	(.L_151 - .L_150)
	.align		4
.L_150:
        /*0388*/ 	.word	index@(_Z7reduce6IfLj32EEvPT_S1_j)
        /*038c*/ 	.word	0x00000000


	//----- nvinfo : EIATTR_MIN_STACK_SIZE
	.align		4
.L_151:
        /*0390*/ 	.byte	0x04, 0x12
        /*0392*/ 	.short	(.L_153 - .L_152)
	.align		4
.L_152:
        /*0394*/ 	.word	index@(_Z7reduce6IfLj64EEvPT_S1_j)
        /*0398*/ 	.word	0x00000000


	//----- nvinfo : EIATTR_MIN_STACK_SIZE
	.align		4
.L_153:
        /*039c*/ 	.byte	0x04, 0x12
        /*039e*/ 	.short	(.L_155 - .L_154)
	.align		4
.L_154:
        /*03a0*/ 	.word	index@(_Z7reduce6IfLj128EEvPT_S1_j)
        /*03a4*/ 	.word	0x00000000


	//----- nvinfo : EIATTR_MIN_STACK_SIZE
	.align		4
.L_155:
        /*03a8*/ 	.byte	0x04, 0x12
        /*03aa*/ 	.short	(.L_157 - .L_156)
	.align		4
.L_156:
        /*03ac*/ 	.word	index@(_Z7reduce6IfLj256EEvPT_S1_j)
        /*03b0*/ 	.word	0x00000000


	//----- nvinfo : EIATTR_MIN_STACK_SIZE
	.align		4
.L_157:
        /*03b4*/ 	.byte	0x04, 0x12
        /*03b6*/ 	.short	(.L_159 - .L_158)
	.align		4
.L_158:
        /*03b8*/ 	.word	index@(_Z7reduce6IfLj512EEvPT_S1_j)
        /*03bc*/ 	.word	0x00000000


	//----- nvinfo : EIATTR_MIN_STACK_SIZE
	.align		4
.L_159:
        /*03c0*/ 	.byte	0x04, 0x12
        /*03c2*/ 	.short	(.L_161 - .L_160)
	.align		4
.L_160:
        /*03c4*/ 	.word	index@(_Z7reduce6IiLj1EEvPT_S1_j)
        /*03c8*/ 	.word	0x00000000


	//----- nvinfo : EIATTR_MIN_STACK_SIZE
	.align		4
.L_161:
        /*03cc*/ 	.byte	0x04, 0x12
        /*03ce*/ 	.short	(.L_163 - .L_162)
	.align		4
.L_162:
        /*03d0*/ 	.word	index@(_Z7reduce6IiLj2EEvPT_S1_j)
        /*03d4*/ 	.word	0x00000000


	//----- nvinfo : EIATTR_MIN_STACK_SIZE
	.align		4
.L_163:
        /*03d8*/ 	.byte	0x04, 0x12
        /*03da*/ 	.short	(.L_165 - .L_164)
	.align		4
.L_164:
        /*03dc*/ 	.word	index@(_Z7reduce6IiLj4EEvPT_S1_j)
        /*03e0*/ 	.word	0x00000000


	//----- nvinfo : EIATTR_MIN_STACK_SIZE
	.align		4
.L_165:
        /*03e4*/ 	.byte	0x04, 0x12
        /*03e6*/ 	.short	(.L_167 - .L_166)
	.align		4
.L_166:
        /*03e8*/ 	.word	index@(_Z7reduce6IiLj8EEvPT_S1_j)
        /*03ec*/ 	.word	0x00000000


	//----- nvinfo : EIATTR_MIN_STACK_SIZE
	.align		4
.L_167:
        /*03f0*/ 	.byte	0x04, 0x12
        /*03f2*/ 	.short	(.L_169 - .L_168)
	.align		4
.L_168:
        /*03f4*/ 	.word	index@(_Z7reduce6IiLj16EEvPT_S1_j)
        /*03f8*/ 	.word	0x00000000


	//----- nvinfo : EIATTR_MIN_STACK_SIZE
	.align		4
.L_169:
        /*03fc*/ 	.byte	0x04, 0x12
        /*03fe*/ 	.short	(.L_171 - .L_170)
	.align		4
.L_170:
        /*0400*/ 	.word	index@(_Z7reduce6IiLj32EEvPT_S1_j)
        /*0404*/ 	.word	0x00000000


	//----- nvinfo : EIATTR_MIN_STACK_SIZE
	.align		4
.L_171:
        /*0408*/ 	.byte	0x04, 0x12
        /*040a*/ 	.short	(.L_173 - .L_172)
	.align		4
.L_172:
        /*040c*/ 	.word	index@(_Z7reduce6IiLj64EEvPT_S1_j)
        /*0410*/ 	.word	0x00000000


	//----- nvinfo : EIATTR_MIN_STACK_SIZE
	.align		4
.L_173:
        /*0414*/ 	.byte	0x04, 0x12
        /*0416*/ 	.short	(.L_175 - .L_174)
	.align		4
.L_174:
        /*0418*/ 	.word	index@(_Z7reduce6IiLj128EEvPT_S1_j)
        /*041c*/ 	.word	0x00000000


	//----- nvinfo : EIATTR_MIN_STACK_SIZE
	.align		4
.L_175:
        /*0420*/ 	.byte	0x04, 0x12
        /*0422*/ 	.short	(.L_177 - .L_176)
	.align		4
.L_176:
        /*0424*/ 	.word	index@(_Z7reduce6IiLj256EEvPT_S1_j)
        /*0428*/ 	.word	0x00000000


	//----- nvinfo : EIATTR_MIN_STACK_SIZE
	.align		4
.L_177:
        /*042c*/ 	.byte	0x04, 0x12
        /*042e*/ 	.short	(.L_179 - .L_178)
	.align		4
.L_178:
        /*0430*/ 	.word	index@(_Z7reduce6IiLj512EEvPT_S1_j)
        /*0434*/ 	.word	0x00000000
.L_179:


//--------------------- .nv.compat                --------------------------
	.section	.nv.compat,"",@"SHT_CUDA_COMPAT_INFO"
	.align	4
        /*0000*/ 	.byte	0x02, 0x09, 0x00, 0x00, 0x02, 0x02, 0x01, 0x00, 0x02, 0x05, 0x05, 0x00, 0x03, 0x07, 0x01, 0x01
        /*0010*/ 	.byte	0x02, 0x03, 0x00, 0x00, 0x02, 0x06, 0x01, 0x00, 0x04, 0x0b, 0x08, 0x00, 0x01, 0x00, 0x00, 0x00
        /*0020*/ 	.byte	0x00, 0x00, 0x00, 0x00


//--------------------- .nv.info._Z7reduce6IdLj1EEvPT_S1_j --------------------------
	.section	.nv.info._Z7reduce6IdLj1EEvPT_S1_j,"",@"SHT_CUDA_INFO"
	.sectionflags	@""
	.align	4


	//----- nvinfo : EIATTR_CUDA_API_VERSION
	.align		4
        /*0000*/ 	.byte	0x04, 0x37
        /*0002*/ 	.short	(.L_181 - .L_180)
.L_180:
        /*0004*/ 	.word	0x00000082


	//----- nvinfo : EIATTR_KPARAM_INFO
	.align		4
.L_181:
        /*0008*/ 	.byte	0x04, 0x17
        /*000a*/ 	.short	(.L_183 - .L_182)
.L_182:
        /*000c*/ 	.word	0x00000000
        /*0010*/ 	.short	0x0002
        /*0012*/ 	.short	0x0010
        /*0014*/ 	.byte	0x00, 0xf0, 0x11, 0x00


	//----- nvinfo : EIATTR_KPARAM_INFO
	.align		4
.L_183:
        /*0018*/ 	.byte	0x04, 0x17
        /*001a*/ 	.short	(.L_185 - .L_184)
.L_184:
        /*001c*/ 	.word	0x00000000
        /*0020*/ 	.short	0x0001
        /*0022*/ 	.short	0x0008
        /*0024*/ 	.byte	0x00, 0xf5, 0x21, 0x00


	//----- nvinfo : EIATTR_KPARAM_INFO
	.align		4
.L_185:
        /*0028*/ 	.byte	0x04, 0x17
        /*002a*/ 	.short	(.L_187 - .L_186)
.L_186:
        /*002c*/ 	.word	0x00000000
        /*0030*/ 	.short	0x0000
        /*0032*/ 	.short	0x0000
        /*0034*/ 	.byte	0x00, 0xf5, 0x21, 0x00


	//----- nvinfo : EIATTR_SPARSE_MMA_MASK
	.align		4
.L_187:
        /*0038*/ 	.byte	0x03, 0x50
        /*003a*/ 	.short	0x0000


	//----- nvinfo : EIATTR_MAXREG_COUNT
	.align		4
        /*003c*/ 	.byte	0x03, 0x1b
        /*003e*/ 	.short	0x00ff


	//----- nvinfo : EIATTR_NUM_BARRIERS
	.align		4
        /*0040*/ 	.byte	0x02, 0x4c
        /*0042*/ 	.byte	0x01
	.zero		1


	//----- nvinfo : EIATTR_MERCURY_ISA_VERSION
	.align		4
        /*0044*/ 	.byte	0x03, 0x5f
        /*0046*/ 	.short	0x0101


	//----- nvinfo : EIATTR_COOP_GROUP_MASK_REGIDS
	.align		4
        /*0048*/ 	.byte	0x04, 0x29
        /*004a*/ 	.short	(.L_189 - .L_188)


	//   ....[0]....
.L_188:
        /*004c*/ 	.word	0xffffffff


	//   ....[1]....
        /*0050*/ 	.word	0xffffffff


	//   ....[2]....
        /*0054*/ 	.word	0xffffffff


	//   ....[3]....
        /*0058*/ 	.word	0xffffffff


	//   ....[4]....
        /*005c*/ 	.word	0xffffffff


	//   ....[5]....
        /*0060*/ 	.word	0xffffffff


	//   ....[6]....
        /*0064*/ 	.word	0xffffffff


	//   ....[7]....
        /*0068*/ 	.word	0xffffffff


	//   ....[8]....
        /*006c*/ 	.word	0xffffffff


	//   ....[9]....
        /*0070*/ 	.word	0xffffffff


	//   ....[10]....
        /*0074*/ 	.word	0xffffffff


	//   ....[11]....
        /*0078*/ 	.word	0xffffffff


	//   ....[12]....
        /*007c*/ 	.word	0xffffffff


	//   ....[13]....
        /*0080*/ 	.word	0xffffffff


	//   ....[14]....
        /*0084*/ 	.word	0x0500000c


	//   ....[15]....
        /*0088*/ 	.word	0x0500000c


	//   ....[16]....
        /*008c*/ 	.word	0x0500000c


	//   ....[17]....
        /*0090*/ 	.word	0x0500000c


	//   ....[18]....
        /*0094*/ 	.word	0x0500000c


	//   ....[19]....
        /*0098*/ 	.word	0x0500000c


	//   ....[20]....
        /*009c*/ 	.word	0x0500000c


	//   ....[21]....
        /*00a0*/ 	.word	0x0500000c


	//   ....[22]....
        /*00a4*/ 	.word	0x0500000c


	//   ....[23]....
        /*00a8*/ 	.word	0x0500000c


	//----- nvinfo : EIATTR_COOP_GROUP_INSTR_OFFSETS
	.align		4
.L_189:
        /*00ac*/ 	.byte	0x04, 0x28
        /*00ae*/ 	.short	(.L_191 - .L_190)


	//   ....[0]....
.L_190:
        /*00b0*/ 	.word	0x00000270


	//   ....[1]....
        /*00b4*/ 	.word	0x00000280


	//   ....[2]....
        /*00b8*/ 	.word	0x00000290


	//   ....[3]....
        /*00bc*/ 	.word	0x000002a0


	//   ....[4]....
        /*00c0*/ 	.word	0x00000300


	//   ....[5]....
        /*00c4*/ 	.word	0x00000310


	//   ....[6]....
        /*00c8*/ 	.word	0x00000330


	//   ....[7]....
        /*00cc*/ 	.word	0x00000340


	//   ....[8]....
        /*00d0*/ 	.word	0x00000380


	//   ....[9]....
        /*00d4*/ 	.word	0x00000390


	//   ....[10]....
        /*00d8*/ 	.word	0x000003d0


	//   ....[11]....
        /*00dc*/ 	.word	0x000003e0


	//   ....[12]....
        /*00e0*/ 	.word	0x00000420


	//   ....[13]....
        /*00e4*/ 	.word	0x00000430


	//   ....[14]....
        /*00e8*/ 	.word	0x00000510


	//   ....[15]....
        /*00ec*/ 	.word	0x00000560


	//   ....[16]....
        /*00f0*/ 	.word	0x000005d0


	//   ....[17]....
        /*00f4*/ 	.word	0x00000620


	//   ....[18]....
        /*00f8*/ 	.word	0x00000690


	//   ....[19]....
        /*00fc*/ 	.word	0x000006e0


	//   ....[20]....
        /*0100*/ 	.word	0x00000750


	//   ....[21]....
        /*0104*/ 	.word	0x000007a0


	//   ....[22]....
        /*0108*/ 	.word	0x00000810


	//   ....[23]....
        /*010c*/ 	.word	0x00000860


	//----- nvinfo : EIATTR_VRC_CTA_INIT_COUNT
	.align		4
.L_191:
        /*0110*/ 	.byte	0x02, 0x4a
	.zero		1
	.zero		1


	//----- nvinfo : EIATTR_EXIT_INSTR_OFFSETS
	.align		4
        /*0114*/ 	.byte	0x04, 0x1c
        /*0116*/ 	.short	(.L_193 - .L_192)


	//   ....[0]....
.L_192:
        /*0118*/ 	.word	0x00000470


	//   ....[1]....
        /*011c*/ 	.word	0x000004b0


	//----- nvinfo : EIATTR_CRS_STACK_SIZE
	.align		4
.L_193:
        /*0120*/ 	.byte	0x04, 0x1e
        /*0122*/ 	.short	(.L_195 - .L_194)
.L_194:
        /*0124*/ 	.word	0x00000000


	//----- nvinfo : EIATTR_CBANK_PARAM_SIZE
	.align		4
.L_195:
        /*0128*/ 	.byte	0x03, 0x19
        /*012a*/ 	.short	0x0014


	//----- nvinfo : EIATTR_PARAM_CBANK
	.align		4
        /*012c*/ 	.byte	0x04, 0x0a
        /*012e*/ 	.short	(.L_197 - .L_196)
	.align		4
.L_196:
        /*0130*/ 	.word	index@(.nv.constant0._Z7reduce6IdLj1EEvPT_S1_j)
        /*0134*/ 	.short	0x0380
        /*0136*/ 	.short	0x0014


	//----- nvinfo : EIATTR_SW_WAR
	.align		4
.L_197:
        /*0138*/ 	.byte	0x04, 0x36
        /*013a*/ 	.short	(.L_199 - .L_198)
.L_198:
        /*013c*/ 	.word	0x00000008
.L_199:


//--------------------- .nv.info._Z7reduce6IdLj2EEvPT_S1_j --------------------------
	.section	.nv.info._Z7reduce6IdLj2EEvPT_S1_j,"",@"SHT_CUDA_INFO"
	.sectionflags	@""
	.align	4


	//----- nvinfo : EIATTR_CUDA_API_VERSION
	.align		4
        /*0000*/ 	.byte	0x04, 0x37
        /*0002*/ 	.short	(.L_201 - .L_200)
.L_200:
        /*0004*/ 	.word	0x00000082


	//----- nvinfo : EIATTR_KPARAM_INFO
	.align		4
.L_201:
        /*0008*/ 	.byte	0x04, 0x17
        /*000a*/ 	.short	(.L_203 - .L_202)
.L_202:
        /*000c*/ 	.word	0x00000000
        /*0010*/ 	.short	0x0002
        /*0012*/ 	.short	0x0010
        /*0014*/ 	.byte	0x00, 0xf0, 0x11, 0x00


	//----- nvinfo : EIATTR_KPARAM_INFO
	.align		4
.L_203:
        /*0018*/ 	.byte	0x04, 0x17
        /*001a*/ 	.short	(.L_205 - .L_204)
.L_204:
        /*001c*/ 	.word	0x00000000
        /*0020*/ 	.short	0x0001
        /*0022*/ 	.short	0x0008
        /*0024*/ 	.byte	0x00, 0xf5, 0x21, 0x00


	//----- nvinfo : EIATTR_KPARAM_INFO
	.align		4
.L_205:
        /*0028*/ 	.byte	0x04, 0x17
        /*002a*/ 	.short	(.L_207 - .L_206)
.L_206:
        /*002c*/ 	.word	0x00000000
        /*0030*/ 	.short	0x0000
        /*0032*/ 	.short	0x0000
        /*0034*/ 	.byte	0x00, 0xf5, 0x21, 0x00


	//----- nvinfo : EIATTR_SPARSE_MMA_MASK
	.align		4
.L_207:
        /*0038*/ 	.byte	0x03, 0x50
        /*003a*/ 	.short	0x0000


	//----- nvinfo : EIATTR_MAXREG_COUNT
	.align		4
        /*003c*/ 	.byte	0x03, 0x1b
        /*003e*/ 	.short	0x00ff


	//----- nvinfo : EIATTR_NUM_BARRIERS
	.align		4
        /*0040*/ 	.byte	0x02, 0x4c
        /*0042*/ 	.byte	0x01
	.zero		1


	//----- nvinfo : EIATTR_MERCURY_ISA_VERSION
	.align		4
        /*0044*/ 	.byte	0x03, 0x5f
        /*0046*/ 	.short	0x0101


	//----- nvinfo : EIATTR_COOP_GROUP_MASK_REGIDS
	.align		4
        /*0048*/ 	.byte	0x04, 0x29
        /*004a*/ 	.short	(.L_209 - .L_208)


	//   ....[0]....
.L_208:
        /*004c*/ 	.word	0xffffffff


	//   ....[1]....
        /*0050*/ 	.word	0xffffffff


	//   ....[2]....
        /*0054*/ 	.word	0xffffffff


	//   ....[3]....
        /*0058*/ 	.word	0xffffffff


	//   ....[4]....
        /*005c*/ 	.word	0xffffffff


	//   ....[5]....
        /*0060*/ 	.word	0xffffffff


	//   ....[6]....
        /*0064*/ 	.word	0xffffffff


	//   ....[7]....
        /*0068*/ 	.word	0xffffffff


	//   ....[8]....
        /*006c*/ 	.word	0xffffffff


	//   ....[9]....
        /*0070*/ 	.word	0xffffffff


	//   ....[10]....
        /*0074*/ 	.word	0xffffffff


	//   ....[11]....
        /*0078*/ 	.word	0xffffffff


	//   ....[12]....
        /*007c*/ 	.word	0xffffffff


	//   ....[13]....
        /*0080*/ 	.word	0xffffffff


	//   ....[14]....
        /*0084*/ 	.word	0x0500000c


	//   ....[15]....
        /*0088*/ 	.word	0x0500000c


	//   ....[16]....
        /*008c*/ 	.word	0x0500000c


	//   ....[17]....
        /*0090*/ 	.word	0x0500000c


	//   ....[18]....
        /*0094*/ 	.word	0x0500000c


	//   ....[19]....
        /*0098*/ 	.word	0x0500000c


	//   ....[20]....
        /*009c*/ 	.word	0x0500000c


	//   ....[21]....
        /*00a0*/ 	.word	0x0500000c


	//   ....[22]....
        /*00a4*/ 	.word	0x0500000c


	//   ....[23]....
        /*00a8*/ 	.word	0x0500000c


	//----- nvinfo : EIATTR_COOP_GROUP_INSTR_OFFSETS
	.align		4
.L_209:
        /*00ac*/ 	.byte	0x04, 0x28
        /*00ae*/ 	.short	(.L_211 - .L_210)


	//   ....[0]....
.L_210:
        /*00b0*/ 	.word	0x00000280


	//   ....[1]....
        /*00b4*/ 	.word	0x00000290


	//   ....[2]....
        /*00b8*/ 	.word	0x000002a0


	//   ....[3]....
        /*00bc*/ 	.word	0x000002b0


	//   ....[4]....
        /*00c0*/ 	.word	0x00000310


	//   ....[5]....
        /*00c4*/ 	.word	0x00000320


	//   ....[6]....
        /*00c8*/ 	.word	0x00000340


	//   ....[7]....
        /*00cc*/ 	.word	0x00000350


	//   ....[8]....
        /*00d0*/ 	.word	0x00000390


	//   ....[9]....
        /*00d4*/ 	.word	0x000003a0


	//   ....[10]....
        /*00d8*/ 	.word	0x000003e0


	//   ....[11]....
        /*00dc*/ 	.word	0x000003f0


	//   ....[12]....
        /*00e0*/ 	.word	0x00000430


	//   ....[13]....
        /*00e4*/ 	.word	0x00000440


	//   ....[14]....
        /*00e8*/ 	.word	0x00000520


	//   ....[15]....
        /*00ec*/ 	.word	0x00000570


	//   ....[16]....
        /*00f0*/ 	.word	0x000005e0


	//   ....[17]....
        /*00f4*/ 	.word	0x00000630


	//   ....[18]....
        /*00f8*/ 	.word	0x000006a0


	//   ....[19]....
        /*00fc*/ 	.word	0x000006f0


	//   ....[20]....
        /*0100*/ 	.word	0x00000760


	//   ....[21]....
        /*0104*/ 	.word	0x000007b0


	//   ....[22]....
        /*0108*/ 	.word	0x00000820


	//   ....[23]....
        /*010c*/ 	.word	0x00000870


	//----- nvinfo : EIATTR_VRC_CTA_INIT_COUNT
	.align		4
.L_211:
        /*0110*/ 	.byte	0x02, 0x4a
	.zero		1
	.zero		1


	//----- nvinfo : EIATTR_EXIT_INSTR_OFFSETS
	.align		4
        /*0114*/ 	.byte	0x04, 0x1c
        /*0116*/ 	.short	(.L_213 - .L_212)


	//   ....[0]....
.L_212:
        /*0118*/ 	.word	0x00000480


	//   ....[1]....
        /*011c*/ 	.word	0x000004c0


	//----- nvinfo : EIATTR_CRS_STACK_SIZE
	.align		4
.L_213:
        /*0120*/ 	.byte	0x04, 0x1e
        /*0122*/ 	.short	(.L_215 - .L_214)
.L_214:
        /*0124*/ 	.word	0x00000000


	//----- nvinfo : EIATTR_CBANK_PARAM_SIZE
	.align		4
.L_215:
        /*0128*/ 	.byte	0x03, 0x19
        /*012a*/ 	.short	0x0014


	//----- nvinfo : EIATTR_PARAM_CBANK
	.align		4
        /*012c*/ 	.byte	0x04, 0x0a
        /*012e*/ 	.short	(.L_217 - .L_216)
	.align		4
.L_216:
        /*0130*/ 	.word	index@(.nv.constant0._Z7reduce6IdLj2EEvPT_S1_j)
        /*0134*/ 	.short	0x0380
        /*0136*/ 	.short	0x0014


	//----- nvinfo : EIATTR_SW_WAR
	.align		4
.L_217:
        /*0138*/ 	.byte	0x04, 0x36
        /*013a*/ 	.short	(.L_219 - .L_218)
.L_218:
        /*013c*/ 	.word	0x00000008
.L_219:


//--------------------- .nv.info._Z7reduce6IdLj4EEvPT_S1_j --------------------------
	.section	.nv.info._Z7reduce6IdLj4EEvPT_S1_j,"",@"SHT_CUDA_INFO"
	.sectionflags	@""
	.align	4


	//----- nvinfo : EIATTR_CUDA_API_VERSION
	.align		4
        /*0000*/ 	.byte	0x04, 0x37
        /*0002*/ 	.short	(.L_221 - .L_220)
.L_220:
        /*0004*/ 	.word	0x00000082


	//----- nvinfo : EIATTR_KPARAM_INFO
	.align		4
.L_221:
        /*0008*/ 	.byte	0x04, 0x17
        /*000a*/ 	.short	(.L_223 - .L_222)
.L_222:
        /*000c*/ 	.word	0x00000000
        /*0010*/ 	.short	0x0002
        /*0012*/ 	.short	0x0010
        /*0014*/ 	.byte	0x00, 0xf0, 0x11, 0x00


	//----- nvinfo : EIATTR_KPARAM_INFO
	.align		4
.L_223:
        /*0018*/ 	.byte	0x04, 0x17
        /*001a*/ 	.short	(.L_225 - .L_224)
.L_224:
        /*001c*/ 	.word	0x00000000
        /*0020*/ 	.short	0x0001
        /*0022*/ 	.short	0x0008
        /*0024*/ 	.byte	0x00, 0xf5, 0x21, 0x00


	//----- nvinfo : EIATTR_KPARAM_INFO
	.align		4
.L_225:
        /*0028*/ 	.byte	0x04, 0x17
        /*002a*/ 	.short	(.L_227 - .L_226)
.L_226:
        /*002c*/ 	.word	0x00000000
        /*0030*/ 	.short	0x0000
        /*0032*/ 	.short	0x0000
        /*0034*/ 	.byte	0x00, 0xf5, 0x21, 0x00


	//----- nvinfo : EIATTR_SPARSE_MMA_MASK
	.align		4
.L_227:
        /*0038*/ 	.byte	0x03, 0x50
        /*003a*/ 	.short	0x0000


	//----- nvinfo : EIATTR_MAXREG_COUNT
	.align		4
        /*003c*/ 	.byte	0x03, 0x1b
        /*003e*/ 	.short	0x00ff


	//----- nvinfo : EIATTR_NUM_BARRIERS
	.align		4
        /*0040*/ 	.byte	0x02, 0x4c
        /*0042*/ 	.byte	0x01
	.zero		1


	//----- nvinfo : EIATTR_MERCURY_ISA_VERSION
	.align		4
        /*0044*/ 	.byte	0x03, 0x5f
        /*0046*/ 	.short	0x0101


	//----- nvinfo : EIATTR_COOP_GROUP_MASK_REGIDS
	.align		4
        /*0048*/ 	.byte	0x04, 0x29
        /*004a*/ 	.short	(.L_229 - .L_228)


	//   ....[0]....
.L_228:
        /*004c*/ 	.word	0xffffffff


	//   ....[1]....
        /*0050*/ 	.word	0xffffffff


	//   ....[2]....
        /*0054*/ 	.word	0xffffffff


	//   ....[3]....
        /*0058*/ 	.word	0xffffffff


	//   ....[4]....
        /*005c*/ 	.word	0xffffffff


	//   ....[5]....
        /*0060*/ 	.word	0xffffffff


	//   ....[6]....
        /*0064*/ 	.word	0xffffffff


	//   ....[7]....
        /*0068*/ 	.word	0xffffffff


	//   ....[8]....
        /*006c*/ 	.word	0xffffffff


	//   ....[9]....
        /*0070*/ 	.word	0xffffffff


	//   ....[10]....
        /*0074*/ 	.word	0xffffffff


	//   ....[11]....
        /*0078*/ 	.word	0xffffffff


	//   ....[12]....
        /*007c*/ 	.word	0xffffffff


	//   ....[13]....
        /*0080*/ 	.word	0xffffffff


	//   ....[14]....
        /*0084*/ 	.word	0x0500000c


	//   ....[15]....
        /*0088*/ 	.word	0x0500000c


	//   ....[16]....
        /*008c*/ 	.word	0x0500000c


	//   ....[17]....
        /*0090*/ 	.word	0x0500000c


	//   ....[18]....
        /*0094*/ 	.word	0x0500000c


	//   ....[19]....
        /*0098*/ 	.word	0x0500000c


	//   ....[20]....
        /*009c*/ 	.word	0x0500000c


	//   ....[21]....
        /*00a0*/ 	.word	0x0500000c


	//   ....[22]....
        /*00a4*/ 	.word	0x0500000c


	//   ....[23]....
        /*00a8*/ 	.word	0x0500000c


	//----- nvinfo : EIATTR_COOP_GROUP_INSTR_OFFSETS
	.align		4
.L_229:
        /*00ac*/ 	.byte	0x04, 0x28
        /*00ae*/ 	.short	(.L_231 - .L_230)


	//   ....[0]....
.L_230:
        /*00b0*/ 	.word	0x00000280


	//   ....[1]....
        /*00b4*/ 	.word	0x00000290


	//   ....[2]....
        /*00b8*/ 	.word	0x000002a0


	//   ....[3]....
        /*00bc*/ 	.word	0x000002b0


	//   ....[4]....
        /*00c0*/ 	.word	0x00000310


	//   ....[5]....
        /*00c4*/ 	.word	0x00000320


	//   ....[6]....
        /*00c8*/ 	.word	0x00000340


	//   ....[7]....
        /*00cc*/ 	.word	0x00000350


	//   ....[8]....
        /*00d0*/ 	.word	0x00000390


	//   ....[9]....
        /*00d4*/ 	.word	0x000003a0


	//   ....[10]....
        /*00d8*/ 	.word	0x000003e0


	//   ....[11]....
        /*00dc*/ 	.word	0x000003f0


	//   ....[12]....
        /*00e0*/ 	.word	0x00000430


	//   ....[13]....
        /*00e4*/ 	.word	0x00000440


	//   ....[14]....
        /*00e8*/ 	.word	0x00000520


	//   ....[15]....
        /*00ec*/ 	.word	0x00000570


	//   ....[16]....
        /*00f0*/ 	.word	0x000005e0


	//   ....[17]....
        /*00f4*/ 	.word	0x00000630


	//   ....[18]....
        /*00f8*/ 	.word	0x000006a0


	//   ....[19]....
        /*00fc*/ 	.word	0x000006f0


	//   ....[20]....
        /*0100*/ 	.word	0x00000760


	//   ....[21]....
        /*0104*/ 	.word	0x000007b0


	//   ....[22]....
        /*0108*/ 	.word	0x00000820


	//   ....[23]....
        /*010c*/ 	.word	0x00000870


	//----- nvinfo : EIATTR_VRC_CTA_INIT_COUNT
	.align		4
.L_231:
        /*0110*/ 	.byte	0x02, 0x4a
	.zero		1
	.zero		1


	//----- nvinfo : EIATTR_EXIT_INSTR_OFFSETS
	.align		4
        /*0114*/ 	.byte	0x04, 0x1c
        /*0116*/ 	.short	(.L_233 - .L_232)


	//   ....[0]....
.L_232:
        /*0118*/ 	.word	0x00000480


	//   ....[1]....
        /*011c*/ 	.word	0x000004c0


	//----- nvinfo : EIATTR_CRS_STACK_SIZE
	.align		4
.L_233:
        /*0120*/ 	.byte	0x04, 0x1e
        /*0122*/ 	.short	(.L_235 - .L_234)
.L_234:
        /*0124*/ 	.word	0x00000000


	//----- nvinfo : EIATTR_CBANK_PARAM_SIZE
	.align		4
.L_235:
        /*0128*/ 	.byte	0x03, 0x19
        /*012a*/ 	.short	0x0014


	//----- nvinfo : EIATTR_PARAM_CBANK
	.align		4
        /*012c*/ 	.byte	0x04, 0x0a
        /*012e*/ 	.short	(.L_237 - .L_236)
	.align		4
.L_236:
        /*0130*/ 	.word	index@(.nv.constant0._Z7reduce6IdLj4EEvPT_S1_j)
        /*0134*/ 	.short	0x0380
        /*0136*/ 	.short	0x0014


	//----- nvinfo : EIATTR_SW_WAR
	.align		4
.L_237:
        /*0138*/ 	.byte	0x04, 0x36
        /*013a*/ 	.short	(.L_239 - .L_238)
.L_238:
        /*013c*/ 	.word	0x00000008
.L_239:


//--------------------- .nv.info._Z7reduce6IdLj8EEvPT_S1_j --------------------------
	.section	.nv.info._Z7reduce6IdLj8EEvPT_S1_j,"",@"SHT_CUDA_INFO"
	.sectionflags	@""
	.align	4


	//----- nvinfo : EIATTR_CUDA_API_VERSION
	.align		4
        /*0000*/ 	.byte	0x04, 0x37
        /*0002*/ 	.short	(.L_241 - .L_240)
.L_240:
        /*0004*/ 	.word	0x00000082


	//----- nvinfo : EIATTR_KPARAM_INFO
	.align		4
.L_241:
        /*0008*/ 	.byte	0x04, 0x17
        /*000a*/ 	.short	(.L_243 - .L_242)
.L_242:
        /*000c*/ 	.word	0x00000000
        /*0010*/ 	.short	0x0002
        /*0012*/ 	.short	0x0010
        /*0014*/ 	.byte	0x00, 0xf0, 0x11, 0x00


	//----- nvinfo : EIATTR_KPARAM_INFO
	.align		4
.L_243:
        /*0018*/ 	.byte	0x04, 0x17
        /*001a*/ 	.short	(.L_245 - .L_244)
.L_244:
        /*001c*/ 	.word	0x00000000
        /*0020*/ 	.short	0x0001
        /*0022*/ 	.short	0x0008
        /*0024*/ 	.byte	0x00, 0xf5, 0x21, 0x00


	//----- nvinfo : EIATTR_KPARAM_INFO
	.align		4
.L_245:
        /*0028*/ 	.byte	0x04, 0x17
        /*002a*/ 	.short	(.L_247 - .L_246)
.L_246:
        /*002c*/ 	.word	0x00000000
        /*0030*/ 	.short	0x0000
        /*0032*/ 	.short	0x0000
        /*0034*/ 	.byte	0x00, 0xf5, 0x21, 0x00


	//----- nvinfo : EIATTR_SPARSE_MMA_MASK
	.align		4
.L_247:
        /*0038*/ 	.byte	0x03, 0x50
        /*003a*/ 	.short	0x0000


	//----- nvinfo : EIATTR_MAXREG_COUNT
	.align		4
        /*003c*/ 	.byte	0x03, 0x1b
        /*003e*/ 	.short	0x00ff


	//----- nvinfo : EIATTR_NUM_BARRIERS
	.align		4
        /*0040*/ 	.byte	0x02, 0x4c
        /*0042*/ 	.byte	0x01
	.zero		1


	//----- nvinfo : EIATTR_MERCURY_ISA_VERSION
	.align		4
        /*0044*/ 	.byte	0x03, 0x5f
        /*0046*/ 	.short	0x0101


	//----- nvinfo : EIATTR_COOP_GROUP_MASK_REGIDS
	.align		4
        /*0048*/ 	.byte	0x04, 0x29
        /*004a*/ 	.short	(.L_249 - .L_248)


	//   ....[0]....
.L_248:
        /*004c*/ 	.word	0xffffffff


	//   ....[1]....
        /*0050*/ 	.word	0xffffffff


	//   ....[2]....
        /*0054*/ 	.word	0xffffffff


	//   ....[3]....
        /*0058*/ 	.word	0xffffffff


	//   ....[4]....
        /*005c*/ 	.word	0xffffffff


	//   ....[5]....
        /*0060*/ 	.word	0xffffffff


	//   ....[6]....
        /*0064*/ 	.word	0xffffffff


	//   ....[7]....
        /*0068*/ 	.word	0xffffffff


	//   ....[8]....
        /*006c*/ 	.word	0xffffffff


	//   ....[9]....
        /*0070*/ 	.word	0xffffffff


	//   ....[10]....
        /*0074*/ 	.word	0xffffffff


	//   ....[11]....
        /*0078*/ 	.word	0xffffffff


	//   ....[12]....
        /*007c*/ 	.word	0xffffffff


	//   ....[13]....
        /*0080*/ 	.word	0xffffffff


	//   ....[14]....
        /*0084*/ 	.word	0x0500000c


	//   ....[15]....
        /*0088*/ 	.word	0x0500000c


	//   ....[16]....
        /*008c*/ 	.word	0x0500000c


	//   ....[17]....
        /*0090*/ 	.word	0x0500000c


	//   ....[18]....
        /*0094*/ 	.word	0x0500000c


	//   ....[19]....
        /*0098*/ 	.word	0x0500000c


	//   ....[20]....
        /*009c*/ 	.word	0x0500000c


	//   ....[21]....
        /*00a0*/ 	.word	0x0500000c


	//   ....[22]....
        /*00a4*/ 	.word	0x0500000c


	//   ....[23]....
        /*00a8*/ 	.word	0x0500000c


	//----- nvinfo : EIATTR_COOP_GROUP_INSTR_OFFSETS
	.align		4
.L_249:
        /*00ac*/ 	.byte	0x04, 0x28
        /*00ae*/ 	.short	(.L_251 - .L_250)


	//   ....[0]....
.L_250:
        /*00b0*/ 	.word	0x00000280


	//   ....[1]....
        /*00b4*/ 	.word	0x00000290


	//   ....[2]....
        /*00b8*/ 	.word	0x000002a0


	//   ....[3]....
        /*00bc*/ 	.word	0x000002b0


	//   ....[4]....
        /*00c0*/ 	.word	0x00000310


	//   ....[5]....
        /*00c4*/ 	.word	0x00000320


	//   ....[6]....
        /*00c8*/ 	.word	0x00000340


	//   ....[7]....
        /*00cc*/ 	.word	0x00000350


	//   ....[8]....
        /*00d0*/ 	.word	0x00000390


	//   ....[9]....
        /*00d4*/ 	.word	0x000003a0


	//   ....[10]....
        /*00d8*/ 	.word	0x000003e0


	//   ....[11]....
        /*00dc*/ 	.word	0x000003f0


	//   ....[12]....
        /*00e0*/ 	.word	0x00000430


	//   ....[13]....
        /*00e4*/ 	.word	0x00000440


	//   ....[14]....
        /*00e8*/ 	.word	0x00000520


	//   ....[15]....
        /*00ec*/ 	.word	0x00000570


	//   ....[16]....
        /*00f0*/ 	.word	0x000005e0


	//   ....[17]....
        /*00f4*/ 	.word	0x00000630


	//   ....[18]....
        /*00f8*/ 	.word	0x000006a0


	//   ....[19]....
        /*00fc*/ 	.word	0x000006f0


	//   ....[20]....
        /*0100*/ 	.word	0x00000760


	//   ....[21]....
        /*0104*/ 	.word	0x000007b0


	//   ....[22]....
        /*0108*/ 	.word	0x00000820


	//   ....[23]....
        /*010c*/ 	.word	0x00000870


	//----- nvinfo : EIATTR_VRC_CTA_INIT_COUNT
	.align		4
.L_251:
        /*0110*/ 	.byte	0x02, 0x4a
	.zero		1
	.zero		1


	//----- nvinfo : EIATTR_EXIT_INSTR_OFFSETS
	.align		4
        /*0114*/ 	.byte	0x04, 0x1c
        /*0116*/ 	.short	(.L_253 - .L_252)


	//   ....[0]....
.L_252:
        /*0118*/ 	.word	0x00000480


	//   ....[1]....
        /*011c*/ 	.word	0x000004c0


	//----- nvinfo : EIATTR_CRS_STACK_SIZE
	.align		4
.L_253:
        /*0120*/ 	.byte	0x04, 0x1e
        /*0122*/ 	.short	(.L_255 - .L_254)
.L_254:
        /*0124*/ 	.word	0x00000000


	//----- nvinfo : EIATTR_CBANK_PARAM_SIZE
	.align		4
.L_255:
        /*0128*/ 	.byte	0x03, 0x19
        /*012a*/ 	.short	0x0014


	//----- nvinfo : EIATTR_PARAM_CBANK
	.align		4
        /*012c*/ 	.byte	0x04, 0x0a
        /*012e*/ 	.short	(.L_257 - .L_256)
	.align		4
.L_256:
        /*0130*/ 	.word	index@(.nv.constant0._Z7reduce6IdLj8EEvPT_S1_j)
        /*0134*/ 	.short	0x0380
        /*0136*/ 	.short	0x0014


	//----- nvinfo : EIATTR_SW_WAR
	.align		4
.L_257:
        /*0138*/ 	.byte	0x04, 0x36
        /*013a*/ 	.short	(.L_259 - .L_258)
.L_258:
        /*013c*/ 	.word	0x00000008
.L_259:


//--------------------- .nv.info._Z7reduce6IdLj16EEvPT_S1_j --------------------------
	.section	.nv.info._Z7reduce6IdLj16EEvPT_S1_j,"",@"SHT_CUDA_INFO"
	.sectionflags	@""
	.align	4


	//----- nvinfo : EIATTR_CUDA_API_VERSION
	.align		4
        /*0000*/ 	.byte	0x04, 0x37
        /*0002*/ 	.short	(.L_261 - .L_260)
.L_260:
        /*0004*/ 	.word	0x00000082


	//----- nvinfo : EIATTR_KPARAM_INFO
	.align		4
.L_261:
        /*0008*/ 	.byte	0x04, 0x17
        /*000a*/ 	.short	(.L_263 - .L_262)
.L_262:
        /*000c*/ 	.word	0x00000000
        /*0010*/ 	.short	0x0002
        /*0012*/ 	.short	0x0010
        /*0014*/ 	.byte	0x00, 0xf0, 0x11, 0x00


	//----- nvinfo : EIATTR_KPARAM_INFO
	.align		4
.L_263:
        /*0018*/ 	.byte	0x04, 0x17
        /*001a*/ 	.short	(.L_265 - .L_264)
.L_264:
        /*001c*/ 	.word	0x00000000
        /*0020*/ 	.short	0x0001
        /*0022*/ 	.short	0x0008
        /*0024*/ 	.byte	0x00, 0xf5, 0x21, 0x00


	//----- nvinfo : EIATTR_KPARAM_INFO
	.align		4
.L_265:
        /*0028*/ 	.byte	0x04, 0x17
        /*002a*/ 	.short	(.L_267 - .L_266)
.L_266:
        /*002c*/ 	.word	0x00000000
        /*0030*/ 	.short	0x0000
        /*0032*/ 	.short	0x0000
        /*0034*/ 	.byte	0x00, 0xf5, 0x21, 0x00


	//----- nvinfo : EIATTR_SPARSE_MMA_MASK
	.align		4
.L_267:
        /*0038*/ 	.byte	0x03, 0x50
        /*003a*/ 	.short	0x0000


	//----- nvinfo : EIATTR_MAXREG_COUNT
	.align		4
        /*003c*/ 	.byte	0x03, 0x1b
        /*003e*/ 	.short	0x00ff


	//----- nvinfo : EIATTR_NUM_BARRIERS
	.align		4
        /*0040*/ 	.byte	0x02, 0x4c
        /*0042*/ 	.byte	0x01
	.zero		1


	//----- nvinfo : EIATTR_MERCURY_ISA_VERSION
	.align		4
        /*0044*/ 	.byte	0x03, 0x5f
        /*0046*/ 	.short	0x0101


	//----- nvinfo : EIATTR_COOP_GROUP_MASK_REGIDS
	.align		4
        /*0048*/ 	.byte	0x04, 0x29
        /*004a*/ 	.short	(.L_269 - .L_268)


	//   ....[0]....
.L_268:
        /*004c*/ 	.word	0xffffffff


	//   ....[1]....
        /*0050*/ 	.word	0xffffffff


	//   ....[2]....
        /*0054*/ 	.word	0xffffffff


	//   ....[3]....
        /*0058*/ 	.word	0xffffffff


	//   ....[4]....
        /*005c*/ 	.word	0xffffffff


	//   ....[5]....
        /*0060*/ 	.word	0xffffffff


	//   ....[6]....
        /*0064*/ 	.word	0xffffffff


	//   ....[7]....
        /*0068*/ 	.word	0xffffffff


	//   ....[8]....
        /*006c*/ 	.word	0xffffffff


	//   ....[9]....
        /*0070*/ 	.word	0xffffffff


	//   ....[10]....
        /*0074*/ 	.word	0xffffffff


	//   ....[11]....
        /*0078*/ 	.word	0xffffffff


	//   ....[12]....
        /*007c*/ 	.word	0xffffffff


	//   ....[13]....
        /*0080*/ 	.word	0xffffffff


	//   ....[14]....
        /*0084*/ 	.word	0x0500000c


	//   ....[15]....
        /*0088*/ 	.word	0x0500000c


	//   ....[16]....
        /*008c*/ 	.word	0x0500000c


	//   ....[17]....
        /*0090*/ 	.word	0x0500000c


	//   ....[18]....
        /*0094*/ 	.word	0x0500000c


	//   ....[19]....
        /*0098*/ 	.word	0x0500000c


	//   ....[20]....
        /*009c*/ 	.word	0x0500000c


	//   ....[21]....
        /*00a0*/ 	.word	0x0500000c


	//   ....[22]....
        /*00a4*/ 	.word	0x0500000c


	//   ....[23]....
        /*00a8*/ 	.word	0x0500000c


	//----- nvinfo : EIATTR_COOP_GROUP_INSTR_OFFSETS
	.align		4
.L_269:
        /*00ac*/ 	.byte	0x04, 0x28
        /*00ae*/ 	.short	(.L_271 - .L_270)


	//   ....[0]....
.L_270:
        /*00b0*/ 	.word	0x00000280


	//   ....[1]....
        /*00b4*/ 	.word	0x00000290


	//   ....[2]....
        /*00b8*/ 	.word	0x000002a0


	//   ....[3]....
        /*00bc*/ 	.word	0x000002b0


	//   ....[4]....
        /*00c0*/ 	.word	0x00000310


	//   ....[5]....
        /*00c4*/ 	.word	0x00000320


	//   ....[6]....
        /*00c8*/ 	.word	0x00000340


	//   ....[7]....
        /*00cc*/ 	.word	0x00000350


	//   ....[8]....
        /*00d0*/ 	.word	0x00000390


	//   ....[9]....
        /*00d4*/ 	.word	0x000003a0


	//   ....[10]....
        /*00d8*/ 	.word	0x000003e0


	//   ....[11]....
        /*00dc*/ 	.word	0x000003f0


	//   ....[12]....
        /*00e0*/ 	.word	0x00000430


	//   ....[13]....
        /*00e4*/ 	.word	0x00000440


	//   ....[14]....
        /*00e8*/ 	.word	0x00000520


	//   ....[15]....
        /*00ec*/ 	.word	0x00000570


	//   ....[16]....
        /*00f0*/ 	.word	0x000005e0


	//   ....[17]....
        /*00f4*/ 	.word	0x00000630


	//   ....[18]....
        /*00f8*/ 	.word	0x000006a0


	//   ....[19]....
        /*00fc*/ 	.word	0x000006f0


	//   ....[20]....
        /*0100*/ 	.word	0x00000760


	//   ....[21]....
        /*0104*/ 	.word	0x000007b0


	//   ....[22]....
        /*0108*/ 	.word	0x00000820


	//   ....[23]....
        /*010c*/ 	.word	0x00000870


	//----- nvinfo : EIATTR_VRC_CTA_INIT_COUNT
	.align		4
.L_271:
        /*0110*/ 	.byte	0x02, 0x4a
	.zero		1
	.zero		1


	//----- nvinfo : EIATTR_EXIT_INSTR_OFFSETS
	.align		4
        /*0114*/ 	.byte	0x04, 0x1c
        /*0116*/ 	.short	(.L_273 - .L_272)


	//   ....[0]....
.L_272:
        /*0118*/ 	.word	0x00000480


	//   ....[1]....
        /*011c*/ 	.word	0x000004c0


	//----- nvinfo : EIATTR_CRS_STACK_SIZE
	.align		4
.L_273:
        /*0120*/ 	.byte	0x04, 0x1e
        /*0122*/ 	.short	(.L_275 - .L_274)
.L_274:
        /*0124*/ 	.word	0x00000000


	//----- nvinfo : EIATTR_CBANK_PARAM_SIZE
	.align		4
.L_275:
        /*0128*/ 	.byte	0x03, 0x19
        /*012a*/ 	.short	0x0014


	//----- nvinfo : EIATTR_PARAM_CBANK
	.align		4
        /*012c*/ 	.byte	0x04, 0x0a
        /*012e*/ 	.short	(.L_277 - .L_276)
	.align		4
.L_276:
        /*0130*/ 	.word	index@(.nv.constant0._Z7reduce6IdLj16EEvPT_S1_j)
        /*0134*/ 	.short	0x0380
        /*0136*/ 	.short	0x0014


	//----- nvinfo : EIATTR_SW_WAR
	.align		4
.L_277:
        /*0138*/ 	.byte	0x04, 0x36
        /*013a*/ 	.short	(.L_279 - .L_278)
.L_278:
        /*013c*/ 	.word	0x00000008
.L_279:


//--------------------- .nv.info._Z7reduce6IdLj32EEvPT_S1_j --------------------------
	.section	.nv.info._Z7reduce6IdLj32EEvPT_S1_j,"",@"SHT_CUDA_INFO"
	.sectionflags	@""
	.align	4


	//----- nvinfo : EIATTR_CUDA_API_VERSION
	.align		4
        /*0000*/ 	.byte	0x04, 0x37
        /*0002*/ 	.short	(.L_281 - .L_280)
.L_280:
        /*0004*/ 	.word	0x00000082


	//----- nvinfo : EIATTR_KPARAM_INFO
	.align		4
.L_281:
        /*0008*/ 	.byte	0x04, 0x17
        /*000a*/ 	.short	(.L_283 - .L_282)
.L_282:
        /*000c*/ 	.word	0x00000000
        /*0010*/ 	.short	0x0002
        /*0012*/ 	.short	0x0010
        /*0014*/ 	.byte	0x00, 0xf0, 0x11, 0x00


	//----- nvinfo : EIATTR_KPARAM_INFO
	.align		4
.L_283:
        /*0018*/ 	.byte	0x04, 0x17
        /*001a*/ 	.short	(.L_285 - .L_284)
.L_284:
        /*001c*/ 	.word	0x00000000
        /*0020*/ 	.short	0x0001
        /*0022*/ 	.short	0x0008
        /*0024*/ 	.byte	0x00, 0xf5, 0x21, 0x00


	//----- nvinfo : EIATTR_KPARAM_INFO
	.align		4
.L_285:
        /*0028*/ 	.byte	0x04, 0x17
        /*002a*/ 	.short	(.L_287 - .L_286)
.L_286:
        /*002c*/ 	.word	0x00000000
        /*0030*/ 	.short	0x0000
        /*0032*/ 	.short	0x0000
        /*0034*/ 	.byte	0x00, 0xf5, 0x21, 0x00


	//----- nvinfo : EIATTR_SPARSE_MMA_MASK
	.align		4
.L_287:
        /*0038*/ 	.byte	0x03, 0x50
        /*003a*/ 	.short	0x0000


	//----- nvinfo : EIATTR_MAXREG_COUNT
	.align		4
        /*003c*/ 	.byte	0x03, 0x1b
        /*003e*/ 	.short	0x00ff


	//----- nvinfo : EIATTR_NUM_BARRIERS
	.align		4
        /*0040*/ 	.byte	0x02, 0x4c
        /*0042*/ 	.byte	0x01
	.zero		1


	//----- nvinfo : EIATTR_MERCURY_ISA_VERSION
	.align		4
        /*0044*/ 	.byte	0x03, 0x5f
        /*0046*/ 	.short	0x0101


	//----- nvinfo : EIATTR_COOP_GROUP_MASK_REGIDS
	.align		4
        /*0048*/ 	.byte	0x04, 0x29
        /*004a*/ 	.short	(.L_289 - .L_288)


	//   ....[0]....
.L_288:
        /*004c*/ 	.word	0xffffffff


	//   ....[1]....
        /*0050*/ 	.word	0xffffffff


	//   ....[2]....
        /*0054*/ 	.word	0xffffffff


	//   ....[3]....
        /*0058*/ 	.word	0xffffffff


	//   ....[4]....
        /*005c*/ 	.word	0xffffffff


	//   ....[5]....
        /*0060*/ 	.word	0xffffffff


	//   ....[6]....
        /*0064*/ 	.word	0xffffffff


	//   ....[7]....
        /*0068*/ 	.word	0xffffffff


	//   ....[8]....
        /*006c*/ 	.word	0xffffffff


	//   ....[9]....
        /*0070*/ 	.word	0xffffffff


	//   ....[10]....
        /*0074*/ 	.word	0xffffffff


	//   ....[11]....
        /*0078*/ 	.word	0xffffffff


	//   ....[12]....
        /*007c*/ 	.word	0xffffffff


	//   ....[13]....
        /*0080*/ 	.word	0xffffffff


	//   ....[14]....
        /*0084*/ 	.word	0x0500000c


	//   ....[15]....
        /*0088*/ 	.word	0x0500000c


	//   ....[16]....
        /*008c*/ 	.word	0x0500000c


	//   ....[17]....
        /*0090*/ 	.word	0x0500000c


	//   ....[18]....
        /*0094*/ 	.word	0x0500000c


	//   ....[19]....
        /*0098*/ 	.word	0x0500000c


	//   ....[20]....
        /*009c*/ 	.word	0x0500000c


	//   ....[21]....
        /*00a0*/ 	.word	0x0500000c


	//   ....[22]....
        /*00a4*/ 	.word	0x0500000c


	//   ....[23]....
        /*00a8*/ 	.word	0x0500000c


	//----- nvinfo : EIATTR_COOP_GROUP_INSTR_OFFSETS
	.align		4
.L_289:
        /*00ac*/ 	.byte	0x04, 0x28
        /*00ae*/ 	.short	(.L_291 - .L_290)


	//   ....[0]....
.L_290:
        /*00b0*/ 	.word	0x00000280


	//   ....[1]....
        /*00b4*/ 	.word	0x00000290


	//   ....[2]....
        /*00b8*/ 	.word	0x000002a0


	//   ....[3]....
        /*00bc*/ 	.word	0x000002b0


	//   ....[4]....
        /*00c0*/ 	.word	0x00000310


	//   ....[5]....
        /*00c4*/ 	.word	0x00000320


	//   ....[6]....
        /*00c8*/ 	.word	0x00000340


	//   ....[7]....
        /*00cc*/ 	.word	0x00000350


	//   ....[8]....
        /*00d0*/ 	.word	0x00000390


	//   ....[9]....
        /*00d4*/ 	.word	0x000003a0


	//   ....[10]....
        /*00d8*/ 	.word	0x000003e0


	//   ....[11]....
        /*00dc*/ 	.word	0x000003f0


	//   ....[12]....
        /*00e0*/ 	.word	0x00000430


	//   ....[13]....
        /*00e4*/ 	.word	0x00000440


	//   ....[14]....
        /*00e8*/ 	.word	0x00000520


	//   ....[15]....
        /*00ec*/ 	.word	0x00000570


	//   ....[16]....
        /*00f0*/ 	.word	0x000005e0


	//   ....[17]....
        /*00f4*/ 	.word	0x00000630


	//   ....[18]....
        /*00f8*/ 	.word	0x000006a0


	//   ....[19]....
        /*00fc*/ 	.word	0x000006f0


	//   ....[20]....
        /*0100*/ 	.word	0x00000760


	//   ....[21]....
        /*0104*/ 	.word	0x000007b0


	//   ....[22]....
        /*0108*/ 	.word	0x00000820


	//   ....[23]....
        /*010c*/ 	.word	0x00000870


	//----- nvinfo : EIATTR_VRC_CTA_INIT_COUNT
	.align		4
.L_291:
        /*0110*/ 	.byte	0x02, 0x4a
	.zero		1
	.zero		1


	//----- nvinfo : EIATTR_EXIT_INSTR_OFFSETS
	.align		4
        /*0114*/ 	.byte	0x04, 0x1c
        /*0116*/ 	.short	(.L_293 - .L_292)


	//   ....[0]....
.L_292:
        /*0118*/ 	.word	0x00000480


	//   ....[1]....
        /*011c*/ 	.word	0x000004c0


	//----- nvinfo : EIATTR_CRS_STACK_SIZE
	.align		4
.L_293:
        /*0120*/ 	.byte	0x04, 0x1e
        /*0122*/ 	.short	(.L_295 - .L_294)
.L_294:
        /*0124*/ 	.word	0x00000000


	//----- nvinfo : EIATTR_CBANK_PARAM_SIZE
	.align		4
.L_295:
        /*0128*/ 	.byte	0x03, 0x19
        /*012a*/ 	.short	0x0014


	//----- nvinfo : EIATTR_PARAM_CBANK
	.align		4
        /*012c*/ 	.byte	0x04, 0x0a
        /*012e*/ 	.short	(.L_297 - .L_296)
	.align		4
.L_296:
        /*0130*/ 	.word	index@(.nv.constant0._Z7reduce6IdLj32EEvPT_S1_j)
        /*0134*/ 	.short	0x0380
        /*0136*/ 	.short	0x0014


	//----- nvinfo : EIATTR_SW_WAR
	.align		4
.L_297:
        /*0138*/ 	.byte	0x04, 0x36
        /*013a*/ 	.short	(.L_299 - .L_298)
.L_298:
        /*013c*/ 	.word	0x00000008
.L_299:


//--------------------- .nv.info._Z7reduce6IdLj64EEvPT_S1_j --------------------------
	.section	.nv.info._Z7reduce6IdLj64EEvPT_S1_j,"",@"SHT_CUDA_INFO"
	.sectionflags	@""
	.align	4


	//----- nvinfo : EIATTR_CUDA_API_VERSION
	.align		4
        /*0000*/ 	.byte	0x04, 0x37
        /*0002*/ 	.short	(.L_301 - .L_300)
.L_300:
        /*0004*/ 	.word	0x00000082


	//----- nvinfo : EIATTR_KPARAM_INFO
	.align		4
.L_301:
        /*0008*/ 	.byte	0x04, 0x17
        /*000a*/ 	.short	(.L_303 - .L_302)
.L_302:
        /*000c*/ 	.word	0x00000000
        /*0010*/ 	.short	0x0002
        /*0012*/ 	.short	0x0010
        /*0014*/ 	.byte	0x00, 0xf0, 0x11, 0x00


	//----- nvinfo : EIATTR_KPARAM_INFO
	.align		4
.L_303:
        /*0018*/ 	.byte	0x04, 0x17
        /*001a*/ 	.short	(.L_305 - .L_304)
.L_304:
        /*001c*/ 	.word	0x00000000
        /*0020*/ 	.short	0x0001
        /*0022*/ 	.short	0x0008
        /*0024*/ 	.byte	0x00, 0xf5, 0x21, 0x00


	//----- nvinfo : EIATTR_KPARAM_INFO
	.align		4
.L_305:
        /*0028*/ 	.byte	0x04, 0x17
        /*002a*/ 	.short	(.L_307 - .L_306)
.L_306:
        /*002c*/ 	.word	0x00000000
        /*0030*/ 	.short	0x0000
        /*0032*/ 	.short	0x0000
        /*0034*/ 	.byte	0x00, 0xf5, 0x21, 0x00


	//----- nvinfo : EIATTR_SPARSE_MMA_MASK
	.align		4
.L_307:
        /*0038*/ 	.byte	0x03, 0x50
        /*003a*/ 	.short	0x0000


	//----- nvinfo : EIATTR_MAXREG_COUNT
	.align		4
        /*003c*/ 	.byte	0x03, 0x1b
        /*003e*/ 	.short	0x00ff


	//----- nvinfo : EIATTR_NUM_BARRIERS
	.align		4
        /*0040*/ 	.byte	0x02, 0x4c
        /*0042*/ 	.byte	0x01
	.zero		1


	//----- nvinfo : EIATTR_MERCURY_ISA_VERSION
	.align		4
        /*0044*/ 	.byte	0x03, 0x5f
        /*0046*/ 	.short	0x0101


	//----- nvinfo : EIATTR_COOP_GROUP_MASK_REGIDS
	.align		4
        /*0048*/ 	.byte	0x04, 0x29
        /*004a*/ 	.short	(.L_309 - .L_308)


	//   ....[0]....
.L_308:
        /*004c*/ 	.word	0xffffffff


	//   ....[1]....
        /*0050*/ 	.word	0xffffffff


	//   ....[2]....
        /*0054*/ 	.word	0xffffffff


	//   ....[3]....
        /*0058*/ 	.word	0xffffffff


	//   ....[4]....
        /*005c*/ 	.word	0xffffffff


	//   ....[5]....
        /*0060*/ 	.word	0xffffffff


	//   ....[6]....
        /*0064*/ 	.word	0xffffffff


	//   ....[7]....
        /*0068*/ 	.word	0xffffffff


	//   ....[8]....
        /*006c*/ 	.word	0xffffffff


	//   ....[9]....
        /*0070*/ 	.word	0xffffffff


	//   ....[10]....
        /*0074*/ 	.word	0xffffffff


	//   ....[11]....
        /*0078*/ 	.word	0xffffffff


	//   ....[12]....
        /*007c*/ 	.word	0xffffffff


	//   ....[13]....
        /*0080*/ 	.word	0xffffffff


	//   ....[14]....
        /*0084*/ 	.word	0x05000002


	//   ....[15]....
        /*0088*/ 	.word	0x05000002


	//   ....[16]....
        /*008c*/ 	.word	0x05000002


	//   ....[17]....
        /*0090*/ 	.word	0x05000002


	//   ....[18]....
        /*0094*/ 	.word	0x05000002


	//   ....[19]....
        /*0098*/ 	.word	0x05000002


	//   ....[20]....
        /*009c*/ 	.word	0x05000002


	//   ....[21]....
        /*00a0*/ 	.word	0x05000002


	//   ....[22]....
        /*00a4*/ 	.word	0x05000002


	//   ....[23]....
        /*00a8*/ 	.word	0x05000002


	//----- nvinfo : EIATTR_COOP_GROUP_INSTR_OFFSETS
	.align		4
.L_309:
        /*00ac*/ 	.byte	0x04, 0x28
        /*00ae*/ 	.short	(.L_311 - .L_310)


	//   ....[0]....
.L_310:
        /*00b0*/ 	.word	0x00000290


	//   ....[1]....
        /*00b4*/ 	.word	0x000002a0


	//   ....[2]....
        /*00b8*/ 	.word	0x000002b0


	//   ....[3]....
        /*00bc*/ 	.word	0x000002c0


	//   ....[4]....
        /*00c0*/ 	.word	0x00000330


	//   ....[5]....
        /*00c4*/ 	.word	0x00000340


	//   ....[6]....
        /*00c8*/ 	.word	0x00000360


	//   ....[7]....
        /*00cc*/ 	.word	0x00000370


	//   ....[8]....
        /*00d0*/ 	.word	0x000003b0


	//   ....[9]....
        /*00d4*/ 	.word	0x000003c0


	//   ....[10]....
        /*00d8*/ 	.word	0x00000400


	//   ....[11]....
        /*00dc*/ 	.word	0x00000410


	//   ....[12]....
        /*00e0*/ 	.word	0x00000430


	//   ....[13]....
        /*00e4*/ 	.word	0x00000440


	//   ....[14]....
        /*00e8*/ 	.word	0x00000520


	//   ....[15]....
        /*00ec*/ 	.word	0x00000570


	//   ....[16]....
        /*00f0*/ 	.word	0x000005e0


	//   ....[17]....
        /*00f4*/ 	.word	0x00000630


	//   ....[18]....
        /*00f8*/ 	.word	0x000006a0


	//   ....[19]....
        /*00fc*/ 	.word	0x000006f0


	//   ....[20]....
        /*0100*/ 	.word	0x00000760


	//   ....[21]....
        /*0104*/ 	.word	0x000007b0


	//   ....[22]....
        /*0108*/ 	.word	0x00000820


	//   ....[23]....
        /*010c*/ 	.word	0x00000870


	//----- nvinfo : EIATTR_VRC_CTA_INIT_COUNT
	.align		4
.L_311:
        /*0110*/ 	.byte	0x02, 0x4a
	.zero		1
	.zero		1


	//----- nvinfo : EIATTR_EXIT_INSTR_OFFSETS
	.align		4
        /*0114*/ 	.byte	0x04, 0x1c
        /*0116*/ 	.short	(.L_313 - .L_312)


	//   ....[0]....
.L_312:
        /*0118*/ 	.word	0x00000480


	//   ....[1]....
        /*011c*/ 	.word	0x000004c0


	//----- nvinfo : EIATTR_CRS_STACK_SIZE
	.align		4
.L_313:
        /*0120*/ 	.byte	0x04, 0x1e
        /*0122*/ 	.short	(.L_315 - .L_314)
.L_314:
        /*0124*/ 	.word	0x00000000


	//----- nvinfo : EIATTR_CBANK_PARAM_SIZE
	.align		4
.L_315:
        /*0128*/ 	.byte	0x03, 0x19
        /*012a*/ 	.short	0x0014


	//----- nvinfo : EIATTR_PARAM_CBANK
	.align		4
        /*012c*/ 	.byte	0x04, 0x0a
        /*012e*/ 	.short	(.L_317 - .L_316)
	.align		4
.L_316:
        /*0130*/ 	.word	index@(.nv.constant0._Z7reduce6IdLj64EEvPT_S1_j)
        /*0134*/ 	.short	0x0380
        /*0136*/ 	.short	0x0014


	//----- nvinfo : EIATTR_SW_WAR
	.align		4
.L_317:
        /*0138*/ 	.byte	0x04, 0x36
        /*013a*/ 	.short	(.L_319 - .L_318)
.L_318:
        /*013c*/ 	.word	0x00000008
.L_319:


//--------------------- .nv.info._Z7reduce6IdLj128EEvPT_S1_j --------------------------
	.section	.nv.info._Z7reduce6IdLj128EEvPT_S1_j,"",@"SHT_CUDA_INFO"
	.sectionflags	@""
	.align	4


	//----- nvinfo : EIATTR_CUDA_API_VERSION
	.align		4
        /*0000*/ 	.byte	0x04, 0x37
        /*0002*/ 	.short	(.L_321 - .L_320)
.L_320:
        /*0004*/ 	.word	0x00000082


	//----- nvinfo : EIATTR_KPARAM_INFO
	.align		4
.L_321:
        /*0008*/ 	.byte	0x04, 0x17
        /*000a*/ 	.short	(.L_323 - .L_322)
.L_322:
        /*000c*/ 	.word	0x00000000
        /*0010*/ 	.short	0x0002
        /*0012*/ 	.short	0x0010
        /*0014*/ 	.byte	0x00, 0xf0, 0x11, 0x00


	//----- nvinfo : EIATTR_KPARAM_INFO
	.align		4
.L_323:
        /*0018*/ 	.byte	0x04, 0x17
        /*001a*/ 	.short	(.L_325 - .L_324)
.L_324:
        /*001c*/ 	.word	0x00000000
        /*0020*/ 	.short	0x0001
        /*0022*/ 	.short	0x0008
        /*0024*/ 	.byte	0x00, 0xf5, 0x21, 0x00


	//----- nvinfo : EIATTR_KPARAM_INFO
	.align		4
.L_325:
        /*0028*/ 	.byte	0x04, 0x17
        /*002a*/ 	.short	(.L_327 - .L_326)
.L_326:
        /*002c*/ 	.word	0x00000000
        /*0030*/ 	.short	0x0000
        /*0032*/ 	.short	0x0000
        /*0034*/ 	.byte	0x00, 0xf5, 0x21, 0x00


	//----- nvinfo : EIATTR_SPARSE_MMA_MASK
	.align		4
.L_327:
        /*0038*/ 	.byte	0x03, 0x50
        /*003a*/ 	.short	0x0000


	//----- nvinfo : EIATTR_MAXREG_COUNT
	.align		4
        /*003c*/ 	.byte	0x03, 0x1b
        /*003e*/ 	.short	0x00ff


	//----- nvinfo : EIATTR_NUM_BARRIERS
	.align		4
        /*0040*/ 	.byte	0x02, 0x4c
        /*0042*/ 	.byte	0x01
	.zero		1


	//----- nvinfo : EIATTR_MERCURY_ISA_VERSION
	.align		4
        /*0044*/ 	.byte	0x03, 0x5f
        /*0046*/ 	.short	0x0101


	//----- nvinfo : EIATTR_COOP_GROUP_MASK_REGIDS
	.align		4
        /*0048*/ 	.byte	0x04, 0x29
        /*004a*/ 	.short	(.L_329 - .L_328)


	//   ....[0]....
.L_328:
        /*004c*/ 	.word	0xffffffff


	//   ....[1]....
        /*0050*/ 	.word	0xffffffff


	//   ....[2]....
        /*0054*/ 	.word	0xffffffff


	//   ....[3]....
        /*0058*/ 	.word	0xffffffff


	//   ....[4]....
        /*005c*/ 	.word	0xffffffff


	//   ....[5]....
        /*0060*/ 	.word	0xffffffff


	//   ....[6]....
        /*0064*/ 	.word	0xffffffff


	//   ....[7]....
        /*0068*/ 	.word	0xffffffff


	//   ....[8]....
        /*006c*/ 	.word	0xffffffff


	//   ....[9]....
        /*0070*/ 	.word	0xffffffff


	//   ....[10]....
        /*0074*/ 	.word	0xffffffff


	//   ....[11]....
        /*0078*/ 	.word	0xffffffff


	//   ....[12]....
        /*007c*/ 	.word	0xffffffff


	//   ....[13]....
        /*0080*/ 	.word	0xffffffff


	//   ....[14]....
        /*0084*/ 	.word	0x0500000c


	//   ....[15]....
        /*0088*/ 	.word	0x0500000c


	//   ....[16]....
        /*008c*/ 	.word	0x0500000c


	//   ....[17]....
        /*0090*/ 	.word	0x0500000c


	//   ....[18]....
        /*0094*/ 	.word	0x0500000c


	//   ....[19]....
        /*0098*/ 	.word	0x0500000c


	//   ....[20]....
        /*009c*/ 	.word	0x0500000c


	//   ....[21]....
        /*00a0*/ 	.word	0x0500000c


	//   ....[22]....
        /*00a4*/ 	.word	0x0500000c


	//   ....[23]....
        /*00a8*/ 	.word	0x0500000c


	//----- nvinfo : EIATTR_COOP_GROUP_INSTR_OFFSETS
	.align		4
.L_329:
        /*00ac*/ 	.byte	0x04, 0x28
        /*00ae*/ 	.short	(.L_331 - .L_330)


	//   ....[0]....
.L_330:
        /*00b0*/ 	.word	0x000002a0


	//   ....[1]....
        /*00b4*/ 	.word	0x000002b0


	//   ....[2]....
        /*00b8*/ 	.word	0x000002c0


	//   ....[3]....
        /*00bc*/ 	.word	0x00000300


	//   ....[4]....
        /*00c0*/ 	.word	0x00000370


	//   ....[5]....
        /*00c4*/ 	.word	0x00000380


	//   ....[6]....
        /*00c8*/ 	.word	0x000003a0


	//   ....[7]....
        /*00cc*/ 	.word	0x000003b0


	//   ....[8]....
        /*00d0*/ 	.word	0x000003f0


	//   ....[9]....
        /*00d4*/ 	.word	0x00000400


	//   ....[10]....
        /*00d8*/ 	.word	0x00000440


	//   ....[11]....
        /*00dc*/ 	.word	0x00000450


	//   ....[12]....
        /*00e0*/ 	.word	0x00000470


	//   ....[13]....
        /*00e4*/ 	.word	0x00000480


	//   ....[14]....
        /*00e8*/ 	.word	0x00000560


	//   ....[15]....
        /*00ec*/ 	.word	0x000005b0


	//   ....[16]....
        /*00f0*/ 	.word	0x00000620


	//   ....[17]....
        /*00f4*/ 	.word	0x00000670


	//   ....[18]....
        /*00f8*/ 	.word	0x000006e0


	//   ....[19]....
        /*00fc*/ 	.word	0x00000730


	//   ....[20]....
        /*0100*/ 	.word	0x000007a0


	//   ....[21]....
        /*0104*/ 	.word	0x000007f0


	//   ....[22]....
        /*0108*/ 	.word	0x00000860


	//   ....[23]....
        /*010c*/ 	.word	0x000008b0


	//----- nvinfo : EIATTR_VRC_CTA_INIT_COUNT
	.align		4
.L_331:
        /*0110*/ 	.byte	0x02, 0x4a
	.zero		1
	.zero		1


	//----- nvinfo : EIATTR_EXIT_INSTR_OFFSETS
	.align		4
        /*0114*/ 	.byte	0x04, 0x1c
        /*0116*/ 	.short	(.L_333 - .L_332)


	//   ....[0]....
.L_332:
        /*0118*/ 	.word	0x000004c0


	//   ....[1]....
        /*011c*/ 	.word	0x00000500


	//----- nvinfo : EIATTR_CRS_STACK_SIZE
	.align		4
.L_333:
        /*0120*/ 	.byte	0x04, 0x1e
        /*0122*/ 	.short	(.L_335 - .L_334)
.L_334:
        /*0124*/ 	.word	0x00000000


	//----- nvinfo : EIATTR_CBANK_PARAM_SIZE
	.align		4
.L_335:
        /*0128*/ 	.byte	0x03, 0x19
        /*012a*/ 	.short	0x0014


	//----- nvinfo : EIATTR_PARAM_CBANK
	.align		4
        /*012c*/ 	.byte	0x04, 0x0a
        /*012e*/ 	.short	(.L_337 - .L_336)
	.align		4
.L_336:
        /*0130*/ 	.word	index@(.nv.constant0._Z7reduce6IdLj128EEvPT_S1_j)
        /*0134*/ 	.short	0x0380
        /*0136*/ 	.short	0x0014


	//----- nvinfo : EIATTR_SW_WAR
	.align		4
.L_337:
        /*0138*/ 	.byte	0x04, 0x36
        /*013a*/ 	.short	(.L_339 - .L_338)
.L_338:
        /*013c*/ 	.word	0x00000008
.L_339:


//--------------------- .nv.info._Z7reduce6IdLj256EEvPT_S1_j --------------------------
	.section	.nv.info._Z7reduce6IdLj256EEvPT_S1_j,"",@"SHT_CUDA_INFO"
	.sectionflags	@""
	.align	4


	//----- nvinfo : EIATTR_CUDA_API_VERSION
	.align		4
        /*0000*/ 	.byte	0x04, 0x37
        /*0002*/ 	.short	(.L_341 - .L_340)
.L_340:
        /*0004*/ 	.word	0x00000082


	//----- nvinfo : EIATTR_KPARAM_INFO
	.align		4
.L_341:
        /*0008*/ 	.byte	0x04, 0x17
        /*000a*/ 	.short	(.L_343 - .L_342)
.L_342:
        /*000c*/ 	.word	0x00000000
        /*0010*/ 	.short	0x0002
        /*0012*/ 	.short	0x0010
        /*0014*/ 	.byte	0x00, 0xf0, 0x11, 0x00


	//----- nvinfo : EIATTR_KPARAM_INFO
	.align		4
.L_343:
        /*0018*/ 	.byte	0x04, 0x17
        /*001a*/ 	.short	(.L_345 - .L_344)
.L_344:
        /*001c*/ 	.word	0x00000000
        /*0020*/ 	.short	0x0001
        /*0022*/ 	.short	0x0008
        /*0024*/ 	.byte	0x00, 0xf5, 0x21, 0x00


	//----- nvinfo : EIATTR_KPARAM_INFO
	.align		4
.L_345:
        /*0028*/ 	.byte	0x04, 0x17
        /*002a*/ 	.short	(.L_347 - .L_346)
.L_346:
        /*002c*/ 	.word	0x00000000
        /*0030*/ 	.short	0x0000
        /*0032*/ 	.short	0x0000
        /*0034*/ 	.byte	0x00, 0xf5, 0x21, 0x00


	//----- nvinfo : EIATTR_SPARSE_MMA_MASK
	.align		4
.L_347:
        /*0038*/ 	.byte	0x03, 0x50
        /*003a*/ 	.short	0x0000


	//----- nvinfo : EIATTR_MAXREG_COUNT
	.align		4
        /*003c*/ 	.byte	0x03, 0x1b
        /*003e*/ 	.short	0x00ff


	//----- nvinfo : EIATTR_NUM_BARRIERS
	.align		4
        /*0040*/ 	.byte	0x02, 0x4c
        /*0042*/ 	.byte	0x01
	.zero		1


	//----- nvinfo : EIATTR_MERCURY_ISA_VERSION
	.align		4
        /*0044*/ 	.byte	0x03, 0x5f
        /*0046*/ 	.short	0x0101


	//----- nvinfo : EIATTR_COOP_GROUP_MASK_REGIDS
	.align		4
        /*0048*/ 	.byte	0x04, 0x29
        /*004a*/ 	.short	(.L_349 - .L_348)


	//   ....[0]....
.L_348:
        /*004c*/ 	.word	0xffffffff


	//   ....[1]....
        /*0050*/ 	.word	0xffffffff


	//   ....[2]....
        /*0054*/ 	.word	0xffffffff


	//   ....[3]....
        /*0058*/ 	.word	0xffffffff


	//   ....[4]....
        /*005c*/ 	.word	0xffffffff


	//   ....[5]....
        /*0060*/ 	.word	0xffffffff


	//   ....[6]....
        /*0064*/ 	.word	0xffffffff


	//   ....[7]....
        /*0068*/ 	.word	0xffffffff


	//   ....[8]....
        /*006c*/ 	.word	0xffffffff


	//   ....[9]....
        /*0070*/ 	.word	0xffffffff


	//   ....[10]....
        /*0074*/ 	.word	0xffffffff


	//   ....[11]....
        /*0078*/ 	.word	0xffffffff


	//   ....[12]....
        /*007c*/ 	.word	0xffffffff


	//   ....[13]....
        /*0080*/ 	.word	0xffffffff


	//   ....[14]....
        /*0084*/ 	.word	0x05000002


	//   ....[15]....
        /*0088*/ 	.word	0x05000002


	//   ....[16]....
        /*008c*/ 	.word	0x05000002


	//   ....[17]....
        /*0090*/ 	.word	0x05000002


	//   ....[18]....
        /*0094*/ 	.word	0x05000002


	//   ....[19]....
        /*0098*/ 	.word	0x05000002


	//   ....[20]....
        /*009c*/ 	.word	0x05000002


	//   ....[21]....
        /*00a0*/ 	.word	0x05000002


	//   ....[22]....
        /*00a4*/ 	.word	0x05000002


	//   ....[23]....
        /*00a8*/ 	.word	0x05000002


	//----- nvinfo : EIATTR_COOP_GROUP_INSTR_OFFSETS
	.align		4
.L_349:
        /*00ac*/ 	.byte	0x04, 0x28
        /*00ae*/ 	.short	(.L_351 - .L_350)


	//   ....[0]....
.L_350:
        /*00b0*/ 	.word	0x000002b0


	//   ....[1]....
        /*00b4*/ 	.word	0x000002c0


	//   ....[2]....
        /*00b8*/ 	.word	0x00000300


	//   ....[3]....
        /*00bc*/ 	.word	0x00000350


	//   ....[4]....
        /*00c0*/ 	.word	0x000003b0


	//   ....[5]....
        /*00c4*/ 	.word	0x000003c0


	//   ....[6]....
        /*00c8*/ 	.word	0x000003e0


	//   ....[7]....
        /*00cc*/ 	.word	0x000003f0


	//   ....[8]....
        /*00d0*/ 	.word	0x00000430


	//   ....[9]....
        /*00d4*/ 	.word	0x00000440


	//   ....[10]....
        /*00d8*/ 	.word	0x00000480


	//   ....[11]....
        /*00dc*/ 	.word	0x00000490


	//   ....[12]....
        /*00e0*/ 	.word	0x000004b0


	//   ....[13]....
        /*00e4*/ 	.word	0x000004c0


	//   ....[14]....
        /*00e8*/ 	.word	0x000005a0


	//   ....[15]....
        /*00ec*/ 	.word	0x000005f0


	//   ....[16]....
        /*00f0*/ 	.word	0x00000660


	//   ....[17]....
        /*00f4*/ 	.word	0x000006b0


	//   ....[18]....
        /*00f8*/ 	.word	0x00000720


	//   ....[19]....
        /*00fc*/ 	.word	0x00000770


	//   ....[20]....
        /*0100*/ 	.word	0x000007e0


	//   ....[21]....
        /*0104*/ 	.word	0x00000830


	//   ....[22]....
        /*0108*/ 	.word	0x000008a0


	//   ....[23]....
        /*010c*/ 	.word	0x000008f0


	//----- nvinfo : EIATTR_VRC_CTA_INIT_COUNT
	.align		4
.L_351:
        /*0110*/ 	.byte	0x02, 0x4a
	.zero		1
	.zero		1


	//----- nvinfo : EIATTR_EXIT_INSTR_OFFSETS
	.align		4
        /*0114*/ 	.byte	0x04, 0x1c
        /*0116*/ 	.short	(.L_353 - .L_352)


	//   ....[0]....
.L_352:
        /*0118*/ 	.word	0x00000500


	//   ....[1]....
        /*011c*/ 	.word	0x00000540


	//----- nvinfo : EIATTR_CRS_STACK_SIZE
	.align		4
.L_353:
        /*0120*/ 	.byte	0x04, 0x1e
        /*0122*/ 	.short	(.L_355 - .L_354)
.L_354:
        /*0124*/ 	.word	0x00000000


	//----- nvinfo : EIATTR_CBANK_PARAM_SIZE
	.align		4
.L_355:
        /*0128*/ 	.byte	0x03, 0x19
        /*012a*/ 	.short	0x0014


	//----- nvinfo : EIATTR_PARAM_CBANK
	.align		4
        /*012c*/ 	.byte	0x04, 0x0a
        /*012e*/ 	.short	(.L_357 - .L_356)
	.align		4
.L_356:
        /*0130*/ 	.word	index@(.nv.constant0._Z7reduce6IdLj256EEvPT_S1_j)
        /*0134*/ 	.short	0x0380
        /*0136*/ 	.short	0x0014


	//----- nvinfo : EIATTR_SW_WAR
	.align		4
.L_357:
        /*0138*/ 	.byte	0x04, 0x36
        /*013a*/ 	.short	(.L_359 - .L_358)
.L_358:
        /*013c*/ 	.word	0x00000008
.L_359:


//--------------------- .nv.info._Z7reduce6IdLj512EEvPT_S1_j --------------------------
	.section	.nv.info._Z7reduce6IdLj512EEvPT_S1_j,"",@"SHT_CUDA_INFO"
	.sectionflags	@""
	.align	4


	//----- nvinfo : EIATTR_CUDA_API_VERSION
	.align		4
        /*0000*/ 	.byte	0x04, 0x37
        /*0002*/ 	.short	(.L_361 - .L_360)
.L_360:
        /*0004*/ 	.word	0x00000082


	//----- nvinfo : EIATTR_KPARAM_INFO
	.align		4
.L_361:
        /*0008*/ 	.byte	0x04, 0x17
        /*000a*/ 	.short	(.L_363 - .L_362)
.L_362:
        /*000c*/ 	.word	0x00000000
        /*0010*/ 	.short	0x0002
        /*0012*/ 	.short	0x0010
        /*0014*/ 	.byte	0x00, 0xf0, 0x11, 0x00


	//----- nvinfo : EIATTR_KPARAM_INFO
	.align		4
.L_363:
        /*0018*/ 	.byte	0x04, 0x17
        /*001a*/ 	.short	(.L_365 - .L_364)
.L_364:
        /*001c*/ 	.word	0x00000000
        /*0020*/ 	.short	0x0001
        /*0022*/ 	.short	0x0008
        /*0024*/ 	.byte	0x00, 0xf5, 0x21, 0x00


	//----- nvinfo : EIATTR_KPARAM_INFO
	.align		4
.L_365:
        /*0028*/ 	.byte	0x04, 0x17
        /*002a*/ 	.short	(.L_367 - .L_366)
.L_366:
        /*002c*/ 	.word	0x00000000
        /*0030*/ 	.short	0x0000
        /*0032*/ 	.short	0x0000
        /*0034*/ 	.byte	0x00, 0xf5, 0x21, 0x00


	//----- nvinfo : EIATTR_SPARSE_MMA_MASK
	.align		4
.L_367:
        /*0038*/ 	.byte	0x03, 0x50
        /*003a*/ 	.short	0x0000


	//----- nvinfo : EIATTR_MAXREG_COUNT
	.align		4
        /*003c*/ 	.byte	0x03, 0x1b
        /*003e*/ 	.short	0x00ff


	//----- nvinfo : EIATTR_NUM_BARRIERS
	.align		4
        /*0040*/ 	.byte	0x02, 0x4c
        /*0042*/ 	.byte	0x01
	.zero		1


	//----- nvinfo : EIATTR_MERCURY_ISA_VERSION
	.align		4
        /*0044*/ 	.byte	0x03, 0x5f
        /*0046*/ 	.short	0x0101


	//----- nvinfo : EIATTR_COOP_GROUP_MASK_REGIDS
	.align		4
        /*0048*/ 	.byte	0x04, 0x29
        /*004a*/ 	.short	(.L_369 - .L_368)


	//   ....[0]....
.L_368:
        /*004c*/ 	.word	0xffffffff


	//   ....[1]....
        /*0050*/ 	.word	0xffffffff


	//   ....[2]....
        /*0054*/ 	.word	0xffffffff


	//   ....[3]....
        /*0058*/ 	.word	0xffffffff


	//   ....[4]....
        /*005c*/ 	.word	0xffffffff


	//   ....[5]....
        /*0060*/ 	.word	0xffffffff


	//   ....[6]....
        /*0064*/ 	.word	0xffffffff


	//   ....[7]....
        /*0068*/ 	.word	0xffffffff


	//   ....[8]....
        /*006c*/ 	.word	0xffffffff


	//   ....[9]....
        /*0070*/ 	.word	0xffffffff


	//   ....[10]....
        /*0074*/ 	.word	0xffffffff


	//   ....[11]....
        /*0078*/ 	.word	0xffffffff


	//   ....[12]....
        /*007c*/ 	.word	0xffffffff


	//   ....[13]....
        /*0080*/ 	.word	0xffffffff


	//   ....[14]....
        /*0084*/ 	.word	0x0500000c


	//   ....[15]....
        /*0088*/ 	.word	0x0500000c


	//   ....[16]....
        /*008c*/ 	.word	0x0500000c


	//   ....[17]....
        /*0090*/ 	.word	0x0500000c


	//   ....[18]....
        /*0094*/ 	.word	0x0500000c


	//   ....[19]....
        /*0098*/ 	.word	0x0500000c


	//   ....[20]....
        /*009c*/ 	.word	0x0500000c


	//   ....[21]....
        /*00a0*/ 	.word	0x0500000c


	//   ....[22]....
        /*00a4*/ 	.word	0x0500000c


	//   ....[23]....
        /*00a8*/ 	.word	0x0500000c


	//----- nvinfo : EIATTR_COOP_GROUP_INSTR_OFFSETS
	.align		4
.L_369:
        /*00ac*/ 	.byte	0x04, 0x28
        /*00ae*/ 	.short	(.L_371 - .L_370)


	//   ....[0]....
.L_370:
        /*00b0*/ 	.word	0x00000270


	//   ....[1]....
        /*00b4*/ 	.word	0x000002c0


	//   ....[2]....
        /*00b8*/ 	.word	0x00000320


	//   ....[3]....
        /*00bc*/ 	.word	0x000003a0


	//   ....[4]....
        /*00c0*/ 	.word	0x00000400


	//   ....[5]....
        /*00c4*/ 	.word	0x00000410


	//   ....[6]....
        /*00c8*/ 	.word	0x00000430


	//   ....[7]....
        /*00cc*/ 	.word	0x00000440


	//   ....[8]....
        /*00d0*/ 	.word	0x00000480


	//   ....[9]....
        /*00d4*/ 	.word	0x00000490


	//   ....[10]....
        /*00d8*/ 	.word	0x000004d0


	//   ....[11]....
        /*00dc*/ 	.word	0x000004e0


	//   ....[12]....
        /*00e0*/ 	.word	0x00000520


	//   ....[13]....
        /*00e4*/ 	.word	0x00000530


	//   ....[14]....
        /*00e8*/ 	.word	0x00000610


	//   ....[15]....
        /*00ec*/ 	.word	0x00000660


	//   ....[16]....
        /*00f0*/ 	.word	0x000006d0


	//   ....[17]....
        /*00f4*/ 	.word	0x00000720


	//   ....[18]....
        /*00f8*/ 	.word	0x00000790


	//   ....[19]....
        /*00fc*/ 	.word	0x000007e0


	//   ....[20]....
        /*0100*/ 	.word	0x00000850


	//   ....[21]....
        /*0104*/ 	.word	0x000008a0


	//   ....[22]....
        /*0108*/ 	.word	0x00000910


	//   ....[23]....
        /*010c*/ 	.word	0x00000960


	//----- nvinfo : EIATTR_VRC_CTA_INIT_COUNT
	.align		4
.L_371:
        /*0110*/ 	.byte	0x02, 0x4a
	.zero		1
	.zero		1


	//----- nvinfo : EIATTR_EXIT_INSTR_OFFSETS
	.align		4
        /*0114*/ 	.byte	0x04, 0x1c
        /*0116*/ 	.short	(.L_373 - .L_372)


	//   ....[0]....
.L_372:
        /*0118*/ 	.word	0x00000570


	//   ....[1]....
        /*011c*/ 	.word	0x000005b0


	//----- nvinfo : EIATTR_CRS_STACK_SIZE
	.align		4
.L_373:
        /*0120*/ 	.byte	0x04, 0x1e
        /*0122*/ 	.short	(.L_375 - .L_374)
.L_374:
        /*0124*/ 	.word	0x00000000


	//----- nvinfo : EIATTR_CBANK_PARAM_SIZE
	.align		4
.L_375:
        /*0128*/ 	.byte	0x03, 0x19
        /*012a*/ 	.short	0x0014


	//----- nvinfo : EIATTR_PARAM_CBANK
	.align		4
        /*012c*/ 	.byte	0x04, 0x0a
        /*012e*/ 	.short	(.L_377 - .L_376)
	.align		4
.L_376:
        /*0130*/ 	.word	index@(.nv.constant0._Z7reduce6IdLj512EEvPT_S1_j)
        /*0134*/ 	.short	0x0380
        /*0136*/ 	.short	0x0014


	//----- nvinfo : EIATTR_SW_WAR
	.align		4
.L_377:
        /*0138*/ 	.byte	0x04, 0x36
        /*013a*/ 	.short	(.L_379 - .L_378)
.L_378:
        /*013c*/ 	.word	0x00000008
.L_379:


//--------------------- .nv.info._Z7reduce6IfLj1EEvPT_S1_j --------------------------
	.section	.nv.info._Z7reduce6IfLj1EEvPT_S1_j,"",@"SHT_CUDA_INFO"
	.sectionflags	@""
	.align	4


	//----- nvinfo : EIATTR_CUDA_API_VERSION
	.align		4
        /*0000*/ 	.byte	0x04, 0x37
        /*0002*/ 	.short	(.L_381 - .L_380)
.L_380:
        /*0004*/ 	.word	0x00000082


	//----- nvinfo : EIATTR_KPARAM_INFO
	.align		4
.L_381:
        /*0008*/ 	.byte	0x04, 0x17
        /*000a*/ 	.short	(.L_383 - .L_382)
.L_382:
        /*000c*/ 	.word	0x00000000
        /*0010*/ 	.short	0x0002
        /*0012*/ 	.short	0x0010
        /*0014*/ 	.byte	0x00, 0xf0, 0x11, 0x00


	//----- nvinfo : EIATTR_KPARAM_INFO
	.align		4
.L_383:
        /*0018*/ 	.byte	0x04, 0x17
        /*001a*/ 	.short	(.L_385 - .L_384)
.L_384:
        /*001c*/ 	.word	0x00000000
        /*0020*/ 	.short	0x0001
        /*0022*/ 	.short	0x0008
        /*0024*/ 	.byte	0x00, 0xf5, 0x21, 0x00


	//----- nvinfo : EIATTR_KPARAM_INFO
	.align		4
.L_385:
        /*0028*/ 	.byte	0x04, 0x17
        /*002a*/ 	.short	(.L_387 - .L_386)
.L_386:
        /*002c*/ 	.word	0x00000000
        /*0030*/ 	.short	0x0000
        /*0032*/ 	.short	0x0000
        /*0034*/ 	.byte	0x00, 0xf5, 0x21, 0x00


	//----- nvinfo : EIATTR_SPARSE_MMA_MASK
	.align		4
.L_387:
        /*0038*/ 	.byte	0x03, 0x50
        /*003a*/ 	.short	0x0000


	//----- nvinfo : EIATTR_MAXREG_COUNT
	.align		4
        /*003c*/ 	.byte	0x03, 0x1b
        /*003e*/ 	.short	0x00ff


	//----- nvinfo : EIATTR_NUM_BARRIERS
	.align		4
        /*0040*/ 	.byte	0x02, 0x4c
        /*0042*/ 	.byte	0x01
	.zero		1


	//----- nvinfo : EIATTR_MERCURY_ISA_VERSION
	.align		4
        /*0044*/ 	.byte	0x03, 0x5f
        /*0046*/ 	.short	0x0101


	//----- nvinfo : EIATTR_COOP_GROUP_MASK_REGIDS
	.align		4
        /*0048*/ 	.byte	0x04, 0x29
        /*004a*/ 	.short	(.L_389 - .L_388)


	//   ....[0]....
.L_388:
        /*004c*/ 	.word	0xffffffff


	//   ....[1]....
        /*0050*/ 	.word	0xffffffff


	//   ....[2]....
        /*0054*/ 	.word	0xffffffff


	//   ....[3]....
        /*0058*/ 	.word	0xffffffff


	//   ....[4]....
        /*005c*/ 	.word	0xffffffff


	//   ....[5]....
        /*0060*/ 	.word	0xffffffff


	//   ....[6]....
        /*0064*/ 	.word	0xffffffff


	//   ....[7]....
        /*0068*/ 	.word	0xffffffff


	//   ....[8]....
        /*006c*/ 	.word	0xffffffff


	//   ....[9]....
        /*0070*/ 	.word	0x0500000a


	//   ....[10]....
        /*0074*/ 	.word	0x0500000a


	//   ....[11]....
        /*0078*/ 	.word	0x0500000a


	//   ....[12]....
        /*007c*/ 	.word	0x0500000a


	//   ....[13]....
        /*0080*/ 	.word	0x0500000a


	//----- nvinfo : EIATTR_COOP_GROUP_INSTR_OFFSETS
	.align		4
.L_389:
        /*0084*/ 	.byte	0x04, 0x28
        /*0086*/ 	.short	(.L_391 - .L_390)


	//   ....[0]....
.L_390:
        /*0088*/ 	.word	0x00000270


	//   ....[1]....
        /*008c*/ 	.word	0x00000280


	//   ....[2]....
        /*0090*/ 	.word	0x00000290


	//   ....[3]....
        /*0094*/ 	.word	0x000002a0


	//   ....[4]....
        /*0098*/ 	.word	0x000002f0


	//   ....[5]....
        /*009c*/ 	.word	0x00000310


	//   ....[6]....
        /*00a0*/ 	.word	0x00000330


	//   ....[7]....
        /*00a4*/ 	.word	0x00000350


	//   ....[8]....
        /*00a8*/ 	.word	0x00000370


	//   ....[9]....
        /*00ac*/ 	.word	0x00000440


	//   ....[10]....
        /*00b0*/ 	.word	0x000004b0


	//   ....[11]....
        /*00b4*/ 	.word	0x00000520


	//   ....[12]....
        /*00b8*/ 	.word	0x00000590


	//   ....[13]....
        /*00bc*/ 	.word	0x00000600


	//----- nvinfo : EIATTR_VRC_CTA_INIT_COUNT
	.align		4
.L_391:
        /*00c0*/ 	.byte	0x02, 0x4a
	.zero		1
	.zero		1


	//----- nvinfo : EIATTR_EXIT_INSTR_OFFSETS
	.align		4
        /*00c4*/ 	.byte	0x04, 0x1c
        /*00c6*/ 	.short	(.L_393 - .L_392)


	//   ....[0]....
.L_392:
        /*00c8*/ 	.word	0x000003b0


	//   ....[1]....
        /*00cc*/ 	.word	0x000003f0


	//----- nvinfo : EIATTR_CRS_STACK_SIZE
	.align		4
.L_393:
        /*00d0*/ 	.byte	0x04, 0x1e
        /*00d2*/ 	.short	(.L_395 - .L_394)
.L_394:
        /*00d4*/ 	.word	0x00000000


	//----- nvinfo : EIATTR_CBANK_PARAM_SIZE
	.align		4
.L_395:
        /*00d8*/ 	.byte	0x03, 0x19
        /*00da*/ 	.short	0x0014


	//----- nvinfo : EIATTR_PARAM_CBANK
	.align		4
        /*00dc*/ 	.byte	0x04, 0x0a
        /*00de*/ 	.short	(.L_397 - .L_396)
	.align		4
.L_396:
        /*00e0*/ 	.word	index@(.nv.constant0._Z7reduce6IfLj1EEvPT_S1_j)
        /*00e4*/ 	.short	0x0380
        /*00e6*/ 	.short	0x0014


	//----- nvinfo : EIATTR_SW_WAR
	.align		4
.L_397:
        /*00e8*/ 	.byte	0x04, 0x36
        /*00ea*/ 	.short	(.L_399 - .L_398)
.L_398:
        /*00ec*/ 	.word	0x00000008
.L_399:


//--------------------- .nv.info._Z7reduce6IfLj2EEvPT_S1_j --------------------------
	.section	.nv.info._Z7reduce6IfLj2EEvPT_S1_j,"",@"SHT_CUDA_INFO"
	.sectionflags	@""
	.align	4


	//----- nvinfo : EIATTR_CUDA_API_VERSION
	.align		4
        /*0000*/ 	.byte	0x04, 0x37
        /*0002*/ 	.short	(.L_401 - .L_400)
.L_400:
        /*0004*/ 	.word	0x00000082


	//----- nvinfo : EIATTR_KPARAM_INFO
	.align		4
.L_401:
        /*0008*/ 	.byte	0x04, 0x17
        /*000a*/ 	.short	(.L_403 - .L_402)
.L_402:
        /*000c*/ 	.word	0x00000000
        /*0010*/ 	.short	0x0002
        /*0012*/ 	.short	0x0010
        /*0014*/ 	.byte	0x00, 0xf0, 0x11, 0x00


	//----- nvinfo : EIATTR_KPARAM_INFO
	.align		4
.L_403:
        /*0018*/ 	.byte	0x04, 0x17
        /*001a*/ 	.short	(.L_405 - .L_404)
.L_404:
        /*001c*/ 	.word	0x00000000
        /*0020*/ 	.short	0x0001
        /*0022*/ 	.short	0x0008
        /*0024*/ 	.byte	0x00, 0xf5, 0x21, 0x00


	//----- nvinfo : EIATTR_KPARAM_INFO
	.align		4
.L_405:
        /*0028*/ 	.byte	0x04, 0x17
        /*002a*/ 	.short	(.L_407 - .L_406)
.L_406:
        /*002c*/ 	.word	0x00000000
        /*0030*/ 	.short	0x0000
        /*0032*/ 	.short	0x0000
        /*0034*/ 	.byte	0x00, 0xf5, 0x21, 0x00


	//----- nvinfo : EIATTR_SPARSE_MMA_MASK
	.align		4
.L_407:
        /*0038*/ 	.byte	0x03, 0x50
        /*003a*/ 	.short	0x0000


	//----- nvinfo : EIATTR_MAXREG_COUNT
	.align		4
        /*003c*/ 	.byte	0x03, 0x1b
        /*003e*/ 	.short	0x00ff


	//----- nvinfo : EIATTR_NUM_BARRIERS
	.align		4
        /*0040*/ 	.byte	0x02, 0x4c
        /*0042*/ 	.byte	0x01
	.zero		1


	//----- nvinfo : EIATTR_MERCURY_ISA_VERSION
	.align		4
        /*0044*/ 	.byte	0x03, 0x5f
        /*0046*/ 	.short	0x0101


	//----- nvinfo : EIATTR_COOP_GROUP_MASK_REGIDS
	.align		4
        /*0048*/ 	.byte	0x04, 0x29
        /*004a*/ 	.short	(.L_409 - .L_408)


	//   ....[0]....
.L_408:
        /*004c*/ 	.word	0xffffffff


	//   ....[1]....
        /*0050*/ 	.word	0xffffffff


	//   ....[2]....
        /*0054*/ 	.word	0xffffffff


	//   ....[3]....
        /*0058*/ 	.word	0xffffffff


	//   ....[4]....
        /*005c*/ 	.word	0xffffffff


	//   ....[5]....
        /*0060*/ 	.word	0xffffffff


	//   ....[6]....
        /*0064*/ 	.word	0xffffffff


	//   ....[7]....
        /*0068*/ 	.word	0xffffffff


	//   ....[8]....
        /*006c*/ 	.word	0xffffffff


	//   ....[9]....
        /*0070*/ 	.word	0x0500000a


	//   ....[10]....
        /*0074*/ 	.word	0x0500000a


	//   ....[11]....
        /*0078*/ 	.word	0x0500000a


	//   ....[12]....
        /*007c*/ 	.word	0x0500000a


	//   ....[13]....
        /*0080*/ 	.word	0x0500000a


	//----- nvinfo : EIATTR_COOP_GROUP_INSTR_OFFSETS
	.align		4
.L_409:
        /*0084*/ 	.byte	0x04, 0x28
        /*0086*/ 	.short	(.L_411 - .L_410)


	//   ....[0]....
.L_410:
        /*0088*/ 	.word	0x00000280


	//   ....[1]....
        /*008c*/ 	.word	0x00000290


	//   ....[2]....
        /*0090*/ 	.word	0x000002a0


	//   ....[3]....
        /*0094*/ 	.word	0x000002b0


	//   ....[4]....
        /*0098*/ 	.word	0x00000300


	//   ....[5]....
        /*009c*/ 	.word	0x00000320


	//   ....[6]....
        /*00a0*/ 	.word	0x00000340


	//   ....[7]....
        /*00a4*/ 	.word	0x00000360


	//   ....[8]....
        /*00a8*/ 	.word	0x00000380


	//   ....[9]....
        /*00ac*/ 	.word	0x00000450


	//   ....[10]....
        /*00b0*/ 	.word	0x000004c0


	//   ....[11]....
        /*00b4*/ 	.word	0x00000530


	//   ....[12]....
        /*00b8*/ 	.word	0x000005a0


	//   ....[13]....
        /*00bc*/ 	.word	0x00000610


	//----- nvinfo : EIATTR_VRC_CTA_INIT_COUNT
	.align		4
.L_411:
        /*00c0*/ 	.byte	0x02, 0x4a
	.zero		1
	.zero		1


	//----- nvinfo : EIATTR_EXIT_INSTR_OFFSETS
	.align		4
        /*00c4*/ 	.byte	0x04, 0x1c
        /*00c6*/ 	.short	(.L_413 - .L_412)


	//   ....[0]....
.L_412:
        /*00c8*/ 	.word	0x000003c0


	//   ....[1]....
        /*00cc*/ 	.word	0x00000400


	//----- nvinfo : EIATTR_CRS_STACK_SIZE
	.align		4
.L_413:
        /*00d0*/ 	.byte	0x04, 0x1e
        /*00d2*/ 	.short	(.L_415 - .L_414)
.L_414:
        /*00d4*/ 	.word	0x00000000


	//----- nvinfo : EIATTR_CBANK_PARAM_SIZE
	.align		4
.L_415:
        /*00d8*/ 	.byte	0x03, 0x19
        /*00da*/ 	.short	0x0014


	//----- nvinfo : EIATTR_PARAM_CBANK
	.align		4
        /*00dc*/ 	.byte	0x04, 0x0a
        /*00de*/ 	.short	(.L_417 - .L_416)
	.align		4
.L_416:
        /*00e0*/ 	.word	index@(.nv.constant0._Z7reduce6IfLj2EEvPT_S1_j)
        /*00e4*/ 	.short	0x0380
        /*00e6*/ 	.short	0x0014


	//----- nvinfo : EIATTR_SW_WAR
	.align		4
.L_417:
        /*00e8*/ 	.byte	0x04, 0x36
        /*00ea*/ 	.short	(.L_419 - .L_418)
.L_418:
        /*00ec*/ 	.word	0x00000008
.L_419:


//--------------------- .nv.info._Z7reduce6IfLj4EEvPT_S1_j --------------------------
	.section	.nv.info._Z7reduce6IfLj4EEvPT_S1_j,"",@"SHT_CUDA_INFO"
	.sectionflags	@""
	.align	4


	//----- nvinfo : EIATTR_CUDA_API_VERSION
	.align		4
        /*0000*/ 	.byte	0x04, 0x37
        /*0002*/ 	.short	(.L_421 - .L_420)
.L_420:
        /*0004*/ 	.word	0x00000082


	//----- nvinfo : EIATTR_KPARAM_INFO
	.align		4
.L_421:
        /*0008*/ 	.byte	0x04, 0x17
        /*000a*/ 	.short	(.L_423 - .L_422)
.L_422:
        /*000c*/ 	.word	0x00000000
        /*0010*/ 	.short	0x0002
        /*0012*/ 	.short	0x0010
        /*0014*/ 	.byte	0x00, 0xf0, 0x11, 0x00


	//----- nvinfo : EIATTR_KPARAM_INFO
	.align		4
.L_423:
        /*0018*/ 	.byte	0x04, 0x17
        /*001a*/ 	.short	(.L_425 - .L_424)
.L_424:
        /*001c*/ 	.word	0x00000000
        /*0020*/ 	.short	0x0001
        /*0022*/ 	.short	0x0008
        /*0024*/ 	.byte	0x00, 0xf5, 0x21, 0x00


	//----- nvinfo : EIATTR_KPARAM_INFO
	.align		4
.L_425:
        /*0028*/ 	.byte	0x04, 0x17
        /*002a*/ 	.short	(.L_427 - .L_426)
.L_426:
        /*002c*/ 	.word	0x00000000
        /*0030*/ 	.short	0x0000
        /*0032*/ 	.short	0x0000
        /*0034*/ 	.byte	0x00, 0xf5, 0x21, 0x00


	//----- nvinfo : EIATTR_SPARSE_MMA_MASK
	.align		4
.L_427:
        /*0038*/ 	.byte	0x03, 0x50
        /*003a*/ 	.short	0x0000


	//----- nvinfo : EIATTR_MAXREG_COUNT
	.align		4
        /*003c*/ 	.byte	0x03, 0x1b
        /*003e*/ 	.short	0x00ff


	//----- nvinfo : EIATTR_NUM_BARRIERS
	.align		4
        /*0040*/ 	.byte	0x02, 0x4c
        /*0042*/ 	.byte	0x01
	.zero		1


	//----- nvinfo : EIATTR_MERCURY_ISA_VERSION
	.align		4
        /*0044*/ 	.byte	0x03, 0x5f
        /*0046*/ 	.short	0x0101


	//----- nvinfo : EIATTR_COOP_GROUP_MASK_REGIDS
	.align		4
        /*0048*/ 	.byte	0x04, 0x29
        /*004a*/ 	.short	(.L_429 - .L_428)


	//   ....[0]....
.L_428:
        /*004c*/ 	.word	0xffffffff


	//   ....[1]....
        /*0050*/ 	.word	0xffffffff


	//   ....[2]....
        /*0054*/ 	.word	0xffffffff


	//   ....[3]....
        /*0058*/ 	.word	0xffffffff


	//   ....[4]....
        /*005c*/ 	.word	0xffffffff


	//   ....[5]....
        /*0060*/ 	.word	0xffffffff


	//   ....[6]....
        /*0064*/ 	.word	0xffffffff


	//   ....[7]....
        /*0068*/ 	.word	0xffffffff


	//   ....[8]....
        /*006c*/ 	.word	0xffffffff


	//   ....[9]....
        /*0070*/ 	.word	0x0500000a


	//   ....[10]....
        /*0074*/ 	.word	0x0500000a


	//   ....[11]....
        /*0078*/ 	.word	0x0500000a


	//   ....[12]....
        /*007c*/ 	.word	0x0500000a


	//   ....[13]....
        /*0080*/ 	.word	0x0500000a


	//----- nvinfo : EIATTR_COOP_GROUP_INSTR_OFFSETS
	.align		4
.L_429:
        /*0084*/ 	.byte	0x04, 0x28
        /*0086*/ 	.short	(.L_431 - .L_430)


	//   ....[0]....
.L_430:
        /*0088*/ 	.word	0x00000280


	//   ....[1]....
        /*008c*/ 	.word	0x00000290


	//   ....[2]....
        /*0090*/ 	.word	0x000002a0


	//   ....[3]....
        /*0094*/ 	.word	0x000002b0


	//   ....[4]....
        /*0098*/ 	.word	0x00000300


	//   ....[5]....
        /*009c*/ 	.word	0x00000320


	//   ....[6]....
        /*00a0*/ 	.word	0x00000340


	//   ....[7]....
        /*00a4*/ 	.word	0x00000360


	//   ....[8]....
        /*00a8*/ 	.word	0x00000380


	//   ....[9]....
        /*00ac*/ 	.word	0x00000450


	//   ....[10]....
        /*00b0*/ 	.word	0x000004c0


	//   ....[11]....
        /*00b4*/ 	.word	0x00000530


	//   ....[12]....
        /*00b8*/ 	.word	0x000005a0


	//   ....[13]....
        /*00bc*/ 	.word	0x00000610


	//----- nvinfo : EIATTR_VRC_CTA_INIT_COUNT
	.align		4
.L_431:
        /*00c0*/ 	.byte	0x02, 0x4a
	.zero		1
	.zero		1


	//----- nvinfo : EIATTR_EXIT_INSTR_OFFSETS
	.align		4
        /*00c4*/ 	.byte	0x04, 0x1c
        /*00c6*/ 	.short	(.L_433 - .L_432)


	//   ....[0]....
.L_432:
        /*00c8*/ 	.word	0x000003c0


	//   ....[1]....
        /*00cc*/ 	.word	0x00000400


	//----- nvinfo : EIATTR_CRS_STACK_SIZE
	.align		4
.L_433:
        /*00d0*/ 	.byte	0x04, 0x1e
        /*00d2*/ 	.short	(.L_435 - .L_434)
.L_434:
        /*00d4*/ 	.word	0x00000000


	//----- nvinfo : EIATTR_CBANK_PARAM_SIZE
	.align		4
.L_435:
        /*00d8*/ 	.byte	0x03, 0x19
        /*00da*/ 	.short	0x0014


	//----- nvinfo : EIATTR_PARAM_CBANK
	.align		4
        /*00dc*/ 	.byte	0x04, 0x0a
        /*00de*/ 	.short	(.L_437 - .L_436)
	.align		4
.L_436:
        /*00e0*/ 	.word	index@(.nv.constant0._Z7reduce6IfLj4EEvPT_S1_j)
        /*00e4*/ 	.short	0x0380
        /*00e6*/ 	.short	0x0014


	//----- nvinfo : EIATTR_SW_WAR
	.align		4
.L_437:
        /*00e8*/ 	.byte	0x04, 0x36
        /*00ea*/ 	.short	(.L_439 - .L_438)
.L_438:
        /*00ec*/ 	.word	0x00000008
.L_439:


//--------------------- .nv.info._Z7reduce6IfLj8EEvPT_S1_j --------------------------
	.section	.nv.info._Z7reduce6IfLj8EEvPT_S1_j,"",@"SHT_CUDA_INFO"
	.sectionflags	@""
	.align	4


	//----- nvinfo : EIATTR_CUDA_API_VERSION
	.align		4
        /*0000*/ 	.byte	0x04, 0x37
        /*0002*/ 	.short	(.L_441 - .L_440)
.L_440:
        /*0004*/ 	.word	0x00000082


	//----- nvinfo : EIATTR_KPARAM_INFO
	.align		4
.L_441:
        /*0008*/ 	.byte	0x04, 0x17
        /*000a*/ 	.short	(.L_443 - .L_442)
.L_442:
        /*000c*/ 	.word	0x00000000
        /*0010*/ 	.short	0x0002
        /*0012*/ 	.short	0x0010
        /*0014*/ 	.byte	0x00, 0xf0, 0x11, 0x00


	//----- nvinfo : EIATTR_KPARAM_INFO
	.align		4
.L_443:
        /*0018*/ 	.byte	0x04, 0x17
        /*001a*/ 	.short	(.L_445 - .L_444)
.L_444:
        /*001c*/ 	.word	0x00000000
        /*0020*/ 	.short	0x0001
        /*0022*/ 	.short	0x0008
        /*0024*/ 	.byte	0x00, 0xf5, 0x21, 0x00


	//----- nvinfo : EIATTR_KPARAM_INFO
	.align		4
.L_445:
        /*0028*/ 	.byte	0x04, 0x17
        /*002a*/ 	.short	(.L_447 - .L_446)
.L_446:
        /*002c*/ 	.word	0x00000000
        /*0030*/ 	.short	0x0000
        /*0032*/ 	.short	0x0000
        /*0034*/ 	.byte	0x00, 0xf5, 0x21, 0x00


	//----- nvinfo : EIATTR_SPARSE_MMA_MASK
	.align		4
.L_447:
        /*0038*/ 	.byte	0x03, 0x50
        /*003a*/ 	.short	0x0000


	//----- nvinfo : EIATTR_MAXREG_COUNT
	.align		4
        /*003c*/ 	.byte	0x03, 0x1b
        /*003e*/ 	.short	0x00ff


	//----- nvinfo : EIATTR_NUM_BARRIERS
	.align		4
        /*0040*/ 	.byte	0x02, 0x4c
        /*0042*/ 	.byte	0x01
	.zero		1


	//----- nvinfo : EIATTR_MERCURY_ISA_VERSION
	.align		4
        /*0044*/ 	.byte	0x03, 0x5f
        /*0046*/ 	.short	0x0101


	//----- nvinfo : EIATTR_COOP_GROUP_MASK_REGIDS
	.align		4
        /*0048*/ 	.byte	0x04, 0x29
        /*004a*/ 	.short	(.L_449 - .L_448)


	//   ....[0]....
.L_448:
        /*004c*/ 	.word	0xffffffff


	//   ....[1]....
        /*0050*/ 	.word	0xffffffff


	//   ....[2]....
        /*0054*/ 	.word	0xffffffff


	//   ....[3]....
        /*0058*/ 	.word	0xffffffff


	//   ....[4]....
        /*005c*/ 	.word	0xffffffff


	//   ....[5]....
        /*0060*/ 	.word	0xffffffff


	//   ....[6]....
        /*0064*/ 	.word	0xffffffff


	//   ....[7]....
        /*0068*/ 	.word	0xffffffff


	//   ....[8]....
        /*006c*/ 	.word	0xffffffff


	//   ....[9]....
        /*0070*/ 	.word	0x0500000a


	//   ....[10]....
        /*0074*/ 	.word	0x0500000a


	//   ....[11]....
        /*0078*/ 	.word	0x0500000a


	//   ....[12]....
        /*007c*/ 	.word	0x0500000a


	//   ....[13]....
        /*0080*/ 	.word	0x0500000a


	//----- nvinfo : EIATTR_COOP_GROUP_INSTR_OFFSETS
	.align		4
.L_449:
        /*0084*/ 	.byte	0x04, 0x28
        /*0086*/ 	.short	(.L_451 - .L_450)


	//   ....[0]....
.L_450:
        /*0088*/ 	.word	0x00000280


	//   ....[1]....
        /*008c*/ 	.word	0x00000290


	//   ....[2]....
        /*0090*/ 	.word	0x000002a0


	//   ....[3]....
        /*0094*/ 	.word	0x000002b0


	//   ....[4]....
        /*0098*/ 	.word	0x00000300


	//   ....[5]....
        /*009c*/ 	.word	0x00000320


	//   ....[6]....
        /*00a0*/ 	.word	0x00000340


	//   ....[7]....
        /*00a4*/ 	.word	0x00000360


	//   ....[8]....
        /*00a8*/ 	.word	0x00000380


	//   ....[9]....
        /*00ac*/ 	.word	0x00000450


	//   ....[10]....
        /*00b0*/ 	.word	0x000004c0


	//   ....[11]....
        /*00b4*/ 	.word	0x00000530


	//   ....[12]....
        /*00b8*/ 	.word	0x000005a0


	//   ....[13]....
        /*00bc*/ 	.word	0x00000610


	//----- nvinfo : EIATTR_VRC_CTA_INIT_COUNT
	.align		4
.L_451:
        /*00c0*/ 	.byte	0x02, 0x4a
	.zero		1
	.zero		1


	//----- nvinfo : EIATTR_EXIT_INSTR_OFFSETS
	.align		4
        /*00c4*/ 	.byte	0x04, 0x1c
        /*00c6*/ 	.short	(.L_453 - .L_452)


	//   ....[0]....
.L_452:
        /*00c8*/ 	.word	0x000003c0


	//   ....[1]....
        /*00cc*/ 	.word	0x00000400


	//----- nvinfo : EIATTR_CRS_STACK_SIZE
	.align		4
.L_453:
        /*00d0*/ 	.byte	0x04, 0x1e
        /*00d2*/ 	.short	(.L_455 - .L_454)
.L_454:
        /*00d4*/ 	.word	0x00000000


	//----- nvinfo : EIATTR_CBANK_PARAM_SIZE
	.align		4
.L_455:
        /*00d8*/ 	.byte	0x03, 0x19
        /*00da*/ 	.short	0x0014


	//----- nvinfo : EIATTR_PARAM_CBANK
	.align		4
        /*00dc*/ 	.byte	0x04, 0x0a
        /*00de*/ 	.short	(.L_457 - .L_456)
	.align		4
.L_456:
        /*00e0*/ 	.word	index@(.nv.constant0._Z7reduce6IfLj8EEvPT_S1_j)
        /*00e4*/ 	.short	0x0380
        /*00e6*/ 	.short	0x0014


	//----- nvinfo : EIATTR_SW_WAR
	.align		4
.L_457:
        /*00e8*/ 	.byte	0x04, 0x36
        /*00ea*/ 	.short	(.L_459 - .L_458)
.L_458:
        /*00ec*/ 	.word	0x00000008
.L_459:


//--------------------- .nv.info._Z7reduce6IfLj16EEvPT_S1_j --------------------------
	.section	.nv.info._Z7reduce6IfLj16EEvPT_S1_j,"",@"SHT_CUDA_INFO"
	.sectionflags	@""
	.align	4


	//----- nvinfo : EIATTR_CUDA_API_VERSION
	.align		4
        /*0000*/ 	.byte	0x04, 0x37
        /*0002*/ 	.short	(.L_461 - .L_460)
.L_460:
        /*0004*/ 	.word	0x00000082


	//----- nvinfo : EIATTR_KPARAM_INFO
	.align		4
.L_461:
        /*0008*/ 	.byte	0x04, 0x17
        /*000a*/ 	.short	(.L_463 - .L_462)
.L_462:
        /*000c*/ 	.word	0x00000000
        /*0010*/ 	.short	0x0002
        /*0012*/ 	.short	0x0010
        /*0014*/ 	.byte	0x00, 0xf0, 0x11, 0x00


	//----- nvinfo : EIATTR_KPARAM_INFO
	.align		4
.L_463:
        /*0018*/ 	.byte	0x04, 0x17
        /*001a*/ 	.short	(.L_465 - .L_464)
.L_464:
        /*001c*/ 	.word	0x00000000
        /*0020*/ 	.short	0x0001
        /*0022*/ 	.short	0x0008
        /*0024*/ 	.byte	0x00, 0xf5, 0x21, 0x00


	//----- nvinfo : EIATTR_KPARAM_INFO
	.align		4
.L_465:
        /*0028*/ 	.byte	0x04, 0x17
        /*002a*/ 	.short	(.L_467 - .L_466)
.L_466:
        /*002c*/ 	.word	0x00000000
        /*0030*/ 	.short	0x0000
        /*0032*/ 	.short	0x0000
        /*0034*/ 	.byte	0x00, 0xf5, 0x21, 0x00


	//----- nvinfo : EIATTR_SPARSE_MMA_MASK
	.align		4
.L_467:
        /*0038*/ 	.byte	0x03, 0x50
        /*003a*/ 	.short	0x0000


	//----- nvinfo : EIATTR_MAXREG_COUNT
	.align		4
        /*003c*/ 	.byte	0x03, 0x1b
        /*003e*/ 	.short	0x00ff


	//----- nvinfo : EIATTR_NUM_BARRIERS
	.align		4
        /*0040*/ 	.byte	0x02, 0x4c
        /*0042*/ 	.byte	0x01
	.zero		1


	//----- nvinfo : EIATTR_MERCURY_ISA_VERSION
	.align		4
        /*0044*/ 	.byte	0x03, 0x5f
        /*0046*/ 	.short	0x0101


	//----- nvinfo : EIATTR_COOP_GROUP_MASK_REGIDS
	.align		4
        /*0048*/ 	.byte	0x04, 0x29
        /*004a*/ 	.short	(.L_469 - .L_468)


	//   ....[0]....
.L_468:
        /*004c*/ 	.word	0xffffffff


	//   ....[1]....
        /*0050*/ 	.word	0xffffffff


	//   ....[2]....
        /*0054*/ 	.word	0xffffffff


	//   ....[3]....
        /*0058*/ 	.word	0xffffffff


	//   ....[4]....
        /*005c*/ 	.word	0xffffffff


	//   ....[5]....
        /*0060*/ 	.word	0xffffffff


	//   ....[6]....
        /*0064*/ 	.word	0xffffffff


	//   ....[7]....
        /*0068*/ 	.word	0xffffffff


	//   ....[8]....
        /*006c*/ 	.word	0xffffffff


	//   ....[9]....
        /*0070*/ 	.word	0x0500000a


	//   ....[10]....
        /*0074*/ 	.word	0x0500000a


	//   ....[11]....
        /*0078*/ 	.word	0x0500000a


	//   ....[12]....
        /*007c*/ 	.word	0x0500000a


	//   ....[13]....
        /*0080*/ 	.word	0x0500000a


	//----- nvinfo : EIATTR_COOP_GROUP_INSTR_OFFSETS
	.align		4
.L_469:
        /*0084*/ 	.byte	0x04, 0x28
        /*0086*/ 	.short	(.L_471 - .L_470)


	//   ....[0]....
.L_470:
        /*0088*/ 	.word	0x00000280


	//   ....[1]....
        /*008c*/ 	.word	0x00000290


	//   ....[2]....
        /*0090*/ 	.word	0x000002a0


	//   ....[3]....
        /*0094*/ 	.word	0x000002b0


	//   ....[4]....
        /*0098*/ 	.word	0x00000300


	//   ....[5]....
        /*009c*/ 	.word	0x00000320


	//   ....[6]....
        /*00a0*/ 	.word	0x00000340


	//   ....[7]....
        /*00a4*/ 	.word	0x00000360


	//   ....[8]....
        /*00a8*/ 	.word	0x00000380


	//   ....[9]....
        /*00ac*/ 	.word	0x00000450


	//   ....[10]....
        /*00b0*/ 	.word	0x000004c0


	//   ....[11]....
        /*00b4*/ 	.word	0x00000530


	//   ....[12]....
        /*00b8*/ 	.word	0x000005a0


	//   ....[13]....
        /*00bc*/ 	.word	0x00000610


	//----- nvinfo : EIATTR_VRC_CTA_INIT_COUNT
	.align		4
.L_471:
        /*00c0*/ 	.byte	0x02, 0x4a
	.zero		1
	.zero		1


	//----- nvinfo : EIATTR_EXIT_INSTR_OFFSETS
	.align		4
        /*00c4*/ 	.byte	0x04, 0x1c
        /*00c6*/ 	.short	(.L_473 - .L_472)


	//   ....[0]....
.L_472:
        /*00c8*/ 	.word	0x000003c0


	//   ....[1]....
        /*00cc*/ 	.word	0x00000400


	//----- nvinfo : EIATTR_CRS_STACK_SIZE
	.align		4
.L_473:
        /*00d0*/ 	.byte	0x04, 0x1e
        /*00d2*/ 	.short	(.L_475 - .L_474)
.L_474:
        /*00d4*/ 	.word	0x00000000


	//----- nvinfo : EIATTR_CBANK_PARAM_SIZE
	.align		4
.L_475:
        /*00d8*/ 	.byte	0x03, 0x19
        /*00da*/ 	.short	0x0014


	//----- nvinfo : EIATTR_PARAM_CBANK
	.align		4
        /*00dc*/ 	.byte	0x04, 0x0a
        /*00de*/ 	.short	(.L_477 - .L_476)
	.align		4
.L_476:
        /*00e0*/ 	.word	index@(.nv.constant0._Z7reduce6IfLj16EEvPT_S1_j)
        /*00e4*/ 	.short	0x0380
        /*00e6*/ 	.short	0x0014


	//----- nvinfo : EIATTR_SW_WAR
	.align		4
.L_477:
        /*00e8*/ 	.byte	0x04, 0x36
        /*00ea*/ 	.short	(.L_479 - .L_478)
.L_478:
        /*00ec*/ 	.word	0x00000008
.L_479:


//--------------------- .nv.info._Z7reduce6IfLj32EEvPT_S1_j --------------------------
	.section	.nv.info._Z7reduce6IfLj32EEvPT_S1_j,"",@"SHT_CUDA_INFO"
	.sectionflags	@""
	.align	4


	//----- nvinfo : EIATTR_CUDA_API_VERSION
	.align		4
        /*0000*/ 	.byte	0x04, 0x37
        /*0002*/ 	.short	(.L_481 - .L_480)
.L_480:
        /*0004*/ 	.word	0x00000082


	//----- nvinfo : EIATTR_KPARAM_INFO
	.align		4
.L_481:
        /*0008*/ 	.byte	0x04, 0x17
        /*000a*/ 	.short	(.L_483 - .L_482)
.L_482:
        /*000c*/ 	.word	0x00000000
        /*0010*/ 	.short	0x0002
        /*0012*/ 	.short	0x0010
        /*0014*/ 	.byte	0x00, 0xf0, 0x11, 0x00


	//----- nvinfo : EIATTR_KPARAM_INFO
	.align		4
.L_483:
        /*0018*/ 	.byte	0x04, 0x17
        /*001a*/ 	.short	(.L_485 - .L_484)
.L_484:
        /*001c*/ 	.word	0x00000000
        /*0020*/ 	.short	0x0001
        /*0022*/ 	.short	0x0008
        /*0024*/ 	.byte	0x00, 0xf5, 0x21, 0x00


	//----- nvinfo : EIATTR_KPARAM_INFO
	.align		4
.L_485:
        /*0028*/ 	.byte	0x04, 0x17
        /*002a*/ 	.short	(.L_487 - .L_486)
.L_486:
        /*002c*/ 	.word	0x00000000
        /*0030*/ 	.short	0x0000
        /*0032*/ 	.short	0x0000
        /*0034*/ 	.byte	0x00, 0xf5, 0x21, 0x00


	//----- nvinfo : EIATTR_SPARSE_MMA_MASK
	.align		4
.L_487:
        /*0038*/ 	.byte	0x03, 0x50
        /*003a*/ 	.short	0x0000


	//----- nvinfo : EIATTR_MAXREG_COUNT
	.align		4
        /*003c*/ 	.byte	0x03, 0x1b
        /*003e*/ 	.short	0x00ff


	//----- nvinfo : EIATTR_NUM_BARRIERS
	.align		4
        /*0040*/ 	.byte	0x02, 0x4c
        /*0042*/ 	.byte	0x01
	.zero		1


	//----- nvinfo : EIATTR_MERCURY_ISA_VERSION
	.align		4
        /*0044*/ 	.byte	0x03, 0x5f
        /*0046*/ 	.short	0x0101


	//----- nvinfo : EIATTR_COOP_GROUP_MASK_REGIDS
	.align		4
        /*0048*/ 	.byte	0x04, 0x29
        /*004a*/ 	.short	(.L_489 - .L_488)


	//   ....[0]....
.L_488:
        /*004c*/ 	.word	0xffffffff


	//   ....[1]....
        /*0050*/ 	.word	0xffffffff


	//   ....[2]....
        /*0054*/ 	.word	0xffffffff


	//   ....[3]....
        /*0058*/ 	.word	0xffffffff


	//   ....[4]....
        /*005c*/ 	.word	0xffffffff


	//   ....[5]....
        /*0060*/ 	.word	0xffffffff


	//   ....[6]....
        /*0064*/ 	.word	0xffffffff


	//   ....[7]....
        /*0068*/ 	.word	0xffffffff


	//   ....[8]....
        /*006c*/ 	.word	0xffffffff


	//   ....[9]....
        /*0070*/ 	.word	0x0500000a


	//   ....[10]....
        /*0074*/ 	.word	0x0500000a


	//   ....[11]....
        /*0078*/ 	.word	0x0500000a


	//   ....[12]....
        /*007c*/ 	.word	0x0500000a


	//   ....[13]....
        /*0080*/ 	.word	0x0500000a


	//----- nvinfo : EIATTR_COOP_GROUP_INSTR_OFFSETS
	.align		4
.L_489:
        /*0084*/ 	.byte	0x04, 0x28
        /*0086*/ 	.short	(.L_491 - .L_490)


	//   ....[0]....
.L_490:
        /*0088*/ 	.word	0x00000280


	//   ....[1]....
        /*008c*/ 	.word	0x00000290


	//   ....[2]....
        /*0090*/ 	.word	0x000002a0


	//   ....[3]....
        /*0094*/ 	.word	0x000002b0


	//   ....[4]....
        /*0098*/ 	.word	0x00000300


	//   ....[5]....
        /*009c*/ 	.word	0x00000320


	//   ....[6]....
        /*00a0*/ 	.word	0x00000340


	//   ....[7]....
        /*00a4*/ 	.word	0x00000360


	//   ....[8]....
        /*00a8*/ 	.word	0x00000380


	//   ....[9]....
        /*00ac*/ 	.word	0x00000450


	//   ....[10]....
        /*00b0*/ 	.word	0x000004c0


	//   ....[11]....
        /*00b4*/ 	.word	0x00000530


	//   ....[12]....
        /*00b8*/ 	.word	0x000005a0


	//   ....[13]....
        /*00bc*/ 	.word	0x00000610


	//----- nvinfo : EIATTR_VRC_CTA_INIT_COUNT
	.align		4
.L_491:
        /*00c0*/ 	.byte	0x02, 0x4a
	.zero		1
	.zero		1


	//----- nvinfo : EIATTR_EXIT_INSTR_OFFSETS
	.align		4
        /*00c4*/ 	.byte	0x04, 0x1c
        /*00c6*/ 	.short	(.L_493 - .L_492)


	//   ....[0]....
.L_492:
        /*00c8*/ 	.word	0x000003c0


	//   ....[1]....
        /*00cc*/ 	.word	0x00000400


	//----- nvinfo : EIATTR_CRS_STACK_SIZE
	.align		4
.L_493:
        /*00d0*/ 	.byte	0x04, 0x1e
        /*00d2*/ 	.short	(.L_495 - .L_494)
.L_494:
        /*00d4*/ 	.word	0x00000000


	//----- nvinfo : EIATTR_CBANK_PARAM_SIZE
	.align		4
.L_495:
        /*00d8*/ 	.byte	0x03, 0x19
        /*00da*/ 	.short	0x0014


	//----- nvinfo : EIATTR_PARAM_CBANK
	.align		4
        /*00dc*/ 	.byte	0x04, 0x0a
        /*00de*/ 	.short	(.L_497 - .L_496)
	.align		4
.L_496:
        /*00e0*/ 	.word	index@(.nv.constant0._Z7reduce6IfLj32EEvPT_S1_j)
        /*00e4*/ 	.short	0x0380
        /*00e6*/ 	.short	0x0014


	//----- nvinfo : EIATTR_SW_WAR
	.align		4
.L_497:
        /*00e8*/ 	.byte	0x04, 0x36
        /*00ea*/ 	.short	(.L_499 - .L_498)
.L_498:
        /*00ec*/ 	.word	0x00000008
.L_499:


//--------------------- .nv.info._Z7reduce6IfLj64EEvPT_S1_j --------------------------
	.section	.nv.info._Z7reduce6IfLj64EEvPT_S1_j,"",@"SHT_CUDA_INFO"
	.sectionflags	@""
	.align	4


	//----- nvinfo : EIATTR_CUDA_API_VERSION
	.align		4
        /*0000*/ 	.byte	0x04, 0x37
        /*0002*/ 	.short	(.L_501 - .L_500)
.L_500:
        /*0004*/ 	.word	0x00000082


	//----- nvinfo : EIATTR_KPARAM_INFO
	.align		4
.L_501:
        /*0008*/ 	.byte	0x04, 0x17
        /*000a*/ 	.short	(.L_503 - .L_502)
.L_502:
        /*000c*/ 	.word	0x00000000
        /*0010*/ 	.short	0x0002
        /*0012*/ 	.short	0x0010
        /*0014*/ 	.byte	0x00, 0xf0, 0x11, 0x00


	//----- nvinfo : EIATTR_KPARAM_INFO
	.align		4
.L_503:
        /*0018*/ 	.byte	0x04, 0x17
        /*001a*/ 	.short	(.L_505 - .L_504)
.L_504:
        /*001c*/ 	.word	0x00000000
        /*0020*/ 	.short	0x0001
        /*0022*/ 	.short	0x0008
        /*0024*/ 	.byte	0x00, 0xf5, 0x21, 0x00


	//----- nvinfo : EIATTR_KPARAM_INFO
	.align		4
.L_505:
        /*0028*/ 	.byte	0x04, 0x17
        /*002a*/ 	.short	(.L_507 - .L_506)
.L_506:
        /*002c*/ 	.word	0x00000000
        /*0030*/ 	.short	0x0000
        /*0032*/ 	.short	0x0000
        /*0034*/ 	.byte	0x00, 0xf5, 0x21, 0x00


	//----- nvinfo : EIATTR_SPARSE_MMA_MASK
	.align		4
.L_507:
        /*0038*/ 	.byte	0x03, 0x50
        /*003a*/ 	.short	0x0000


	//----- nvinfo : EIATTR_MAXREG_COUNT
	.align		4
        /*003c*/ 	.byte	0x03, 0x1b
        /*003e*/ 	.short	0x00ff


	//----- nvinfo : EIATTR_NUM_BARRIERS
	.align		4
        /*0040*/ 	.byte	0x02, 0x4c
        /*0042*/ 	.byte	0x01
	.zero		1


	//----- nvinfo : EIATTR_MERCURY_ISA_VERSION
	.align		4
        /*0044*/ 	.byte	0x03, 0x5f
        /*0046*/ 	.short	0x0101


	//----- nvinfo : EIATTR_COOP_GROUP_MASK_REGIDS
	.align		4
        /*0048*/ 	.byte	0x04, 0x29
        /*004a*/ 	.short	(.L_509 - .L_508)


	//   ....[0]....
.L_508:
        /*004c*/ 	.word	0xffffffff


	//   ....[1]....
        /*0050*/ 	.word	0xffffffff


	//   ....[2]....
        /*0054*/ 	.word	0xffffffff


	//   ....[3]....
        /*0058*/ 	.word	0xffffffff


	//   ....[4]....
        /*005c*/ 	.word	0xffffffff


	//   ....[5]....
        /*0060*/ 	.word	0xffffffff


	//   ....[6]....
        /*0064*/ 	.word	0xffffffff


	//   ....[7]....
        /*0068*/ 	.word	0xffffffff


	//   ....[8]....
        /*006c*/ 	.word	0xffffffff


	//   ....[9]....
        /*0070*/ 	.word	0x0500000a


	//   ....[10]....
        /*0074*/ 	.word	0x0500000a


	//   ....[11]....
        /*0078*/ 	.word	0x0500000a


	//   ....[12]....
        /*007c*/ 	.word	0x0500000a


	//   ....[13]....
        /*0080*/ 	.word	0x0500000a


	//----- nvinfo : EIATTR_COOP_GROUP_INSTR_OFFSETS
	.align		4
.L_509:
        /*0084*/ 	.byte	0x04, 0x28
        /*0086*/ 	.short	(.L_511 - .L_510)


	//   ....[0]....
.L_510:
        /*0088*/ 	.word	0x00000270


	//   ....[1]....
        /*008c*/ 	.word	0x00000280


	//   ....[2]....
        /*0090*/ 	.word	0x00000290


	//   ....[3]....
        /*0094*/ 	.word	0x000002a0


	//   ....[4]....
        /*0098*/ 	.word	0x00000320


	//   ....[5]....
        /*009c*/ 	.word	0x00000340


	//   ....[6]....
        /*00a0*/ 	.word	0x00000360


	//   ....[7]....
        /*00a4*/ 	.word	0x00000380


	//   ....[8]....
        /*00a8*/ 	.word	0x000003a0


	//   ....[9]....
        /*00ac*/ 	.word	0x00000470


	//   ....[10]....
        /*00b0*/ 	.word	0x000004e0


	//   ....[11]....
        /*00b4*/ 	.word	0x00000550


	//   ....[12]....
        /*00b8*/ 	.word	0x000005c0


	//   ....[13]....
        /*00bc*/ 	.word	0x00000630


	//----- nvinfo : EIATTR_VRC_CTA_INIT_COUNT
	.align		4
.L_511:
        /*00c0*/ 	.byte	0x02, 0x4a
	.zero		1
	.zero		1


	//----- nvinfo : EIATTR_EXIT_INSTR_OFFSETS
	.align		4
        /*00c4*/ 	.byte	0x04, 0x1c
        /*00c6*/ 	.short	(.L_513 - .L_512)


	//   ....[0]....
.L_512:
        /*00c8*/ 	.word	0x000003e0


	//   ....[1]....
        /*00cc*/ 	.word	0x00000420


	//----- nvinfo : EIATTR_CRS_STACK_SIZE
	.align		4
.L_513:
        /*00d0*/ 	.byte	0x04, 0x1e
        /*00d2*/ 	.short	(.L_515 - .L_514)
.L_514:
        /*00d4*/ 	.word	0x00000000


	//----- nvinfo : EIATTR_CBANK_PARAM_SIZE
	.align		4
.L_515:
        /*00d8*/ 	.byte	0x03, 0x19
        /*00da*/ 	.short	0x0014


	//----- nvinfo : EIATTR_PARAM_CBANK
	.align		4
        /*00dc*/ 	.byte	0x04, 0x0a
        /*00de*/ 	.short	(.L_517 - .L_516)
	.align		4
.L_516:
        /*00e0*/ 	.word	index@(.nv.constant0._Z7reduce6IfLj64EEvPT_S1_j)
        /*00e4*/ 	.short	0x0380
        /*00e6*/ 	.short	0x0014


	//----- nvinfo : EIATTR_SW_WAR
	.align		4
.L_517:
        /*00e8*/ 	.byte	0x04, 0x36
        /*00ea*/ 	.short	(.L_519 - .L_518)
.L_518:
        /*00ec*/ 	.word	0x00000008
.L_519:


//--------------------- .nv.info._Z7reduce6IfLj128EEvPT_S1_j --------------------------
	.section	.nv.info._Z7reduce6IfLj128EEvPT_S1_j,"",@"SHT_CUDA_INFO"
	.sectionflags	@""
	.align	4


	//----- nvinfo : EIATTR_CUDA_API_VERSION
	.align		4
        /*0000*/ 	.byte	0x04, 0x37
        /*0002*/ 	.short	(.L_521 - .L_520)
.L_520:
        /*0004*/ 	.word	0x00000082


	//----- nvinfo : EIATTR_KPARAM_INFO
	.align		4
.L_521:
        /*0008*/ 	.byte	0x04, 0x17
        /*000a*/ 	.short	(.L_523 - .L_522)
.L_522:
        /*000c*/ 	.word	0x00000000
        /*0010*/ 	.short	0x0002
        /*0012*/ 	.short	0x0010
        /*0014*/ 	.byte	0x00, 0xf0, 0x11, 0x00


	//----- nvinfo : EIATTR_KPARAM_INFO
	.align		4
.L_523:
        /*0018*/ 	.byte	0x04, 0x17
        /*001a*/ 	.short	(.L_525 - .L_524)
.L_524:
        /*001c*/ 	.word	0x00000000
        /*0020*/ 	.short	0x0001
        /*0022*/ 	.short	0x0008
        /*0024*/ 	.byte	0x00, 0xf5, 0x21, 0x00


	//----- nvinfo : EIATTR_KPARAM_INFO
	.align		4
.L_525:
        /*0028*/ 	.byte	0x04, 0x17
        /*002a*/ 	.short	(.L_527 - .L_526)
.L_526:
        /*002c*/ 	.word	0x00000000
        /*0030*/ 	.short	0x0000
        /*0032*/ 	.short	0x0000
        /*0034*/ 	.byte	0x00, 0xf5, 0x21, 0x00


	//----- nvinfo : EIATTR_SPARSE_MMA_MASK
	.align		4
.L_527:
        /*0038*/ 	.byte	0x03, 0x50
        /*003a*/ 	.short	0x0000


	//----- nvinfo : EIATTR_MAXREG_COUNT
	.align		4
        /*003c*/ 	.byte	0x03, 0x1b
        /*003e*/ 	.short	0x00ff


	//----- nvinfo : EIATTR_NUM_BARRIERS
	.align		4
        /*0040*/ 	.byte	0x02, 0x4c
        /*0042*/ 	.byte	0x01
	.zero		1


	//----- nvinfo : EIATTR_MERCURY_ISA_VERSION
	.align		4
        /*0044*/ 	.byte	0x03, 0x5f
        /*0046*/ 	.short	0x0101


	//----- nvinfo : EIATTR_COOP_GROUP_MASK_REGIDS
	.align		4
        /*0048*/ 	.byte	0x04, 0x29
        /*004a*/ 	.short	(.L_529 - .L_528)


	//   ....[0]....
.L_528:
        /*004c*/ 	.word	0xffffffff


	//   ....[1]....
        /*0050*/ 	.word	0xffffffff


	//   ....[2]....
        /*0054*/ 	.word	0xffffffff


	//   ....[3]....
        /*0058*/ 	.word	0xffffffff


	//   ....[4]....
        /*005c*/ 	.word	0xffffffff


	//   ....[5]....
        /*0060*/ 	.word	0xffffffff


	//   ....[6]....
        /*0064*/ 	.word	0xffffffff


	//   ....[7]....
        /*0068*/ 	.word	0xffffffff


	//   ....[8]....
        /*006c*/ 	.word	0xffffffff


	//   ....[9]....
        /*0070*/ 	.word	0x0500000a


	//   ....[10]....
        /*0074*/ 	.word	0x0500000a


	//   ....[11]....
        /*0078*/ 	.word	0x0500000a


	//   ....[12]....
        /*007c*/ 	.word	0x0500000a


	//   ....[13]....
        /*0080*/ 	.word	0x0500000a


	//----- nvinfo : EIATTR_COOP_GROUP_INSTR_OFFSETS
	.align		4
.L_529:
        /*0084*/ 	.byte	0x04, 0x28
        /*0086*/ 	.short	(.L_531 - .L_530)


	//   ....[0]....
.L_530:
        /*0088*/ 	.word	0x00000260


	//   ....[1]....
        /*008c*/ 	.word	0x00000270


	//   ....[2]....
        /*0090*/ 	.word	0x00000280


	//   ....[3]....
        /*0094*/ 	.word	0x000002f0


	//   ....[4]....
        /*0098*/ 	.word	0x00000360


	//   ....[5]....
        /*009c*/ 	.word	0x00000380


	//   ....[6]....
        /*00a0*/ 	.word	0x000003a0


	//   ....[7]....
        /*00a4*/ 	.word	0x000003c0


	//   ....[8]....
        /*00a8*/ 	.word	0x000003e0


	//   ....[9]....
        /*00ac*/ 	.word	0x000004b0


	//   ....[10]....
        /*00b0*/ 	.word	0x00000520


	//   ....[11]....
        /*00b4*/ 	.word	0x00000590


	//   ....[12]....
        /*00b8*/ 	.word	0x00000600


	//   ....[13]....
        /*00bc*/ 	.word	0x00000670


	//----- nvinfo : EIATTR_VRC_CTA_INIT_COUNT
	.align		4
.L_531:
        /*00c0*/ 	.byte	0x02, 0x4a
	.zero		1
	.zero		1


	//----- nvinfo : EIATTR_EXIT_INSTR_OFFSETS
	.align		4
        /*00c4*/ 	.byte	0x04, 0x1c
        /*00c6*/ 	.short	(.L_533 - .L_532)


	//   ....[0]....
.L_532:
        /*00c8*/ 	.word	0x00000420


	//   ....[1]....
        /*00cc*/ 	.word	0x00000460


	//----- nvinfo : EIATTR_CRS_STACK_SIZE
	.align		4
.L_533:
        /*00d0*/ 	.byte	0x04, 0x1e
        /*00d2*/ 	.short	(.L_535 - .L_534)
.L_534:
        /*00d4*/ 	.word	0x00000000


	//----- nvinfo : EIATTR_CBANK_PARAM_SIZE
	.align		4
.L_535:
        /*00d8*/ 	.byte	0x03, 0x19
        /*00da*/ 	.short	0x0014


	//----- nvinfo : EIATTR_PARAM_CBANK
	.align		4
        /*00dc*/ 	.byte	0x04, 0x0a
        /*00de*/ 	.short	(.L_537 - .L_536)
	.align		4
.L_536:
        /*00e0*/ 	.word	index@(.nv.constant0._Z7reduce6IfLj128EEvPT_S1_j)
        /*00e4*/ 	.short	0x0380
        /*00e6*/ 	.short	0x0014


	//----- nvinfo : EIATTR_SW_WAR
	.align		4
.L_537:
        /*00e8*/ 	.byte	0x04, 0x36
        /*00ea*/ 	.short	(.L_539 - .L_538)
.L_538:
        /*00ec*/ 	.word	0x00000008
.L_539:


//--------------------- .nv.info._Z7reduce6IfLj256EEvPT_S1_j --------------------------
	.section	.nv.info._Z7reduce6IfLj256EEvPT_S1_j,"",@"SHT_CUDA_INFO"
	.sectionflags	@""
	.align	4


	//----- nvinfo : EIATTR_CUDA_API_VERSION
	.align		4
        /*0000*/ 	.byte	0x04, 0x37
        /*0002*/ 	.short	(.L_541 - .L_540)
.L_540:
        /*0004*/ 	.word	0x00000082


	//----- nvinfo : EIATTR_KPARAM_INFO
	.align		4
.L_541:
        /*0008*/ 	.byte	0x04, 0x17
        /*000a*/ 	.short	(.L_543 - .L_542)
.L_542:
        /*000c*/ 	.word	0x00000000
        /*0010*/ 	.short	0x0002
        /*0012*/ 	.short	0x0010
        /*0014*/ 	.byte	0x00, 0xf0, 0x11, 0x00


	//----- nvinfo : EIATTR_KPARAM_INFO
	.align		4
.L_543:
        /*0018*/ 	.byte	0x04, 0x17
        /*001a*/ 	.short	(.L_545 - .L_544)
.L_544:
        /*001c*/ 	.word	0x00000000
        /*0020*/ 	.short	0x0001
        /*0022*/ 	.short	0x0008
        /*0024*/ 	.byte	0x00, 0xf5, 0x21, 0x00


	//----- nvinfo : EIATTR_KPARAM_INFO
	.align		4
.L_545:
        /*0028*/ 	.byte	0x04, 0x17
        /*002a*/ 	.short	(.L_547 - .L_546)
.L_546:
        /*002c*/ 	.word	0x00000000
        /*0030*/ 	.short	0x0000
        /*0032*/ 	.short	0x0000
        /*0034*/ 	.byte	0x00, 0xf5, 0x21, 0x00


	//----- nvinfo : EIATTR_SPARSE_MMA_MASK
	.align		4
.L_547:
        /*0038*/ 	.byte	0x03, 0x50
        /*003a*/ 	.short	0x0000


	//----- nvinfo : EIATTR_MAXREG_COUNT
	.align		4
        /*003c*/ 	.byte	0x03, 0x1b
        /*003e*/ 	.short	0x00ff


	//----- nvinfo : EIATTR_NUM_BARRIERS
	.align		4
        /*0040*/ 	.byte	0x02, 0x4c
        /*0042*/ 	.byte	0x01
	.zero		1


	//----- nvinfo : EIATTR_MERCURY_ISA_VERSION
	.align		4
        /*0044*/ 	.byte	0x03, 0x5f
        /*0046*/ 	.short	0x0101


	//----- nvinfo : EIATTR_COOP_GROUP_MASK_REGIDS
	.align		4
        /*0048*/ 	.byte	0x04, 0x29
        /*004a*/ 	.short	(.L_549 - .L_548)


	//   ....[0]....
.L_548:
        /*004c*/ 	.word	0xffffffff


	//   ....[1]....
        /*0050*/ 	.word	0xffffffff


	//   ....[2]....
        /*0054*/ 	.word	0xffffffff


	//   ....[3]....
        /*0058*/ 	.word	0xffffffff


	//   ....[4]....
        /*005c*/ 	.word	0xffffffff


	//   ....[5]....
        /*0060*/ 	.word	0xffffffff


	//   ....[6]....
        /*0064*/ 	.word	0xffffffff


	//   ....[7]....
        /*0068*/ 	.word	0xffffffff


	//   ....[8]....
        /*006c*/ 	.word	0xffffffff


	//   ....[9]....
        /*0070*/ 	.word	0x0500000a


	//   ....[10]....
        /*0074*/ 	.word	0x0500000a


	//   ....[11]....
        /*0078*/ 	.word	0x0500000a


	//   ....[12]....
        /*007c*/ 	.word	0x0500000a


	//   ....[13]....
        /*0080*/ 	.word	0x0500000a


	//----- nvinfo : EIATTR_COOP_GROUP_INSTR_OFFSETS
	.align		4
.L_549:
        /*0084*/ 	.byte	0x04, 0x28
        /*0086*/ 	.short	(.L_551 - .L_550)


	//   ....[0]....
.L_550:
        /*0088*/ 	.word	0x00000270


	//   ....[1]....
        /*008c*/ 	.word	0x00000280


	//   ....[2]....
        /*0090*/ 	.word	0x000002c0


	//   ....[3]....
        /*0094*/ 	.word	0x00000330


	//   ....[4]....
        /*0098*/ 	.word	0x000003a0


	//   ....[5]....
        /*009c*/ 	.word	0x000003c0


	//   ....[6]....
        /*00a0*/ 	.word	0x000003e0


	//   ....[7]....
        /*00a4*/ 	.word	0x00000400


	//   ....[8]....
        /*00a8*/ 	.word	0x00000420


	//   ....[9]....
        /*00ac*/ 	.word	0x000004f0


	//   ....[10]....
        /*00b0*/ 	.word	0x00000560


	//   ....[11]....
        /*00b4*/ 	.word	0x000005d0


	//   ....[12]....
        /*00b8*/ 	.word	0x00000640


	//   ....[13]....
        /*00bc*/ 	.word	0x000006b0


	//----- nvinfo : EIATTR_VRC_CTA_INIT_COUNT
	.align		4
.L_551:
        /*00c0*/ 	.byte	0x02, 0x4a
	.zero		1
	.zero		1


	//----- nvinfo : EIATTR_EXIT_INSTR_OFFSETS
	.align		4
        /*00c4*/ 	.byte	0x04, 0x1c
        /*00c6*/ 	.short	(.L_553 - .L_552)


	//   ....[0]....
.L_552:
        /*00c8*/ 	.word	0x00000460


	//   ....[1]....
        /*00cc*/ 	.word	0x000004a0


	//----- nvinfo : EIATTR_CRS_STACK_SIZE
	.align		4
.L_553:
        /*00d0*/ 	.byte	0x04, 0x1e
        /*00d2*/ 	.short	(.L_555 - .L_554)
.L_554:
        /*00d4*/ 	.word	0x00000000


	//----- nvinfo : EIATTR_CBANK_PARAM_SIZE
	.align		4
.L_555:
        /*00d8*/ 	.byte	0x03, 0x19
        /*00da*/ 	.short	0x0014


	//----- nvinfo : EIATTR_PARAM_CBANK
	.align		4
        /*00dc*/ 	.byte	0x04, 0x0a
        /*00de*/ 	.short	(.L_557 - .L_556)
	.align		4
.L_556:
        /*00e0*/ 	.word	index@(.nv.constant0._Z7reduce6IfLj256EEvPT_S1_j)
        /*00e4*/ 	.short	0x0380
        /*00e6*/ 	.short	0x0014


	//----- nvinfo : EIATTR_SW_WAR
	.align		4
.L_557:
        /*00e8*/ 	.byte	0x04, 0x36
        /*00ea*/ 	.short	(.L_559 - .L_558)
.L_558:
        /*00ec*/ 	.word	0x00000008
.L_559:


//--------------------- .nv.info._Z7reduce6IfLj512EEvPT_S1_j --------------------------
	.section	.nv.info._Z7reduce6IfLj512EEvPT_S1_j,"",@"SHT_CUDA_INFO"
	.sectionflags	@""
	.align	4


	//----- nvinfo : EIATTR_CUDA_API_VERSION
	.align		4
        /*0000*/ 	.byte	0x04, 0x37
        /*0002*/ 	.short	(.L_561 - .L_560)
.L_560:
        /*0004*/ 	.word	0x00000082


	//----- nvinfo : EIATTR_KPARAM_INFO
	.align		4
.L_561:
        /*0008*/ 	.byte	0x04, 0x17
        /*000a*/ 	.short	(.L_563 - .L_562)
.L_562:
        /*000c*/ 	.word	0x00000000
        /*0010*/ 	.short	0x0002
        /*0012*/ 	.short	0x0010
        /*0014*/ 	.byte	0x00, 0xf0, 0x11, 0x00


	//----- nvinfo : EIATTR_KPARAM_INFO
	.align		4
.L_563:
        /*0018*/ 	.byte	0x04, 0x17
        /*001a*/ 	.short	(.L_565 - .L_564)
.L_564:
        /*001c*/ 	.word	0x00000000
        /*0020*/ 	.short	0x0001
        /*0022*/ 	.short	0x0008
        /*0024*/ 	.byte	0x00, 0xf5, 0x21, 0x00


	//----- nvinfo : EIATTR_KPARAM_INFO
	.align		4
.L_565:
        /*0028*/ 	.byte	0x04, 0x17
        /*002a*/ 	.short	(.L_567 - .L_566)
.L_566:
        /*002c*/ 	.word	0x00000000
        /*0030*/ 	.short	0x0000
        /*0032*/ 	.short	0x0000
        /*0034*/ 	.byte	0x00, 0xf5, 0x21, 0x00


	//----- nvinfo : EIATTR_SPARSE_MMA_MASK
	.align		4
.L_567:
        /*0038*/ 	.byte	0x03, 0x50
        /*003a*/ 	.short	0x0000


	//----- nvinfo : EIATTR_MAXREG_COUNT
	.align		4
        /*003c*/ 	.byte	0x03, 0x1b
        /*003e*/ 	.short	0x00ff


	//----- nvinfo : EIATTR_NUM_BARRIERS
	.align		4
        /*0040*/ 	.byte	0x02, 0x4c
        /*0042*/ 	.byte	0x01
	.zero		1


	//----- nvinfo : EIATTR_MERCURY_ISA_VERSION
	.align		4
        /*0044*/ 	.byte	0x03, 0x5f
        /*0046*/ 	.short	0x0101


	//----- nvinfo : EIATTR_COOP_GROUP_MASK_REGIDS
	.align		4
        /*0048*/ 	.byte	0x04, 0x29
        /*004a*/ 	.short	(.L_569 - .L_568)


	//   ....[0]....
.L_568:
        /*004c*/ 	.word	0xffffffff


	//   ....[1]....
        /*0050*/ 	.word	0xffffffff


	//   ....[2]....
        /*0054*/ 	.word	0xffffffff


	//   ....[3]....
        /*0058*/ 	.word	0xffffffff


	//   ....[4]....
        /*005c*/ 	.word	0xffffffff


	//   ....[5]....
        /*0060*/ 	.word	0xffffffff


	//   ....[6]....
        /*0064*/ 	.word	0xffffffff


	//   ....[7]....
        /*0068*/ 	.word	0xffffffff


	//   ....[8]....
        /*006c*/ 	.word	0xffffffff


	//   ....[9]....
        /*0070*/ 	.word	0x0500000a


	//   ....[10]....
        /*0074*/ 	.word	0x0500000a


	//   ....[11]....
        /*0078*/ 	.word	0x0500000a


	//   ....[12]....
        /*007c*/ 	.word	0x0500000a


	//   ....[13]....
        /*0080*/ 	.word	0x0500000a


	//----- nvinfo : EIATTR_COOP_GROUP_INSTR_OFFSETS
	.align		4
.L_569:
        /*0084*/ 	.byte	0x04, 0x28
        /*0086*/ 	.short	(.L_571 - .L_570)


	//   ....[0]....
.L_570:
        /*0088*/ 	.word	0x00000270


	//   ....[1]....
        /*008c*/ 	.word	0x000002c0


	//   ....[2]....
        /*0090*/ 	.word	0x00000310


	//   ....[3]....
        /*0094*/ 	.word	0x00000380


	//   ....[4]....
        /*0098*/ 	.word	0x000003f0


	//   ....[5]....
        /*009c*/ 	.word	0x00000410


	//   ....[6]....
        /*00a0*/ 	.word	0x00000430


	//   ....[7]....
        /*00a4*/ 	.word	0x00000450


	//   ....[8]....
        /*00a8*/ 	.word	0x00000470


	//   ....[9]....
        /*00ac*/ 	.word	0x00000540


	//   ....[10]....
        /*00b0*/ 	.word	0x000005b0


	//   ....[11]....
        /*00b4*/ 	.word	0x00000620


	//   ....[12]....
        /*00b8*/ 	.word	0x00000690


	//   ....[13]....
        /*00bc*/ 	.word	0x00000700


	//----- nvinfo : EIATTR_VRC_CTA_INIT_COUNT
	.align		4
.L_571:
        /*00c0*/ 	.byte	0x02, 0x4a
	.zero		1
	.zero		1


	//----- nvinfo : EIATTR_EXIT_INSTR_OFFSETS
	.align		4
        /*00c4*/ 	.byte	0x04, 0x1c
        /*00c6*/ 	.short	(.L_573 - .L_572)


	//   ....[0]....
.L_572:
        /*00c8*/ 	.word	0x000004b0


	//   ....[1]....
        /*00cc*/ 	.word	0x000004f0


	//----- nvinfo : EIATTR_CRS_STACK_SIZE
	.align		4
.L_573:
        /*00d0*/ 	.byte	0x04, 0x1e
        /*00d2*/ 	.short	(.L_575 - .L_574)
.L_574:
        /*00d4*/ 	.word	0x00000000


	//----- nvinfo : EIATTR_CBANK_PARAM_SIZE
	.align		4
.L_575:
        /*00d8*/ 	.byte	0x03, 0x19
        /*00da*/ 	.short	0x0014


	//----- nvinfo : EIATTR_PARAM_CBANK
	.align		4
        /*00dc*/ 	.byte	0x04, 0x0a
        /*00de*/ 	.short	(.L_577 - .L_576)
	.align		4
.L_576:
        /*00e0*/ 	.word	index@(.nv.constant0._Z7reduce6IfLj512EEvPT_S1_j)
        /*00e4*/ 	.short	0x0380
        /*00e6*/ 	.short	0x0014


	//----- nvinfo : EIATTR_SW_WAR
	.align		4
.L_577:
        /*00e8*/ 	.byte	0x04, 0x36
        /*00ea*/ 	.short	(.L_579 - .L_578)
.L_578:
        /*00ec*/ 	.word	0x00000008
.L_579:


//--------------------- .nv.info._Z7reduce6IiLj1EEvPT_S1_j --------------------------
	.section	.nv.info._Z7reduce6IiLj1EEvPT_S1_j,"",@"SHT_CUDA_INFO"
	.sectionflags	@""
	.align	4


	//----- nvinfo : EIATTR_CUDA_API_VERSION
	.align		4
        /*0000*/ 	.byte	0x04, 0x37
        /*0002*/ 	.short	(.L_581 - .L_580)
.L_580:
        /*0004*/ 	.word	0x00000082


	//----- nvinfo : EIATTR_KPARAM_INFO
	.align		4
.L_581:
        /*0008*/ 	.byte	0x04, 0x17
        /*000a*/ 	.short	(.L_583 - .L_582)
.L_582:
        /*000c*/ 	.word	0x00000000
        /*0010*/ 	.short	0x0002
        /*0012*/ 	.short	0x0010
        /*0014*/ 	.byte	0x00, 0xf0, 0x11, 0x00


	//----- nvinfo : EIATTR_KPARAM_INFO
	.align		4
.L_583:
        /*0018*/ 	.byte	0x04, 0x17
        /*001a*/ 	.short	(.L_585 - .L_584)
.L_584:
        /*001c*/ 	.word	0x00000000
        /*0020*/ 	.short	0x0001
        /*0022*/ 	.short	0x0008
        /*0024*/ 	.byte	0x00, 0xf5, 0x21, 0x00


	//----- nvinfo : EIATTR_KPARAM_INFO
	.align		4
.L_585:
        /*0028*/ 	.byte	0x04, 0x17
        /*002a*/ 	.short	(.L_587 - .L_586)
.L_586:
        /*002c*/ 	.word	0x00000000
        /*0030*/ 	.short	0x0000
        /*0032*/ 	.short	0x0000
        /*0034*/ 	.byte	0x00, 0xf5, 0x21, 0x00


	//----- nvinfo : EIATTR_SPARSE_MMA_MASK
	.align		4
.L_587:
        /*0038*/ 	.byte	0x03, 0x50
        /*003a*/ 	.short	0x0000


	//----- nvinfo : EIATTR_MAXREG_COUNT
	.align		4
        /*003c*/ 	.byte	0x03, 0x1b
        /*003e*/ 	.short	0x00ff


	//----- nvinfo : EIATTR_NUM_BARRIERS
	.align		4
        /*0040*/ 	.byte	0x02, 0x4c
        /*0042*/ 	.byte	0x01
	.zero		1


	//----- nvinfo : EIATTR_MERCURY_ISA_VERSION
	.align		4
        /*0044*/ 	.byte	0x03, 0x5f
        /*0046*/ 	.short	0x0101


	//----- nvinfo : EIATTR_COOP_GROUP_MASK_REGIDS
	.align		4
        /*0048*/ 	.byte	0x04, 0x29
        /*004a*/ 	.short	(.L_589 - .L_588)


	//   ....[0]....
.L_588:
        /*004c*/ 	.word	0xffffffff


	//   ....[1]....
        /*0050*/ 	.word	0xffffffff


	//   ....[2]....
        /*0054*/ 	.word	0xffffffff


	//   ....[3]....
        /*0058*/ 	.word	0xffffffff


	//   ....[4]....
        /*005c*/ 	.word	0xffffffff


	//   ....[5]....
        /*0060*/ 	.word	0xffffffff


	//   ....[6]....
        /*0064*/ 	.word	0xffffffff


	//   ....[7]....
        /*0068*/ 	.word	0xffffffff


	//   ....[8]....
        /*006c*/ 	.word	0xffffffff


	//   ....[9]....
        /*0070*/ 	.word	0x0500000a


	//   ....[10]....
        /*0074*/ 	.word	0x0500000a


	//   ....[11]....
        /*0078*/ 	.word	0x0500000a


	//   ....[12]....
        /*007c*/ 	.word	0x0500000a


	//   ....[13]....
        /*0080*/ 	.word	0x0500000a


	//----- nvinfo : EIATTR_COOP_GROUP_INSTR_OFFSETS
	.align		4
.L_589:
        /*0084*/ 	.byte	0x04, 0x28
        /*0086*/ 	.short	(.L_591 - .L_590)


	//   ....[0]....
.L_590:
        /*0088*/ 	.word	0x00000270


	//   ....[1]....
        /*008c*/ 	.word	0x00000280


	//   ....[2]....
        /*0090*/ 	.word	0x00000290


	//   ....[3]....
        /*0094*/ 	.word	0x000002a0


	//   ....[4]....
        /*0098*/ 	.word	0x000002f0


	//   ....[5]....
        /*009c*/ 	.word	0x00000310


	//   ....[6]....
        /*00a0*/ 	.word	0x00000330


	//   ....[7]....
        /*00a4*/ 	.word	0x00000350


	//   ....[8]....
        /*00a8*/ 	.word	0x00000370


	//   ....[9]....
        /*00ac*/ 	.word	0x00000440


	//   ....[10]....
        /*00b0*/ 	.word	0x000004b0


	//   ....[11]....
        /*00b4*/ 	.word	0x00000520


	//   ....[12]....
        /*00b8*/ 	.word	0x00000590


	//   ....[13]....
        /*00bc*/ 	.word	0x00000600


	//----- nvinfo : EIATTR_VRC_CTA_INIT_COUNT
	.align		4
.L_591:
        /*00c0*/ 	.byte	0x02, 0x4a
	.zero		1
	.zero		1


	//----- nvinfo : EIATTR_EXIT_INSTR_OFFSETS
	.align		4
        /*00c4*/ 	.byte	0x04, 0x1c
        /*00c6*/ 	.short	(.L_593 - .L_592)


	//   ....[0]....
.L_592:
        /*00c8*/ 	.word	0x000003b0


	//   ....[1]....
        /*00cc*/ 	.word	0x000003f0


	//----- nvinfo : EIATTR_CRS_STACK_SIZE
	.align		4
.L_593:
        /*00d0*/ 	.byte	0x04, 0x1e
        /*00d2*/ 	.short	(.L_595 - .L_594)
.L_594:
        /*00d4*/ 	.word	0x00000000


	//----- nvinfo : EIATTR_CBANK_PARAM_SIZE
	.align		4
.L_595:
        /*00d8*/ 	.byte	0x03, 0x19
        /*00da*/ 	.short	0x0014


	//----- nvinfo : EIATTR_PARAM_CBANK
	.align		4
        /*00dc*/ 	.byte	0x04, 0x0a
        /*00de*/ 	.short	(.L_597 - .L_596)
	.align		4
.L_596:
        /*00e0*/ 	.word	index@(.nv.constant0._Z7reduce6IiLj1EEvPT_S1_j)
        /*00e4*/ 	.short	0x0380
        /*00e6*/ 	.short	0x0014


	//----- nvinfo : EIATTR_SW_WAR
	.align		4
.L_597:
        /*00e8*/ 	.byte	0x04, 0x36
        /*00ea*/ 	.short	(.L_599 - .L_598)
.L_598:
        /*00ec*/ 	.word	0x00000008
.L_599:


//--------------------- .nv.info._Z7reduce6IiLj2EEvPT_S1_j --------------------------
	.section	.nv.info._Z7reduce6IiLj2EEvPT_S1_j,"",@"SHT_CUDA_INFO"
	.sectionflags	@""
	.align	4


	//----- nvinfo : EIATTR_CUDA_API_VERSION
	.align		4
        /*0000*/ 	.byte	0x04, 0x37
        /*0002*/ 	.short	(.L_601 - .L_600)
.L_600:
        /*0004*/ 	.word	0x00000082


	//----- nvinfo : EIATTR_KPARAM_INFO
	.align		4
.L_601:
        /*0008*/ 	.byte	0x04, 0x17
        /*000a*/ 	.short	(.L_603 - .L_602)
.L_602:
        /*000c*/ 	.word	0x00000000
        /*0010*/ 	.short	0x0002
        /*0012*/ 	.short	0x0010
        /*0014*/ 	.byte	0x00, 0xf0, 0x11, 0x00


	//----- nvinfo : EIATTR_KPARAM_INFO
	.align		4
.L_603:
        /*0018*/ 	.byte	0x04, 0x17
        /*001a*/ 	.short	(.L_605 - .L_604)
.L_604:
        /*001c*/ 	.word	0x00000000
        /*0020*/ 	.short	0x0001
        /*0022*/ 	.short	0x0008
        /*0024*/ 	.byte	0x00, 0xf5, 0x21, 0x00


	//----- nvinfo : EIATTR_KPARAM_INFO
	.align		4
.L_605:
        /*0028*/ 	.byte	0x04, 0x17
        /*002a*/ 	.short	(.L_607 - .L_606)
.L_606:
        /*002c*/ 	.word	0x00000000
        /*0030*/ 	.short	0x0000
        /*0032*/ 	.short	0x0000
        /*0034*/ 	.byte	0x00, 0xf5, 0x21, 0x00


	//----- nvinfo : EIATTR_SPARSE_MMA_MASK
	.align		4
.L_607:
        /*0038*/ 	.byte	0x03, 0x50
        /*003a*/ 	.short	0x0000


	//----- nvinfo : EIATTR_MAXREG_COUNT
	.align		4
        /*003c*/ 	.byte	0x03, 0x1b
        /*003e*/ 	.short	0x00ff


	//----- nvinfo : EIATTR_NUM_BARRIERS
	.align		4
        /*0040*/ 	.byte	0x02, 0x4c
        /*0042*/ 	.byte	0x01
	.zero		1


	//----- nvinfo : EIATTR_MERCURY_ISA_VERSION
	.align		4
        /*0044*/ 	.byte	0x03, 0x5f
        /*0046*/ 	.short	0x0101


	//----- nvinfo : EIATTR_COOP_GROUP_MASK_REGIDS
	.align		4
        /*0048*/ 	.byte	0x04, 0x29
        /*004a*/ 	.short	(.L_609 - .L_608)


	//   ....[0]....
.L_608:
        /*004c*/ 	.word	0xffffffff


	//   ....[1]....
        /*0050*/ 	.word	0xffffffff


	//   ....[2]....
        /*0054*/ 	.word	0xffffffff


	//   ....[3]....
        /*0058*/ 	.word	0xffffffff


	//   ....[4]....
        /*005c*/ 	.word	0xffffffff


	//   ....[5]....
        /*0060*/ 	.word	0xffffffff


	//   ....[6]....
        /*0064*/ 	.word	0xffffffff


	//   ....[7]....
        /*0068*/ 	.word	0xffffffff


	//   ....[8]....
        /*006c*/ 	.word	0xffffffff


	//   ....[9]....
        /*0070*/ 	.word	0x0500000a


	//   ....[10]....
        /*0074*/ 	.word	0x0500000a


	//   ....[11]....
        /*0078*/ 	.word	0x0500000a


	//   ....[12]....
        /*007c*/ 	.word	0x0500000a


	//   ....[13]....
        /*0080*/ 	.word	0x0500000a


	//----- nvinfo : EIATTR_COOP_GROUP_INSTR_OFFSETS
	.align		4
.L_609:
        /*0084*/ 	.byte	0x04, 0x28
        /*0086*/ 	.short	(.L_611 - .L_610)


	//   ....[0]....
.L_610:
        /*0088*/ 	.word	0x00000280


	//   ....[1]....
        /*008c*/ 	.word	0x00000290


	//   ....[2]....
        /*0090*/ 	.word	0x000002a0


	//   ....[3]....
        /*0094*/ 	.word	0x000002b0


	//   ....[4]....
        /*0098*/ 	.word	0x00000300


	//   ....[5]....
        /*009c*/ 	.word	0x00000320


	//   ....[6]....
        /*00a0*/ 	.word	0x00000340


	//   ....[7]....
        /*00a4*/ 	.word	0x00000360


	//   ....[8]....
        /*00a8*/ 	.word	0x00000380


	//   ....[9]....
        /*00ac*/ 	.word	0x00000450


	//   ....[10]....
        /*00b0*/ 	.word	0x000004c0


	//   ....[11]....
        /*00b4*/ 	.word	0x00000530


	//   ....[12]....
        /*00b8*/ 	.word	0x000005a0


	//   ....[13]....
        /*00bc*/ 	.word	0x00000610


	//----- nvinfo : EIATTR_VRC_CTA_INIT_COUNT
	.align		4
.L_611:
        /*00c0*/ 	.byte	0x02, 0x4a
	.zero		1
	.zero		1


	//----- nvinfo : EIATTR_EXIT_INSTR_OFFSETS
	.align		4
        /*00c4*/ 	.byte	0x04, 0x1c
        /*00c6*/ 	.short	(.L_613 - .L_612)


	//   ....[0]....
.L_612:
        /*00c8*/ 	.word	0x000003c0


	//   ....[1]....
        /*00cc*/ 	.word	0x00000400


	//----- nvinfo : EIATTR_CRS_STACK_SIZE
	.align		4
.L_613:
        /*00d0*/ 	.byte	0x04, 0x1e
        /*00d2*/ 	.short	(.L_615 - .L_614)
.L_614:
        /*00d4*/ 	.word	0x00000000


	//----- nvinfo : EIATTR_CBANK_PARAM_SIZE
	.align		4
.L_615:
        /*00d8*/ 	.byte	0x03, 0x19
        /*00da*/ 	.short	0x0014


	//----- nvinfo : EIATTR_PARAM_CBANK
	.align		4
        /*00dc*/ 	.byte	0x04, 0x0a
        /*00de*/ 	.short	(.L_617 - .L_616)
	.align		4
.L_616:
        /*00e0*/ 	.word	index@(.nv.constant0._Z7reduce6IiLj2EEvPT_S1_j)
        /*00e4*/ 	.short	0x0380
        /*00e6*/ 	.short	0x0014


	//----- nvinfo : EIATTR_SW_WAR
	.align		4
.L_617:
        /*00e8*/ 	.byte	0x04, 0x36
        /*00ea*/ 	.short	(.L_619 - .L_618)
.L_618:
        /*00ec*/ 	.word	0x00000008
.L_619:


//--------------------- .nv.info._Z7reduce6IiLj4EEvPT_S1_j --------------------------
	.section	.nv.info._Z7reduce6IiLj4EEvPT_S1_j,"",@"SHT_CUDA_INFO"
	.sectionflags	@""
	.align	4


	//----- nvinfo : EIATTR_CUDA_API_VERSION
	.align		4
        /*0000*/ 	.byte	0x04, 0x37
        /*0002*/ 	.short	(.L_621 - .L_620)
.L_620:
        /*0004*/ 	.word	0x00000082


	//----- nvinfo : EIATTR_KPARAM_INFO
	.align		4
.L_621:
        /*0008*/ 	.byte	0x04, 0x17
        /*000a*/ 	.short	(.L_623 - .L_622)
.L_622:
        /*000c*/ 	.word	0x00000000
        /*0010*/ 	.short	0x0002
        /*0012*/ 	.short	0x0010
        /*0014*/ 	.byte	0x00, 0xf0, 0x11, 0x00


	//----- nvinfo : EIATTR_KPARAM_INFO
	.align		4
.L_623:
        /*0018*/ 	.byte	0x04, 0x17
        /*001a*/ 	.short	(.L_625 - .L_624)
.L_624:
        /*001c*/ 	.word	0x00000000
        /*0020*/ 	.short	0x0001
        /*0022*/ 	.short	0x0008
        /*0024*/ 	.byte	0x00, 0xf5, 0x21, 0x00


	//----- nvinfo : EIATTR_KPARAM_INFO
	.align		4
.L_625:
        /*0028*/ 	.byte	0x04, 0x17
        /*002a*/ 	.short	(.L_627 - .L_626)
.L_626:
        /*002c*/ 	.word	0x00000000
        /*0030*/ 	.short	0x0000
        /*0032*/ 	.short	0x0000
        /*0034*/ 	.byte	0x00, 0xf5, 0x21, 0x00


	//----- nvinfo : EIATTR_SPARSE_MMA_MASK
	.align		4
.L_627:
        /*0038*/ 	.byte	0x03, 0x50
        /*003a*/ 	.short	0x0000


	//----- nvinfo : EIATTR_MAXREG_COUNT
	.align		4
        /*003c*/ 	.byte	0x03, 0x1b
        /*003e*/ 	.short	0x00ff


	//----- nvinfo : EIATTR_NUM_BARRIERS
	.align		4
        /*0040*/ 	.byte	0x02, 0x4c
        /*0042*/ 	.byte	0x01
	.zero		1


	//----- nvinfo : EIATTR_MERCURY_ISA_VERSION
	.align		4
        /*0044*/ 	.byte	0x03, 0x5f
        /*0046*/ 	.short	0x0101


	//----- nvinfo : EIATTR_COOP_GROUP_MASK_REGIDS
	.align		4
        /*0048*/ 	.byte	0x04, 0x29
        /*004a*/ 	.short	(.L_629 - .L_628)


	//   ....[0]....
.L_628:
        /*004c*/ 	.word	0xffffffff


	//   ....[1]....
        /*0050*/ 	.word	0xffffffff


	//   ....[2]....
        /*0054*/ 	.word	0xffffffff


	//   ....[3]....
        /*0058*/ 	.word	0xffffffff


	//   ....[4]....
        /*005c*/ 	.word	0xffffffff


	//   ....[5]....
        /*0060*/ 	.word	0xffffffff


	//   ....[6]....
        /*0064*/ 	.word	0xffffffff


	//   ....[7]....
        /*0068*/ 	.word	0xffffffff


	//   ....[8]....
        /*006c*/ 	.word	0xffffffff


	//   ....[9]....
        /*0070*/ 	.word	0x0500000a


	//   ....[10]....
        /*0074*/ 	.word	0x0500000a


	//   ....[11]....
        /*0078*/ 	.word	0x0500000a


	//   ....[12]....
        /*007c*/ 	.word	0x0500000a


	//   ....[13]....
        /*0080*/ 	.word	0x0500000a


	//----- nvinfo : EIATTR_COOP_GROUP_INSTR_OFFSETS
	.align		4
.L_629:
        /*0084*/ 	.byte	0x04, 0x28
        /*0086*/ 	.short	(.L_631 - .L_630)


	//   ....[0]....
.L_630:
        /*0088*/ 	.word	0x00000280


	//   ....[1]....
        /*008c*/ 	.word	0x00000290


	//   ....[2]....
        /*0090*/ 	.word	0x000002a0


	//   ....[3]....
        /*0094*/ 	.word	0x000002b0


	//   ....[4]....
        /*0098*/ 	.word	0x00000300


	//   ....[5]....
        /*009c*/ 	.word	0x00000320


	//   ....[6]....
        /*00a0*/ 	.word	0x00000340


	//   ....[7]....
        /*00a4*/ 	.word	0x00000360


	//   ....[8]....
        /*00a8*/ 	.word	0x00000380


	//   ....[9]....
        /*00ac*/ 	.word	0x00000450


	//   ....[10]....
        /*00b0*/ 	.word	0x000004c0


	//   ....[11]....
        /*00b4*/ 	.word	0x00000530


	//   ....[12]....
        /*00b8*/ 	.word	0x000005a0


	//   ....[13]....
        /*00bc*/ 	.word	0x00000610


	//----- nvinfo : EIATTR_VRC_CTA_INIT_COUNT
	.align		4
.L_631:
        /*00c0*/ 	.byte	0x02, 0x4a
	.zero		1
	.zero		1


	//----- nvinfo : EIATTR_EXIT_INSTR_OFFSETS
	.align		4
        /*00c4*/ 	.byte	0x04, 0x1c
        /*00c6*/ 	.short	(.L_633 - .L_632)


	//   ....[0]....
.L_632:
        /*00c8*/ 	.word	0x000003c0


	//   ....[1]....
        /*00cc*/ 	.word	0x00000400


	//----- nvinfo : EIATTR_CRS_STACK_SIZE
	.align		4
.L_633:
        /*00d0*/ 	.byte	0x04, 0x1e
        /*00d2*/ 	.short	(.L_635 - .L_634)
.L_634:
        /*00d4*/ 	.word	0x00000000


	//----- nvinfo : EIATTR_CBANK_PARAM_SIZE
	.align		4
.L_635:
        /*00d8*/ 	.byte	0x03, 0x19
        /*00da*/ 	.short	0x0014


	//----- nvinfo : EIATTR_PARAM_CBANK
	.align		4
        /*00dc*/ 	.byte	0x04, 0x0a
        /*00de*/ 	.short	(.L_637 - .L_636)
	.align		4
.L_636:
        /*00e0*/ 	.word	index@(.nv.constant0._Z7reduce6IiLj4EEvPT_S1_j)
        /*00e4*/ 	.short	0x0380
        /*00e6*/ 	.short	0x0014


	//----- nvinfo : EIATTR_SW_WAR
	.align		4
.L_637:
        /*00e8*/ 	.byte	0x04, 0x36
        /*00ea*/ 	.short	(.L_639 - .L_638)
.L_638:
        /*00ec*/ 	.word	0x00000008
.L_639:


//--------------------- .nv.info._Z7reduce6IiLj8EEvPT_S1_j --------------------------
	.section	.nv.info._Z7reduce6IiLj8EEvPT_S1_j,"",@"SHT_CUDA_INFO"
	.sectionflags	@""
	.align	4


	//----- nvinfo : EIATTR_CUDA_API_VERSION
	.align		4
        /*0000*/ 	.byte	0x04, 0x37
        /*0002*/ 	.short	(.L_641 - .L_640)
.L_640:
        /*0004*/ 	.word	0x00000082


	//----- nvinfo : EIATTR_KPARAM_INFO
	.align		4
.L_641:
        /*0008*/ 	.byte	0x04, 0x17
        /*000a*/ 	.short	(.L_643 - .L_642)
.L_642:
        /*000c*/ 	.word	0x00000000
        /*0010*/ 	.short	0x0002
        /*0012*/ 	.short	0x0010
        /*0014*/ 	.byte	0x00, 0xf0, 0x11, 0x00


	//----- nvinfo : EIATTR_KPARAM_INFO
	.align		4
.L_643:
        /*0018*/ 	.byte	0x04, 0x17
        /*001a*/ 	.short	(.L_645 - .L_644)
.L_644:
        /*001c*/ 	.word	0x00000000
        /*0020*/ 	.short	0x0001
        /*0022*/ 	.short	0x0008
        /*0024*/ 	.byte	0x00, 0xf5, 0x21, 0x00


	//----- nvinfo : EIATTR_KPARAM_INFO
	.align		4
.L_645:
        /*0028*/ 	.byte	0x04, 0x17
        /*002a*/ 	.short	(.L_647 - .L_646)
.L_646:
        /*002c*/ 	.word	0x00000000
        /*0030*/ 	.short	0x0000
        /*0032*/ 	.short	0x0000
        /*0034*/ 	.byte	0x00, 0xf5, 0x21, 0x00


	//----- nvinfo : EIATTR_SPARSE_MMA_MASK
	.align		4
.L_647:
        /*0038*/ 	.byte	0x03, 0x50
        /*003a*/ 	.short	0x0000


	//----- nvinfo : EIATTR_MAXREG_COUNT
	.align		4
        /*003c*/ 	.byte	0x03, 0x1b
        /*003e*/ 	.short	0x00ff


	//----- nvinfo : EIATTR_NUM_BARRIERS
	.align		4
        /*0040*/ 	.byte	0x02, 0x4c
        /*0042*/ 	.byte	0x01
	.zero		1


	//----- nvinfo : EIATTR_MERCURY_ISA_VERSION
	.align		4
        /*0044*/ 	.byte	0x03, 0x5f
        /*0046*/ 	.short	0x0101


	//----- nvinfo : EIATTR_COOP_GROUP_MASK_REGIDS
	.align		4
        /*0048*/ 	.byte	0x04, 0x29
        /*004a*/ 	.short	(.L_649 - .L_648)


	//   ....[0]....
.L_648:
        /*004c*/ 	.word	0xffffffff


	//   ....[1]....
        /*0050*/ 	.word	0xffffffff


	//   ....[2]....
        /*0054*/ 	.word	0xffffffff


	//   ....[3]....
        /*0058*/ 	.word	0xffffffff


	//   ....[4]....
        /*005c*/ 	.word	0xffffffff


	//   ....[5]....
        /*0060*/ 	.word	0xffffffff


	//   ....[6]....
        /*0064*/ 	.word	0xffffffff


	//   ....[7]....
        /*0068*/ 	.word	0xffffffff


	//   ....[8]....
        /*006c*/ 	.word	0xffffffff


	//   ....[9]....
        /*0070*/ 	.word	0x0500000a


	//   ....[10]....
        /*0074*/ 	.word	0x0500000a


	//   ....[11]....
        /*0078*/ 	.word	0x0500000a


	//   ....[12]....
        /*007c*/ 	.word	0x0500000a


	//   ....[13]....
        /*0080*/ 	.word	0x0500000a


	//----- nvinfo : EIATTR_COOP_GROUP_INSTR_OFFSETS
	.align		4
.L_649:
        /*0084*/ 	.byte	0x04, 0x28
        /*0086*/ 	.short	(.L_651 - .L_650)


	//   ....[0]....
.L_650:
        /*0088*/ 	.word	0x00000280


	//   ....[1]....
        /*008c*/ 	.word	0x00000290


	//   ....[2]....
        /*0090*/ 	.word	0x000002a0


	//   ....[3]....
        /*0094*/ 	.word	0x000002b0


	//   ....[4]....
        /*0098*/ 	.word	0x00000300


	//   ....[5]....
        /*009c*/ 	.word	0x00000320


	//   ....[6]....
        /*00a0*/ 	.word	0x00000340


	//   ....[7]....
        /*00a4*/ 	.word	0x00000360


	//   ....[8]....
        /*00a8*/ 	.word	0x00000380


	//   ....[9]....
        /*00ac*/ 	.word	0x00000450


	//   ....[10]....
        /*00b0*/ 	.word	0x000004c0


	//   ....[11]....
        /*00b4*/ 	.word	0x00000530


	//   ....[12]....
        /*00b8*/ 	.word	0x000005a0


	//   ....[13]....
        /*00bc*/ 	.word	0x00000610


	//----- nvinfo : EIATTR_VRC_CTA_INIT_COUNT
	.align		4
.L_651:
        /*00c0*/ 	.byte	0x02, 0x4a
	.zero		1
	.zero		1


	//----- nvinfo : EIATTR_EXIT_INSTR_OFFSETS
	.align		4
        /*00c4*/ 	.byte	0x04, 0x1c
        /*00c6*/ 	.short	(.L_653 - .L_652)


	//   ....[0]....
.L_652:
        /*00c8*/ 	.word	0x000003c0


	//   ....[1]....
        /*00cc*/ 	.word	0x00000400


	//----- nvinfo : EIATTR_CRS_STACK_SIZE
	.align		4
.L_653:
        /*00d0*/ 	.byte	0x04, 0x1e
        /*00d2*/ 	.short	(.L_655 - .L_654)
.L_654:
        /*00d4*/ 	.word	0x00000000


	//----- nvinfo : EIATTR_CBANK_PARAM_SIZE
	.align		4
.L_655:
        /*00d8*/ 	.byte	0x03, 0x19
        /*00da*/ 	.short	0x0014


	//----- nvinfo : EIATTR_PARAM_CBANK
	.align		4
        /*00dc*/ 	.byte	0x04, 0x0a
        /*00de*/ 	.short	(.L_657 - .L_656)
	.align		4
.L_656:
        /*00e0*/ 	.word	index@(.nv.constant0._Z7reduce6IiLj8EEvPT_S1_j)
        /*00e4*/ 	.short	0x0380
        /*00e6*/ 	.short	0x0014


	//----- nvinfo : EIATTR_SW_WAR
	.align		4
.L_657:
        /*00e8*/ 	.byte	0x04, 0x36
        /*00ea*/ 	.short	(.L_659 - .L_658)
.L_658:
        /*00ec*/ 	.word	0x00000008
.L_659:


//--------------------- .nv.info._Z7reduce6IiLj16EEvPT_S1_j --------------------------
	.section	.nv.info._Z7reduce6IiLj16EEvPT_S1_j,"",@"SHT_CUDA_INFO"
	.sectionflags	@""
	.align	4


	//----- nvinfo : EIATTR_CUDA_API_VERSION
	.align		4
        /*0000*/ 	.byte	0x04, 0x37
        /*0002*/ 	.short	(.L_661 - .L_660)
.L_660:
        /*0004*/ 	.word	0x00000082


	//----- nvinfo : EIATTR_KPARAM_INFO
	.align		4
.L_661:
        /*0008*/ 	.byte	0x04, 0x17
        /*000a*/ 	.short	(.L_663 - .L_662)
.L_662:
        /*000c*/ 	.word	0x00000000
        /*0010*/ 	.short	0x0002
        /*0012*/ 	.short	0x0010
        /*0014*/ 	.byte	0x00, 0xf0, 0x11, 0x00


	//----- nvinfo : EIATTR_KPARAM_INFO
	.align		4
.L_663:
        /*0018*/ 	.byte	0x04, 0x17
        /*001a*/ 	.short	(.L_665 - .L_664)
.L_664:
        /*001c*/ 	.word	0x00000000
        /*0020*/ 	.short	0x0001
        /*0022*/ 	.short	0x0008
        /*0024*/ 	.byte	0x00, 0xf5, 0x21, 0x00


	//----- nvinfo : EIATTR_KPARAM_INFO
	.align		4
.L_665:
        /*0028*/ 	.byte	0x04, 0x17
        /*002a*/ 	.short	(.L_667 - .L_666)
.L_666:
        /*002c*/ 	.word	0x00000000
        /*0030*/ 	.short	0x0000
        /*0032*/ 	.short	0x0000
        /*0034*/ 	.byte	0x00, 0xf5, 0x21, 0x00


	//----- nvinfo : EIATTR_SPARSE_MMA_MASK
	.align		4
.L_667:
        /*0038*/ 	.byte	0x03, 0x50
        /*003a*/ 	.short	0x0000


	//----- nvinfo : EIATTR_MAXREG_COUNT
	.align		4
        /*003c*/ 	.byte	0x03, 0x1b
        /*003e*/ 	.short	0x00ff


	//----- nvinfo : EIATTR_NUM_BARRIERS
	.align		4
        /*0040*/ 	.byte	0x02, 0x4c
        /*0042*/ 	.byte	0x01
	.zero		1


	//----- nvinfo : EIATTR_MERCURY_ISA_VERSION
	.align		4
        /*0044*/ 	.byte	0x03, 0x5f
        /*0046*/ 	.short	0x0101


	//----- nvinfo : EIATTR_COOP_GROUP_MASK_REGIDS
	.align		4
        /*0048*/ 	.byte	0x04, 0x29
        /*004a*/ 	.short	(.L_669 - .L_668)


	//   ....[0]....
.L_668:
        /*004c*/ 	.word	0xffffffff


	//   ....[1]....
        /*0050*/ 	.word	0xffffffff


	//   ....[2]....
        /*0054*/ 	.word	0xffffffff


	//   ....[3]....
        /*0058*/ 	.word	0xffffffff


	//   ....[4]....
        /*005c*/ 	.word	0xffffffff


	//   ....[5]....
        /*0060*/ 	.word	0xffffffff


	//   ....[6]....
        /*0064*/ 	.word	0xffffffff


	//   ....[7]....
        /*0068*/ 	.word	0xffffffff


	//   ....[8]....
        /*006c*/ 	.word	0xffffffff


	//   ....[9]....
        /*0070*/ 	.word	0x0500000a


	//   ....[10]....
        /*0074*/ 	.word	0x0500000a


	//   ....[11]....
        /*0078*/ 	.word	0x0500000a


	//   ....[12]....
        /*007c*/ 	.word	0x0500000a


	//   ....[13]....
        /*0080*/ 	.word	0x0500000a


	//----- nvinfo : EIATTR_COOP_GROUP_INSTR_OFFSETS
	.align		4
.L_669:
        /*0084*/ 	.byte	0x04, 0x28
        /*0086*/ 	.short	(.L_671 - .L_670)


	//   ....[0]....
.L_670:
        /*0088*/ 	.word	0x00000280


	//   ....[1]....
        /*008c*/ 	.word	0x00000290


	//   ....[2]....
        /*0090*/ 	.word	0x000002a0


	//   ....[3]....
        /*0094*/ 	.word	0x000002b0


	//   ....[4]....
        /*0098*/ 	.word	0x00000300


	//   ....[5]....
        /*009c*/ 	.word	0x00000320


	//   ....[6]....
        /*00a0*/ 	.word	0x00000340


	//   ....[7]....
        /*00a4*/ 	.word	0x00000360


	//   ....[8]....
        /*00a8*/ 	.word	0x00000380


	//   ....[9]....
        /*00ac*/ 	.word	0x00000450


	//   ....[10]....
        /*00b0*/ 	.word	0x000004c0


	//   ....[11]....
        /*00b4*/ 	.word	0x00000530


	//   ....[12]....
        /*00b8*/ 	.word	0x000005a0


	//   ....[13]....
        /*00bc*/ 	.word	0x00000610


	//----- nvinfo : EIATTR_VRC_CTA_INIT_COUNT
	.align		4
.L_671:
        /*00c0*/ 	.byte	0x02, 0x4a
	.zero		1
	.zero		1


	//----- nvinfo : EIATTR_EXIT_INSTR_OFFSETS
	.align		4
        /*00c4*/ 	.byte	0x04, 0x1c
        /*00c6*/ 	.short	(.L_673 - .L_672)


	//   ....[0]....
.L_672:
        /*00c8*/ 	.word	0x000003c0


	//   ....[1]....
        /*00cc*/ 	.word	0x00000400


	//----- nvinfo : EIATTR_CRS_STACK_SIZE
	.align		4
.L_673:
        /*00d0*/ 	.byte	0x04, 0x1e
        /*00d2*/ 	.short	(.L_675 - .L_674)
.L_674:
        /*00d4*/ 	.word	0x00000000


	//----- nvinfo : EIATTR_CBANK_PARAM_SIZE
	.align		4
.L_675:
        /*00d8*/ 	.byte	0x03, 0x19
        /*00da*/ 	.short	0x0014


	//----- nvinfo : EIATTR_PARAM_CBANK
	.align		4
        /*00dc*/ 	.byte	0x04, 0x0a
        /*00de*/ 	.short	(.L_677 - .L_676)
	.align		4
.L_676:
        /*00e0*/ 	.word	index@(.nv.constant0._Z7reduce6IiLj16EEvPT_S1_j)
        /*00e4*/ 	.short	0x0380
        /*00e6*/ 	.short	0x0014


	//----- nvinfo : EIATTR_SW_WAR
	.align		4
.L_677:
        /*00e8*/ 	.byte	0x04, 0x36
        /*00ea*/ 	.short	(.L_679 - .L_678)
.L_678:
        /*00ec*/ 	.word	0x00000008
.L_679:


//--------------------- .nv.info._Z7reduce6IiLj32EEvPT_S1_j --------------------------
	.section	.nv.info._Z7reduce6IiLj32EEvPT_S1_j,"",@"SHT_CUDA_INFO"
	.sectionflags	@""
	.align	4


	//----- nvinfo : EIATTR_CUDA_API_VERSION
	.align		4
        /*0000*/ 	.byte	0x04, 0x37
        /*0002*/ 	.short	(.L_681 - .L_680)
.L_680:
        /*0004*/ 	.word	0x00000082


	//----- nvinfo : EIATTR_KPARAM_INFO
	.align		4
.L_681:
        /*0008*/ 	.byte	0x04, 0x17
        /*000a*/ 	.short	(.L_683 - .L_682)
.L_682:
        /*000c*/ 	.word	0x00000000
        /*0010*/ 	.short	0x0002
        /*0012*/ 	.short	0x0010
        /*0014*/ 	.byte	0x00, 0xf0, 0x11, 0x00


	//----- nvinfo : EIATTR_KPARAM_INFO
	.align		4
.L_683:
        /*0018*/ 	.byte	0x04, 0x17
        /*001a*/ 	.short	(.L_685 - .L_684)
.L_684:
        /*001c*/ 	.word	0x00000000
        /*0020*/ 	.short	0x0001
        /*0022*/ 	.short	0x0008
        /*0024*/ 	.byte	0x00, 0xf5, 0x21, 0x00


	//----- nvinfo : EIATTR_KPARAM_INFO
	.align		4
.L_685:
        /*0028*/ 	.byte	0x04, 0x17
        /*002a*/ 	.short	(.L_687 - .L_686)
.L_686:
        /*002c*/ 	.word	0x00000000
        /*0030*/ 	.short	0x0000
        /*0032*/ 	.short	0x0000
        /*0034*/ 	.byte	0x00, 0xf5, 0x21, 0x00


	//----- nvinfo : EIATTR_SPARSE_MMA_MASK
	.align		4
.L_687:
        /*0038*/ 	.byte	0x03, 0x50
        /*003a*/ 	.short	0x0000


	//----- nvinfo : EIATTR_MAXREG_COUNT
	.align		4
        /*003c*/ 	.byte	0x03, 0x1b
        /*003e*/ 	.short	0x00ff


	//----- nvinfo : EIATTR_NUM_BARRIERS
	.align		4
        /*0040*/ 	.byte	0x02, 0x4c
        /*0042*/ 	.byte	0x01
	.zero		1


	//----- nvinfo : EIATTR_MERCURY_ISA_VERSION
	.align		4
        /*0044*/ 	.byte	0x03, 0x5f
        /*0046*/ 	.short	0x0101


	//----- nvinfo : EIATTR_COOP_GROUP_MASK_REGIDS
	.align		4
        /*0048*/ 	.byte	0x04, 0x29
        /*004a*/ 	.short	(.L_689 - .L_688)


	//   ....[0]....
.L_688:
        /*004c*/ 	.word	0xffffffff


	//   ....[1]....
        /*0050*/ 	.word	0xffffffff


	//   ....[2]....
        /*0054*/ 	.word	0xffffffff


	//   ....[3]....
        /*0058*/ 	.word	0xffffffff


	//   ....[4]....
        /*005c*/ 	.word	0xffffffff


	//   ....[5]....
        /*0060*/ 	.word	0xffffffff


	//   ....[6]....
        /*0064*/ 	.word	0xffffffff


	//   ....[7]....
        /*0068*/ 	.word	0xffffffff


	//   ....[8]....
        /*006c*/ 	.word	0xffffffff


	//   ....[9]....
        /*0070*/ 	.word	0x0500000a


	//   ....[10]....
        /*0074*/ 	.word	0x0500000a


	//   ....[11]....
        /*0078*/ 	.word	0x0500000a


	//   ....[12]....
        /*007c*/ 	.word	0x0500000a


	//   ....[13]....
        /*0080*/ 	.word	0x0500000a


	//----- nvinfo : EIATTR_COOP_GROUP_INSTR_OFFSETS
	.align		4
.L_689:
        /*0084*/ 	.byte	0x04, 0x28
        /*0086*/ 	.short	(.L_691 - .L_690)


	//   ....[0]....
.L_690:
        /*0088*/ 	.word	0x00000280


	//   ....[1]....
        /*008c*/ 	.word	0x00000290


	//   ....[2]....
        /*0090*/ 	.word	0x000002a0


	//   ....[3]....
        /*0094*/ 	.word	0x000002b0


	//   ....[4]....
        /*0098*/ 	.word	0x00000300


	//   ....[5]....
        /*009c*/ 	.word	0x00000320


	//   ....[6]....
        /*00a0*/ 	.word	0x00000340


	//   ....[7]....
        /*00a4*/ 	.word	0x00000360


	//   ....[8]....
        /*00a8*/ 	.word	0x00000380


	//   ....[9]....
        /*00ac*/ 	.word	0x00000450


	//   ....[10]....
        /*00b0*/ 	.word	0x000004c0


	//   ....[11]....
        /*00b4*/ 	.word	0x00000530


	//   ....[12]....
        /*00b8*/ 	.word	0x000005a0


	//   ....[13]....
        /*00bc*/ 	.word	0x00000610


	//----- nvinfo : EIATTR_VRC_CTA_INIT_COUNT
	.align		4
.L_691:
        /*00c0*/ 	.byte	0x02, 0x4a
	.zero		1
	.zero		1


	//----- nvinfo : EIATTR_EXIT_INSTR_OFFSETS
	.align		4
        /*00c4*/ 	.byte	0x04, 0x1c
        /*00c6*/ 	.short	(.L_693 - .L_692)


	//   ....[0]....
.L_692:
        /*00c8*/ 	.word	0x000003c0


	//   ....[1]....
        /*00cc*/ 	.word	0x00000400


	//----- nvinfo : EIATTR_CRS_STACK_SIZE
	.align		4
.L_693:
        /*00d0*/ 	.byte	0x04, 0x1e
        /*00d2*/ 	.short	(.L_695 - .L_694)
.L_694:
        /*00d4*/ 	.word	0x00000000


	//----- nvinfo : EIATTR_CBANK_PARAM_SIZE
	.align		4
.L_695:
        /*00d8*/ 	.byte	0x03, 0x19
        /*00da*/ 	.short	0x0014


	//----- nvinfo : EIATTR_PARAM_CBANK
	.align		4
        /*00dc*/ 	.byte	0x04, 0x0a
        /*00de*/ 	.short	(.L_697 - .L_696)
	.align		4
.L_696:
        /*00e0*/ 	.word	index@(.nv.constant0._Z7reduce6IiLj32EEvPT_S1_j)
        /*00e4*/ 	.short	0x0380
        /*00e6*/ 	.short	0x0014


	//----- nvinfo : EIATTR_SW_WAR
	.align		4
.L_697:
        /*00e8*/ 	.byte	0x04, 0x36
        /*00ea*/ 	.short	(.L_699 - .L_698)
.L_698:
        /*00ec*/ 	.word	0x00000008
.L_699:


//--------------------- .nv.info._Z7reduce6IiLj64EEvPT_S1_j --------------------------
	.section	.nv.info._Z7reduce6IiLj64EEvPT_S1_j,"",@"SHT_CUDA_INFO"
	.sectionflags	@""
	.align	4


	//----- nvinfo : EIATTR_CUDA_API_VERSION
	.align		4
        /*0000*/ 	.byte	0x04, 0x37
        /*0002*/ 	.short	(.L_701 - .L_700)
.L_700:
        /*0004*/ 	.word	0x00000082


	//----- nvinfo : EIATTR_KPARAM_INFO
	.align		4
.L_701:
        /*0008*/ 	.byte	0x04, 0x17
        /*000a*/ 	.short	(.L_703 - .L_702)
.L_702:
        /*000c*/ 	.word	0x00000000
        /*0010*/ 	.short	0x0002
        /*0012*/ 	.short	0x0010
        /*0014*/ 	.byte	0x00, 0xf0, 0x11, 0x00


	//----- nvinfo : EIATTR_KPARAM_INFO
	.align		4
.L_703:
        /*0018*/ 	.byte	0x04, 0x17
        /*001a*/ 	.short	(.L_705 - .L_704)
.L_704:
        /*001c*/ 	.word	0x00000000
        /*0020*/ 	.short	0x0001
        /*0022*/ 	.short	0x0008
        /*0024*/ 	.byte	0x00, 0xf5, 0x21, 0x00


	//----- nvinfo : EIATTR_KPARAM_INFO
	.align		4
.L_705:
        /*0028*/ 	.byte	0x04, 0x17
        /*002a*/ 	.short	(.L_707 - .L_706)
.L_706:
        /*002c*/ 	.word	0x00000000
        /*0030*/ 	.short	0x0000
        /*0032*/ 	.short	0x0000
        /*0034*/ 	.byte	0x00, 0xf5, 0x21, 0x00


	//----- nvinfo : EIATTR_SPARSE_MMA_MASK
	.align		4
.L_707:
        /*0038*/ 	.byte	0x03, 0x50
        /*003a*/ 	.short	0x0000


	//----- nvinfo : EIATTR_MAXREG_COUNT
	.align		4
        /*003c*/ 	.byte	0x03, 0x1b
        /*003e*/ 	.short	0x00ff


	//----- nvinfo : EIATTR_NUM_BARRIERS
	.align		4
        /*0040*/ 	.byte	0x02, 0x4c
        /*0042*/ 	.byte	0x01
	.zero		1


	//----- nvinfo : EIATTR_MERCURY_ISA_VERSION
	.align		4
        /*0044*/ 	.byte	0x03, 0x5f
        /*0046*/ 	.short	0x0101


	//----- nvinfo : EIATTR_COOP_GROUP_MASK_REGIDS
	.align		4
        /*0048*/ 	.byte	0x04, 0x29
        /*004a*/ 	.short	(.L_709 - .L_708)


	//   ....[0]....
.L_708:
        /*004c*/ 	.word	0xffffffff


	//   ....[1]....
        /*0050*/ 	.word	0xffffffff


	//   ....[2]....
        /*0054*/ 	.word	0xffffffff


	//   ....[3]....
        /*0058*/ 	.word	0xffffffff


	//   ....[4]....
        /*005c*/ 	.word	0xffffffff


	//   ....[5]....
        /*0060*/ 	.word	0xffffffff


	//   ....[6]....
        /*0064*/ 	.word	0xffffffff


	//   ....[7]....
        /*0068*/ 	.word	0xffffffff


	//   ....[8]....
        /*006c*/ 	.word	0xffffffff


	//   ....[9]....
        /*0070*/ 	.word	0x0500000a


	//   ....[10]....
        /*0074*/ 	.word	0x0500000a


	//   ....[11]....
        /*0078*/ 	.word	0x0500000a


	//   ....[12]....
        /*007c*/ 	.word	0x0500000a


	//   ....[13]....
        /*0080*/ 	.word	0x0500000a


	//----- nvinfo : EIATTR_COOP_GROUP_INSTR_OFFSETS
	.align		4
.L_709:
        /*0084*/ 	.byte	0x04, 0x28
        /*0086*/ 	.short	(.L_711 - .L_710)


	//   ....[0]....
.L_710:
        /*0088*/ 	.word	0x00000270


	//   ....[1]....
        /*008c*/ 	.word	0x00000280


	//   ....[2]....
        /*0090*/ 	.word	0x00000290


	//   ....[3]....
        /*0094*/ 	.word	0x000002a0


	//   ....[4]....
        /*0098*/ 	.word	0x00000320


	//   ....[5]....
        /*009c*/ 	.word	0x00000340


	//   ....[6]....
        /*00a0*/ 	.word	0x00000360


	//   ....[7]....
        /*00a4*/ 	.word	0x00000380


	//   ....[8]....
        /*00a8*/ 	.word	0x000003a0


	//   ....[9]....
        /*00ac*/ 	.word	0x00000470


	//   ....[10]....
        /*00b0*/ 	.word	0x000004e0


	//   ....[11]....
        /*00b4*/ 	.word	0x00000550


	//   ....[12]....
        /*00b8*/ 	.word	0x000005c0


	//   ....[13]....
        /*00bc*/ 	.word	0x00000630


	//----- nvinfo : EIATTR_VRC_CTA_INIT_COUNT
	.align		4
.L_711:
        /*00c0*/ 	.byte	0x02, 0x4a
	.zero		1
	.zero		1


	//----- nvinfo : EIATTR_EXIT_INSTR_OFFSETS
	.align		4
        /*00c4*/ 	.byte	0x04, 0x1c
        /*00c6*/ 	.short	(.L_713 - .L_712)


	//   ....[0]....
.L_712:
        /*00c8*/ 	.word	0x000003e0


	//   ....[1]....
        /*00cc*/ 	.word	0x00000420


	//----- nvinfo : EIATTR_CRS_STACK_SIZE
	.align		4
.L_713:
        /*00d0*/ 	.byte	0x04, 0x1e
        /*00d2*/ 	.short	(.L_715 - .L_714)
.L_714:
        /*00d4*/ 	.word	0x00000000


	//----- nvinfo : EIATTR_CBANK_PARAM_SIZE
	.align		4
.L_715:
        /*00d8*/ 	.byte	0x03, 0x19
        /*00da*/ 	.short	0x0014


	//----- nvinfo : EIATTR_PARAM_CBANK
	.align		4
        /*00dc*/ 	.byte	0x04, 0x0a
        /*00de*/ 	.short	(.L_717 - .L_716)
	.align		4
.L_716:
        /*00e0*/ 	.word	index@(.nv.constant0._Z7reduce6IiLj64EEvPT_S1_j)
        /*00e4*/ 	.short	0x0380
        /*00e6*/ 	.short	0x0014


	//----- nvinfo : EIATTR_SW_WAR
	.align		4
.L_717:
        /*00e8*/ 	.byte	0x04, 0x36
        /*00ea*/ 	.short	(.L_719 - .L_718)
.L_718:
        /*00ec*/ 	.word	0x00000008
.L_719:


//--------------------- .nv.info._Z7reduce6IiLj128EEvPT_S1_j --------------------------
	.section	.nv.info._Z7reduce6IiLj128EEvPT_S1_j,"",@"SHT_CUDA_INFO"
	.sectionflags	@""
	.align	4


	//----- nvinfo : EIATTR_CUDA_API_VERSION
	.align		4
        /*0000*/ 	.byte	0x04, 0x37
        /*0002*/ 	.short	(.L_721 - .L_720)
.L_720:
        /*0004*/ 	.word	0x00000082


	//----- nvinfo : EIATTR_KPARAM_INFO
	.align		4
.L_721:
        /*0008*/ 	.byte	0x04, 0x17
        /*000a*/ 	.short	(.L_723 - .L_722)
.L_722:
        /*000c*/ 	.word	0x00000000
        /*0010*/ 	.short	0x0002
        /*0012*/ 	.short	0x0010
        /*0014*/ 	.byte	0x00, 0xf0, 0x11, 0x00


	//----- nvinfo : EIATTR_KPARAM_INFO
	.align		4
.L_723:
        /*0018*/ 	.byte	0x04, 0x17
        /*001a*/ 	.short	(.L_725 - .L_724)
.L_724:
        /*001c*/ 	.word	0x00000000
        /*0020*/ 	.short	0x0001
        /*0022*/ 	.short	0x0008
        /*0024*/ 	.byte	0x00, 0xf5, 0x21, 0x00


	//----- nvinfo : EIATTR_KPARAM_INFO
	.align		4
.L_725:
        /*0028*/ 	.byte	0x04, 0x17
        /*002a*/ 	.short	(.L_727 - .L_726)
.L_726:
        /*002c*/ 	.word	0x00000000
        /*0030*/ 	.short	0x0000
        /*0032*/ 	.short	0x0000
        /*0034*/ 	.byte	0x00, 0xf5, 0x21, 0x00


	//----- nvinfo : EIATTR_SPARSE_MMA_MASK
	.align		4
.L_727:
        /*0038*/ 	.byte	0x03, 0x50
        /*003a*/ 	.short	0x0000


	//----- nvinfo : EIATTR_MAXREG_COUNT
	.align		4
        /*003c*/ 	.byte	0x03, 0x1b
        /*003e*/ 	.short	0x00ff


	//----- nvinfo : EIATTR_NUM_BARRIERS
	.align		4
        /*0040*/ 	.byte	0x02, 0x4c
        /*0042*/ 	.byte	0x01
	.zero		1


	//----- nvinfo : EIATTR_MERCURY_ISA_VERSION
	.align		4
        /*0044*/ 	.byte	0x03, 0x5f
        /*0046*/ 	.short	0x0101


	//----- nvinfo : EIATTR_COOP_GROUP_MASK_REGIDS
	.align		4
        /*0048*/ 	.byte	0x04, 0x29
        /*004a*/ 	.short	(.L_729 - .L_728)


	//   ....[0]....
.L_728:
        /*004c*/ 	.word	0xffffffff


	//   ....[1]....
        /*0050*/ 	.word	0xffffffff


	//   ....[2]....
        /*0054*/ 	.word	0xffffffff


	//   ....[3]....
        /*0058*/ 	.word	0xffffffff


	//   ....[4]....
        /*005c*/ 	.word	0xffffffff


	//   ....[5]....
        /*0060*/ 	.word	0xffffffff


	//   ....[6]....
        /*0064*/ 	.word	0xffffffff


	//   ....[7]....
        /*0068*/ 	.word	0xffffffff


	//   ....[8]....
        /*006c*/ 	.word	0xffffffff


	//   ....[9]....
        /*0070*/ 	.word	0x0500000a


	//   ....[10]....
        /*0074*/ 	.word	0x0500000a


	//   ....[11]....
        /*0078*/ 	.word	0x0500000a


	//   ....[12]....
        /*007c*/ 	.word	0x0500000a


	//   ....[13]....
        /*0080*/ 	.word	0x0500000a


	//----- nvinfo : EIATTR_COOP_GROUP_INSTR_OFFSETS
	.align		4
.L_729:
        /*0084*/ 	.byte	0x04, 0x28
        /*0086*/ 	.short	(.L_731 - .L_730)


	//   ....[0]....
.L_730:
        /*0088*/ 	.word	0x00000260


	//   ....[1]....
        /*008c*/ 	.word	0x00000270


	//   ....[2]....
        /*0090*/ 	.word	0x00000280


	//   ....[3]....
        /*0094*/ 	.word	0x000002f0


	//   ....[4]....
        /*0098*/ 	.word	0x00000360


	//   ....[5]....
        /*009c*/ 	.word	0x00000380


	//   ....[6]....
        /*00a0*/ 	.word	0x000003a0


	//   ....[7]....
        /*00a4*/ 	.word	0x000003c0


	//   ....[8]....
        /*00a8*/ 	.word	0x000003e0


	//   ....[9]....
        /*00ac*/ 	.word	0x000004b0


	//   ....[10]....
        /*00b0*/ 	.word	0x00000520


	//   ....[11]....
        /*00b4*/ 	.word	0x00000590


	//   ....[12]....
        /*00b8*/ 	.word	0x00000600


	//   ....[13]....
        /*00bc*/ 	.word	0x00000670


	//----- nvinfo : EIATTR_VRC_CTA_INIT_COUNT
	.align		4
.L_731:
        /*00c0*/ 	.byte	0x02, 0x4a
	.zero		1
	.zero		1


	//----- nvinfo : EIATTR_EXIT_INSTR_OFFSETS
	.align		4
        /*00c4*/ 	.byte	0x04, 0x1c
        /*00c6*/ 	.short	(.L_733 - .L_732)


	//   ....[0]....
.L_732:
        /*00c8*/ 	.word	0x00000420


	//   ....[1]....
        /*00cc*/ 	.word	0x00000460


	//----- nvinfo : EIATTR_CRS_STACK_SIZE
	.align		4
.L_733:
        /*00d0*/ 	.byte	0x04, 0x1e
        /*00d2*/ 	.short	(.L_735 - .L_734)
.L_734:
        /*00d4*/ 	.word	0x00000000


	//----- nvinfo : EIATTR_CBANK_PARAM_SIZE
	.align		4
.L_735:
        /*00d8*/ 	.byte	0x03, 0x19
        /*00da*/ 	.short	0x0014


	//----- nvinfo : EIATTR_PARAM_CBANK
	.align		4
        /*00dc*/ 	.byte	0x04, 0x0a
        /*00de*/ 	.short	(.L_737 - .L_736)
	.align		4
.L_736:
        /*00e0*/ 	.word	index@(.nv.constant0._Z7reduce6IiLj128EEvPT_S1_j)
        /*00e4*/ 	.short	0x0380
        /*00e6*/ 	.short	0x0014


	//----- nvinfo : EIATTR_SW_WAR
	.align		4
.L_737:
        /*00e8*/ 	.byte	0x04, 0x36
        /*00ea*/ 	.short	(.L_739 - .L_738)
.L_738:
        /*00ec*/ 	.word	0x00000008
.L_739:


//--------------------- .nv.info._Z7reduce6IiLj256EEvPT_S1_j --------------------------
	.section	.nv.info._Z7reduce6IiLj256EEvPT_S1_j,"",@"SHT_CUDA_INFO"
	.sectionflags	@""
	.align	4


	//----- nvinfo : EIATTR_CUDA_API_VERSION
	.align		4
        /*0000*/ 	.byte	0x04, 0x37
        /*0002*/ 	.short	(.L_741 - .L_740)
.L_740:
        /*0004*/ 	.word	0x00000082


	//----- nvinfo : EIATTR_KPARAM_INFO
	.align		4
.L_741:
        /*0008*/ 	.byte	0x04, 0x17
        /*000a*/ 	.short	(.L_743 - .L_742)
.L_742:
        /*000c*/ 	.word	0x00000000
        /*0010*/ 	.short	0x0002
        /*0012*/ 	.short	0x0010
        /*0014*/ 	.byte	0x00, 0xf0, 0x11, 0x00


	//----- nvinfo : EIATTR_KPARAM_INFO
	.align		4
.L_743:
        /*0018*/ 	.byte	0x04, 0x17
        /*001a*/ 	.short	(.L_745 - .L_744)
.L_744:
        /*001c*/ 	.word	0x00000000
        /*0020*/ 	.short	0x0001
        /*0022*/ 	.short	0x0008
        /*0024*/ 	.byte	0x00, 0xf5, 0x21, 0x00


	//----- nvinfo : EIATTR_KPARAM_INFO
	.align		4
.L_745:
        /*0028*/ 	.byte	0x04, 0x17
        /*002a*/ 	.short	(.L_747 - .L_746)
.L_746:
        /*002c*/ 	.word	0x00000000
        /*0030*/ 	.short	0x0000
        /*0032*/ 	.short	0x0000
        /*0034*/ 	.byte	0x00, 0xf5, 0x21, 0x00


	//----- nvinfo : EIATTR_SPARSE_MMA_MASK
	.align		4
.L_747:
        /*0038*/ 	.byte	0x03, 0x50
        /*003a*/ 	.short	0x0000


	//----- nvinfo : EIATTR_MAXREG_COUNT
	.align		4
        /*003c*/ 	.byte	0x03, 0x1b
        /*003e*/ 	.short	0x00ff


	//----- nvinfo : EIATTR_NUM_BARRIERS
	.align		4
        /*0040*/ 	.byte	0x02, 0x4c
        /*0042*/ 	.byte	0x01
	.zero		1


	//----- nvinfo : EIATTR_MERCURY_ISA_VERSION
	.align		4
        /*0044*/ 	.byte	0x03, 0x5f
        /*0046*/ 	.short	0x0101


	//----- nvinfo : EIATTR_COOP_GROUP_MASK_REGIDS
	.align		4
        /*0048*/ 	.byte	0x04, 0x29
        /*004a*/ 	.short	(.L_749 - .L_748)


	//   ....[0]....
.L_748:
        /*004c*/ 	.word	0xffffffff


	//   ....[1]....
        /*0050*/ 	.word	0xffffffff


	//   ....[2]....
        /*0054*/ 	.word	0xffffffff


	//   ....[3]....
        /*0058*/ 	.word	0xffffffff


	//   ....[4]....
        /*005c*/ 	.word	0xffffffff


	//   ....[5]....
        /*0060*/ 	.word	0xffffffff


	//   ....[6]....
        /*0064*/ 	.word	0xffffffff


	//   ....[7]....
        /*0068*/ 	.word	0xffffffff


	//   ....[8]....
        /*006c*/ 	.word	0xffffffff


	//   ....[9]....
        /*0070*/ 	.word	0x0500000a


	//   ....[10]....
        /*0074*/ 	.word	0x0500000a


	//   ....[11]....
        /*0078*/ 	.word	0x0500000a


	//   ....[12]....
        /*007c*/ 	.word	0x0500000a


	//   ....[13]....
        /*0080*/ 	.word	0x0500000a


	//----- nvinfo : EIATTR_COOP_GROUP_INSTR_OFFSETS
	.align		4
.L_749:
        /*0084*/ 	.byte	0x04, 0x28
        /*0086*/ 	.short	(.L_751 - .L_750)


	//   ....[0]....
.L_750:
        /*0088*/ 	.word	0x00000270


	//   ....[1]....
        /*008c*/ 	.word	0x00000280


	//   ....[2]....
        /*0090*/ 	.word	0x000002c0


	//   ....[3]....
        /*0094*/ 	.word	0x00000330


	//   ....[4]....
        /*0098*/ 	.word	0x000003a0


	//   ....[5]....
        /*009c*/ 	.word	0x000003c0


	//   ....[6]....
        /*00a0*/ 	.word	0x000003e0


	//   ....[7]....
        /*00a4*/ 	.word	0x00000400


	//   ....[8]....
        /*00a8*/ 	.word	0x00000420


	//   ....[9]....
        /*00ac*/ 	.word	0x000004f0


	//   ....[10]....
        /*00b0*/ 	.word	0x00000560


	//   ....[11]....
        /*00b4*/ 	.word	0x000005d0


	//   ....[12]....
        /*00b8*/ 	.word	0x00000640


	//   ....[13]....
        /*00bc*/ 	.word	0x000006b0


	//----- nvinfo : EIATTR_VRC_CTA_INIT_COUNT
	.align		4
.L_751:
        /*00c0*/ 	.byte	0x02, 0x4a
	.zero		1
	.zero		1


	//----- nvinfo : EIATTR_EXIT_INSTR_OFFSETS
	.align		4
        /*00c4*/ 	.byte	0x04, 0x1c
        /*00c6*/ 	.short	(.L_753 - .L_752)


	//   ....[0]....
.L_752:
        /*00c8*/ 	.word	0x00000460


	//   ....[1]....
        /*00cc*/ 	.word	0x000004a0


	//----- nvinfo : EIATTR_CRS_STACK_SIZE
	.align		4
.L_753:
        /*00d0*/ 	.byte	0x04, 0x1e
        /*00d2*/ 	.short	(.L_755 - .L_754)
.L_754:
        /*00d4*/ 	.word	0x00000000


	//----- nvinfo : EIATTR_CBANK_PARAM_SIZE
	.align		4
.L_755:
        /*00d8*/ 	.byte	0x03, 0x19
        /*00da*/ 	.short	0x0014


	//----- nvinfo : EIATTR_PARAM_CBANK
	.align		4
        /*00dc*/ 	.byte	0x04, 0x0a
        /*00de*/ 	.short	(.L_757 - .L_756)
	.align		4
.L_756:
        /*00e0*/ 	.word	index@(.nv.constant0._Z7reduce6IiLj256EEvPT_S1_j)
        /*00e4*/ 	.short	0x0380
        /*00e6*/ 	.short	0x0014


	//----- nvinfo : EIATTR_SW_WAR
	.align		4
.L_757:
        /*00e8*/ 	.byte	0x04, 0x36
        /*00ea*/ 	.short	(.L_759 - .L_758)
.L_758:
        /*00ec*/ 	.word	0x00000008
.L_759:


//--------------------- .nv.info._Z7reduce6IiLj512EEvPT_S1_j --------------------------
	.section	.nv.info._Z7reduce6IiLj512EEvPT_S1_j,"",@"SHT_CUDA_INFO"
	.sectionflags	@""
	.align	4


	//----- nvinfo : EIATTR_CUDA_API_VERSION
	.align		4
        /*0000*/ 	.byte	0x04, 0x37
        /*0002*/ 	.short	(.L_761 - .L_760)
.L_760:
        /*0004*/ 	.word	0x00000082


	//----- nvinfo : EIATTR_KPARAM_INFO
	.align		4
.L_761:
        /*0008*/ 	.byte	0x04, 0x17
        /*000a*/ 	.short	(.L_763 - .L_762)
.L_762:
        /*000c*/ 	.word	0x00000000
        /*0010*/ 	.short	0x0002
        /*0012*/ 	.short	0x0010
        /*0014*/ 	.byte	0x00, 0xf0, 0x11, 0x00


	//----- nvinfo : EIATTR_KPARAM_INFO
	.align		4
.L_763:
        /*0018*/ 	.byte	0x04, 0x17
        /*001a*/ 	.short	(.L_765 - .L_764)
.L_764:
        /*001c*/ 	.word	0x00000000
        /*0020*/ 	.short	0x0001
        /*0022*/ 	.short	0x0008
        /*0024*/ 	.byte	0x00, 0xf5, 0x21, 0x00


	//----- nvinfo : EIATTR_KPARAM_INFO
	.align		4
.L_765:
        /*0028*/ 	.byte	0x04, 0x17
        /*002a*/ 	.short	(.L_767 - .L_766)
.L_766:
        /*002c*/ 	.word	0x00000000
        /*0030*/ 	.short	0x0000
        /*0032*/ 	.short	0x0000
        /*0034*/ 	.byte	0x00, 0xf5, 0x21, 0x00


	//----- nvinfo : EIATTR_SPARSE_MMA_MASK
	.align		4
.L_767:
        /*0038*/ 	.byte	0x03, 0x50
        /*003a*/ 	.short	0x0000


	//----- nvinfo : EIATTR_MAXREG_COUNT
	.align		4
        /*003c*/ 	.byte	0x03, 0x1b
        /*003e*/ 	.short	0x00ff


	//----- nvinfo : EIATTR_NUM_BARRIERS
	.align		4
        /*0040*/ 	.byte	0x02, 0x4c
        /*0042*/ 	.byte	0x01
	.zero		1


	//----- nvinfo : EIATTR_MERCURY_ISA_VERSION
	.align		4
        /*0044*/ 	.byte	0x03, 0x5f
        /*0046*/ 	.short	0x0101


	//----- nvinfo : EIATTR_COOP_GROUP_MASK_REGIDS
	.align		4
        /*0048*/ 	.byte	0x04, 0x29
        /*004a*/ 	.short	(.L_769 - .L_768)


	//   ....[0]....
.L_768:
        /*004c*/ 	.word	0xffffffff


	//   ....[1]....
        /*0050*/ 	.word	0xffffffff


	//   ....[2]....
        /*0054*/ 	.word	0xffffffff


	//   ....[3]....
        /*0058*/ 	.word	0xffffffff


	//   ....[4]....
        /*005c*/ 	.word	0xffffffff


	//   ....[5]....
        /*0060*/ 	.word	0xffffffff


	//   ....[6]....
        /*0064*/ 	.word	0xffffffff


	//   ....[7]....
        /*0068*/ 	.word	0xffffffff


	//   ....[8]....
        /*006c*/ 	.word	0xffffffff


	//   ....[9]....
        /*0070*/ 	.word	0x0500000a


	//   ....[10]....
        /*0074*/ 	.word	0x0500000a


	//   ....[11]....
        /*0078*/ 	.word	0x0500000a


	//   ....[12]....
        /*007c*/ 	.word	0x0500000a


	//   ....[13]....
        /*0080*/ 	.word	0x0500000a


	//----- nvinfo : EIATTR_COOP_GROUP_INSTR_OFFSETS
	.align		4
.L_769:
        /*0084*/ 	.byte	0x04, 0x28
        /*0086*/ 	.short	(.L_771 - .L_770)


	//   ....[0]....
.L_770:
        /*0088*/ 	.word	0x00000270


	//   ....[1]....
        /*008c*/ 	.word	0x000002c0


	//   ....[2]....
        /*0090*/ 	.word	0x00000310


	//   ....[3]....
        /*0094*/ 	.word	0x00000380


	//   ....[4]....
        /*0098*/ 	.word	0x000003f0


	//   ....[5]....
        /*009c*/ 	.word	0x00000410


	//   ....[6]....
        /*00a0*/ 	.word	0x00000430


	//   ....[7]....
        /*00a4*/ 	.word	0x00000450


	//   ....[8]....
        /*00a8*/ 	.word	0x00000470


	//   ....[9]....
        /*00ac*/ 	.word	0x00000540


	//   ....[10]....
        /*00b0*/ 	.word	0x000005b0


	//   ....[11]....
        /*00b4*/ 	.word	0x00000620


	//   ....[12]....
        /*00b8*/ 	.word	0x00000690


	//   ....[13]....
        /*00bc*/ 	.word	0x00000700


	//----- nvinfo : EIATTR_VRC_CTA_INIT_COUNT
	.align		4
.L_771:
        /*00c0*/ 	.byte	0x02, 0x4a
	.zero		1
	.zero		1


	//----- nvinfo : EIATTR_EXIT_INSTR_OFFSETS
	.align		4
        /*00c4*/ 	.byte	0x04, 0x1c
        /*00c6*/ 	.short	(.L_773 - .L_772)


	//   ....[0]....
.L_772:
        /*00c8*/ 	.word	0x000004b0


	//   ....[1]....
        /*00cc*/ 	.word	0x000004f0


	//----- nvinfo : EIATTR_CRS_STACK_SIZE
	.align		4
.L_773:
        /*00d0*/ 	.byte	0x04, 0x1e
        /*00d2*/ 	.short	(.L_775 - .L_774)
.L_774:
        /*00d4*/ 	.word	0x00000000


	//----- nvinfo : EIATTR_CBANK_PARAM_SIZE
	.align		4
.L_775:
        /*00d8*/ 	.byte	0x03, 0x19
        /*00da*/ 	.short	0x0014


	//----- nvinfo : EIATTR_PARAM_CBANK
	.align		4
        /*00dc*/ 	.byte	0x04, 0x0a
        /*00de*/ 	.short	(.L_777 - .L_776)
	.align		4
.L_776:
        /*00e0*/ 	.word	index@(.nv.constant0._Z7reduce6IiLj512EEvPT_S1_j)
        /*00e4*/ 	.short	0x0380
        /*00e6*/ 	.short	0x0014


	//----- nvinfo : EIATTR_SW_WAR
	.align		4
.L_777:
        /*00e8*/ 	.byte	0x04, 0x36
        /*00ea*/ 	.short	(.L_779 - .L_778)
.L_778:
        /*00ec*/ 	.word	0x00000008
.L_779:


//--------------------- .nv.callgraph             --------------------------
	.section	.nv.callgraph,"",@"SHT_CUDA_CALLGRAPH"
	.align	4
	.sectionentsize	8
	.align		4
        /*0000*/ 	.word	0x00000000
	.align		4
        /*0004*/ 	.word	0xffffffff
	.align		4
        /*0008*/ 	.word	0x00000000
	.align		4
        /*000c*/ 	.word	0xfffffffe
	.align		4
        /*0010*/ 	.word	0x00000000
	.align		4
        /*0014*/ 	.word	0xfffffffd
	.align		4
        /*0018*/ 	.word	0x00000000
	.align		4
        /*001c*/ 	.word	0xfffffffc


//--------------------- .text._Z7reduce6IdLj1EEvPT_S1_j --------------------------
	.section	.text._Z7reduce6IdLj1EEvPT_S1_j,"ax",@progbits
	.align	128
        .global         _Z7reduce6IdLj1EEvPT_S1_j
        .type           _Z7reduce6IdLj1EEvPT_S1_j,@function
        .size           _Z7reduce6IdLj1EEvPT_S1_j,(.L_x_440 - _Z7reduce6IdLj1EEvPT_S1_j)
        .other          _Z7reduce6IdLj1EEvPT_S1_j,@"STO_CUDA_ENTRY STV_DEFAULT"
_Z7reduce6IdLj1EEvPT_S1_j:
.text._Z7reduce6IdLj1EEvPT_S1_j:
[----:B------:R-:W-:Y:S01]  /*0000*/  LDC R1, c[0x0][0x37c] ;  /* 0x0000df00ff017b82 */ /* 0x000fe20000000800 */
[----:B------:R-:W0:Y:S01]  /*0010*/  S2R R3, SR_TID.X ;  /* 0x0000000000037919 */ /* 0x000e220000002100 */
[----:B------:R-:W1:Y:S01]  /*0020*/  LDCU UR4, c[0x0][0x390] ;  /* 0x00007200ff0477ac */ /* 0x000e620008000800 */
[----:B------:R-:W-:Y:S01]  /*0030*/  BSSY.RECONVERGENT B0, `(.L_x_0) ;  /* 0x0000015000007945 */ /* 0x000fe20003800200 */
[----:B------:R-:W-:Y:S01]  /*0040*/  CS2R R4, SRZ ;  /* 0x0000000000047805 */ /* 0x000fe2000001ff00 */
[----:B------:R-:W0:Y:S01]  /*0050*/  S2R R0, SR_CTAID.X ;  /* 0x0000000000007919 */ /* 0x000e220000002500 */
[----:B------:R-:W2:Y:S01]  /*0060*/  LDCU.64 UR6, c[0x0][0x358] ;  /* 0x00006b00ff0677ac */ /* 0x000ea20008000a00 */
[----:B0-----:R-:W-:-:S05]  /*0070*/  IMAD R2, R0, 0x2, R3 ;  /* 0x0000000200027824 */ /* 0x001fca00078e0203 */
[----:B-1----:R-:W-:Y:S01]  /*0080*/  ISETP.GE.U32.AND P0, PT, R2, UR4, PT ;  /* 0x0000000402007c0c */ /* 0x002fe2000bf06070 */
[----:B------:R-:W0:-:S12]  /*0090*/  LDCU UR4, c[0x0][0x390] ;  /* 0x00007200ff0477ac */ /* 0x000e180008000800 */
[----:B--2---:R-:W-:Y:S05]  /*00a0*/  @P0 BRA `(.L_x_1) ;  /* 0x0000000000340947 */ /* 0x004fea0003800000 */
[----:B------:R-:W1:Y:S01]  /*00b0*/  LDC R15, c[0x0][0x370] ;  /* 0x0000dc00ff0f7b82 */ /* 0x000e620000000800 */
[----:B------:R-:W-:-:S07]  /*00c0*/  CS2R R4, SRZ ;  /* 0x0000000000047805 */ /* 0x000fce000001ff00 */
[----:B------:R-:W2:Y:S02]  /*00d0*/  LDC.64 R10, c[0x0][0x380] ;  /* 0x0000e000ff0a7b82 */ /* 0x000ea40000000a00 */
.L_x_2:
[C---:B------:R-:W-:Y:S02]  /*00e0*/  VIADD R6, R2.reuse, 0x1 ;  /* 0x0000000102067836 */ /* 0x040fe40000000000 */
[----:B--2---:R-:W-:-:S03]  /*00f0*/  IMAD.WIDE.U32 R12, R2, 0x8, R10 ;  /* 0x00000008020c7825 */ /* 0x004fc600078e000a */
[----:B0-----:R-:W-:Y:S02]  /*0100*/  ISETP.GE.U32.AND P0, PT, R6, UR4, PT ;  /* 0x0000000406007c0c */ /* 0x001fe4000bf06070 */
[----:B------:R-:W2:Y:S11]  /*0110*/  LDG.E.64 R6, desc[UR6][R12.64] ;  /* 0x000000060c067981 */ /* 0x000eb6000c1e1b00 */
[----:B------:R-:W3:Y:S01]  /*0120*/  @!P0 LDG.E.64 R8, desc[UR6][R12.64+0x8] ;  /* 0x000008060c088981 */ /* 0x000ee2000c1e1b00 */
[----:B-1----:R-:W-:-:S04]  /*0130*/  LEA R2, R15, R2, 0x1 ;  /* 0x000000020f027211 */ /* 0x002fc800078e08ff */
[----:B------:R-:W-:Y:S01]  /*0140*/  ISETP.GE.U32.AND P1, PT, R2, UR4, PT ;  /* 0x0000000402007c0c */ /* 0x000fe2000bf26070 */
[----:B--2---:R-:W-:-:S08]  /*0150*/  DADD R4, R6, R4 ;  /* 0x0000000006047229 */ /* 0x004fd00000000004 */
[----:B---3--:R-:W-:-:S04]  /*0160*/  @!P0 DADD R4, R4, R8 ;  /* 0x0000000004048229 */ /* 0x008fc80000000008 */
[----:B------:R-:W-:Y:S07]  /*0170*/  @!P1 BRA `(.L_x_2) ;  /* 0xfffffffc00d89947 */ /* 0x000fee000383ffff */
.L_x_1:
[----:B0-----:R-:W-:Y:S05]  /*0180*/  BSYNC.RECONVERGENT B0 ;  /* 0x0000000000007941 */ /* 0x001fea0003800200 */
.L_x_0:
[----:B------:R-:W0:Y:S01]  /*0190*/  S2R R2, SR_TID.Y ;  /* 0x0000000000027919 */ /* 0x000e220000002200 */
[----:B------:R-:W1:Y:S01]  /*01a0*/  LDCU UR8, c[0x0][0x360] ;  /* 0x00006c00ff0877ac */ /* 0x000e620008000800 */
[----:B------:R-:W2:Y:S01]  /*01b0*/  S2UR UR5, SR_CgaCtaId ;  /* 0x00000000000579c3 */ /* 0x000ea20000008800 */
[----:B------:R-:W-:Y:S01]  /*01c0*/  BSSY B0, `(.L_x_3) ;  /* 0x0000029000007945 */ /* 0x000fe20003800000 */
[----:B------:R-:W0:Y:S01]  /*01d0*/  S2R R7, SR_TID.Z ;  /* 0x0000000000077919 */ /* 0x000e220000002300 */
[----:B------:R-:W0:Y:S01]  /*01e0*/  LDCU UR9, c[0x0][0x364] ;  /* 0x00006c80ff0977ac */ /* 0x000e220008000800 */
[----:B------:R-:W-:Y:S02]  /*01f0*/  UMOV UR4, 0x400 ;  /* 0x0000040000047882 */ /* 0x000fe40000000000 */
[----:B--2---:R-:W-:-:S06]  /*0200*/  ULEA UR4, UR5, UR4, 0x18 ;  /* 0x0000000405047291 */ /* 0x004fcc000f8ec0ff */
[----:B------:R-:W-:Y:S01]  /*0210*/  LEA R9, R3, UR4, 0x3 ;  /* 0x0000000403097c11 */ /* 0x000fe2000f8e18ff */
[----:B0-----:R-:W-:-:S04]  /*0220*/  IMAD R2, R7, UR9, R2 ;  /* 0x0000000907027c24 */ /* 0x001fc8000f8e0202 */
[----:B------:R0:W-:Y:S01]  /*0230*/  STS.64 [R9], R4 ;  /* 0x0000000409007388 */ /* 0x0001e20000000a00 */
[----:B------:R-:W-:Y:S02]  /*0240*/  IMAD.MOV.U32 R7, RZ, RZ, R5 ;  /* 0x000000ffff077224 */ /* 0x000fe400078e0005 */
[----:B-1----:R-:W-:-:S04]  /*0250*/  IMAD R2, R2, UR8, RZ ;  /* 0x0000000802027c24 */ /* 0x002fc8000f8e02ff */
[----:B------:R-:W-:Y:S01]  /*0260*/  IMAD.IADD R6, R2, 0x1, R3 ;  /* 0x0000000102067824 */ /* 0x000fe200078e0203 */
[----:B------:R-:W-:Y:S08]  /*0270*/  BAR.SYNC.DEFER_BLOCKING 0x0 ;  /* 0x0000000000007b1d */ /* 0x000ff00000010000 */
[----:B------:R-:W-:Y:S08]  /*0280*/  BAR.SYNC.DEFER_BLOCKING 0x0 ;  /* 0x0000000000007b1d */ /* 0x000ff00000010000 */
[----:B------:R-:W-:Y:S08]  /*0290*/  BAR.SYNC.DEFER_BLOCKING 0x0 ;  /* 0x0000000000007b1d */ /* 0x000ff00000010000 */
[----:B------:R-:W-:Y:S01]  /*02a0*/  BAR.SYNC.DEFER_BLOCKING 0x0 ;  /* 0x0000000000007b1d */ /* 0x000fe20000010000 */
[----:B------:R-:W-:-:S02]  /*02b0*/  ISETP.GT.U32.AND P0, PT, R6, 0x1f, PT ;  /* 0x0000001f0600780c */ /* 0x000fc40003f04070 */
[----:B------:R-:W-:-:S11]  /*02c0*/  MOV R6, R4 ;  /* 0x0000000400067202 */ /* 0x000fd60000000f00 */
[----:B0-----:R-:W-:Y:S05]  /*02d0*/  @P0 BRA `(.L_x_4) ;  /* 0x00000000005c0947 */ /* 0x001fea0003800000 */
[----:B------:R-:W-:-:S03]  /*02e0*/  UMOV UR4, 0xffffffff ;  /* 0xffffffff00047882 */ /* 0x000fc60000000000 */
[----:B------:R-:W-:Y:S05]  /*02f0*/  BRA.DIV UR4, `(.L_x_5) ;  /* 0x0000000204707947 */ /* 0x000fea000b800000 */
[----:B------:R-:W-:Y:S04]  /*0300*/  SHFL.DOWN PT, R5, R7, 0x10, 0x1f ;  /* 0x0a001f0007057f89 */ /* 0x000fe800000e0000 */
[----:B------:R-:W0:Y:S02]  /*0310*/  SHFL.DOWN PT, R4, R6, 0x10, 0x1f ;  /* 0x0a001f0006047f89 */ /* 0x000e2400000e0000 */
[----:B0-----:R-:W-:-:S07]  /*0320*/  DADD R4, R4, R6 ;  /* 0x0000000004047229 */ /* 0x001fce0000000006 */
[----:B------:R-:W0:Y:S04]  /*0330*/  SHFL.DOWN PT, R9, R5, 0x8, 0x1f ;  /* 0x09001f0005097f89 */ /* 0x000e2800000e0000 */
[----:B------:R-:W1:Y:S01]  /*0340*/  SHFL.DOWN PT, R8, R4, 0x8, 0x1f ;  /* 0x09001f0004087f89 */ /* 0x000e6200000e0000 */
[----:B0-----:R-:W-:Y:S01]  /*0350*/  IMAD.MOV.U32 R7, RZ, RZ, R9 ;  /* 0x000000ffff077224 */ /* 0x001fe200078e0009 */
[----:B-1----:R-:W-:-:S06]  /*0360*/  MOV R6, R8 ;  /* 0x0000000800067202 */ /* 0x002fcc0000000f00 */
[----:B------:R-:W-:-:S07]  /*0370*/  DADD R8, R4, R6 ;  /* 0x0000000004087229 */ /* 0x000fce0000000006 */
        /* <DEDUP_REMOVED lines=10> */
[----:B------:R0:W1:Y:S04]  /*0420*/  SHFL.DOWN PT, R5, R7, 0x1, 0x1f ;  /* 0x08201f0007057f89 */ /* 0x00006800000e0000 */
[----:B------:R0:W2:Y:S02]  /*0430*/  SHFL.DOWN PT, R4, R6, 0x1, 0x1f ;  /* 0x08201f0006047f89 */ /* 0x0000a400000e0000 */
.L_x_16:
[----:B012---:R-:W-:-:S11]  /*0440*/  DADD R6, R6, R4 ;  /* 0x0000000006067229 */ /* 0x007fd60000000004 */
.L_x_4:
[----:B------:R-:W-:Y:S05]  /*0450*/  BSYNC B0 ;  /* 0x0000000000007941 */ /* 0x000fea0003800000 */
.L_x_3:
[----:B------:R-:W-:-:S13]  /*0460*/  LOP3.LUT P0, RZ, R2, R3, RZ, 0xfc, !PT ;  /* 0x0000000302ff7212 */ /* 0x000fda000780fcff */
[----:B------:R-:W-:Y:S05]  /*0470*/  @P0 EXIT ;  /* 0x000000000000094d */ /* 0x000fea0003800000 */
[----:B------:R-:W0:Y:S02]  /*0480*/  LDC.64 R2, c[0x0][0x388] ;  /* 0x0000e200ff027b82 */ /* 0x000e240000000a00 */
[----:B0-----:R-:W-:-:S05]  /*0490*/  IMAD.WIDE.U32 R2, R0, 0x8, R2 ;  /* 0x0000000800027825 */ /* 0x001fca00078e0002 */
[----:B------:R-:W-:Y:S01]  /*04a0*/  STG.E.64 desc[UR6][R2.64], R6 ;  /* 0x0000000602007986 */ /* 0x000fe2000c101b06 */
[----:B------:R-:W-:Y:S05]  /*04b0*/  EXIT ;  /* 0x000000000000794d */ /* 0x000fea0003800000 */
.L_x_5:
[----:B------:R-:W-:Y:S01]  /*04c0*/  HFMA2 R17, -RZ, RZ, 0, 1.847743988037109375e-06 ;  /* 0x0000001fff117431 */ /* 0x000fe200000001ff */
[----:B------:R-:W-:Y:S01]  /*04d0*/  MOV R15, R7 ;  /* 0x00000007000f7202 */ /* 0x000fe20000000f00 */
[----:B------:R-:W-:Y:S02]  /*04e0*/  IMAD.MOV.U32 R14, RZ, RZ, 0x10 ;  /* 0x00000010ff0e7424 */ /* 0x000fe400078e00ff */
[----:B------:R-:W-:-:S07]  /*04f0*/  IMAD.MOV.U32 R12, RZ, RZ, -0x1 ;  /* 0xffffffffff0c7424 */ /* 0x000fce00078e00ff */
[----:B------:R-:W-:Y:S05]  /*0500*/  WARPSYNC.COLLECTIVE R12, `(.L_x_6) ;  /* 0x000000000c087348 */ /* 0x000fea0003c00000 */
[----:B------:R0:W1:Y:S02]  /*0510*/  SHFL.DOWN P0, R13, R15, R14, R17 ;  /* 0x0800000e0f0d7389 */ /* 0x0000640000000011 */
[----:B01----:R-:W-:Y:S05]  /*0520*/  ENDCOLLECTIVE ;  /* 0x000000000000791b */ /* 0x003fea0003800000 */
.L_x_6:
[----:B------:R-:W-:Y:S01]  /*0530*/  IMAD.MOV.U32 R15, RZ, RZ, R6 ;  /* 0x000000ffff0f7224 */ /* 0x000fe200078e0006 */
[----:B------:R-:W-:-:S07]  /*0540*/  MOV R5, R13 ;  /* 0x0000000d00057202 */ /* 0x000fce0000000f00 */
[----:B------:R-:W-:Y:S05]  /*0550*/  WARPSYNC.COLLECTIVE R12, `(.L_x_7) ;  /* 0x000000000c087348 */ /* 0x000fea0003c00000 */
[----:B------:R0:W1:Y:S02]  /*0560*/  SHFL.DOWN P0, R13, R15, R14, R17 ;  /* 0x0800000e0f0d7389 */ /* 0x0000640000000011 */
[----:B01----:R-:W-:Y:S05]  /*0570*/  ENDCOLLECTIVE ;  /* 0x000000000000791b */ /* 0x003fea0003800000 */
.L_x_7:
[----:B------:R-:W-:Y:S02]  /*0580*/  MOV R14, 0x8 ;  /* 0x00000008000e7802 */ /* 0x000fe40000000f00 */
[----:B------:R-:W-:-:S06]  /*0590*/  MOV R4, R13 ;  /* 0x0000000d00047202 */ /* 0x000fcc0000000f00 */
[----:B------:R-:W-:-:S10]  /*05a0*/  DADD R4, R4, R6 ;  /* 0x0000000004047229 */ /* 0x000fd40000000006 */
[----:B------:R-:W-:-:S07]  /*05b0*/  IMAD.MOV.U32 R15, RZ, RZ, R5 ;  /* 0x000000ffff0f7224 */ /* 0x000fce00078e0005 */
[----:B------:R-:W-:Y:S05]  /*05c0*/  WARPSYNC.COLLECTIVE R12, `(.L_x_8) ;  /* 0x000000000c087348 */ /* 0x000fea0003c00000 */
[----:B------:R0:W1:Y:S02]  /*05d0*/  SHFL.DOWN P0, R13, R15, R14, R17 ;  /* 0x0800000e0f0d7389 */ /* 0x0000640000000011 */
[----:B01----:R-:W-:Y:S05]  /*05e0*/  ENDCOLLECTIVE ;  /* 0x000000000000791b */ /* 0x003fea0003800000 */
.L_x_8:
[----:B------:R-:W-:Y:S01]  /*05f0*/  MOV R15, R4 ;  /* 0x00000004000f7202 */ /* 0x000fe20000000f00 */
[----:B------:R-:W-:-:S07]  /*0600*/  IMAD.MOV.U32 R9, RZ, RZ, R13 ;  /* 0x000000ffff097224 */ /* 0x000fce00078e000d */
[----:B------:R-:W-:Y:S05]  /*0610*/  WARPSYNC.COLLECTIVE R12, `(.L_x_9) ;  /* 0x000000000c087348 */ /* 0x000fea0003c00000 */
[----:B------:R0:W1:Y:S02]  /*0620*/  SHFL.DOWN P0, R13, R15, R14, R17 ;  /* 0x0800000e0f0d7389 */ /* 0x0000640000000011 */
[----:B01----:R-:W-:Y:S05]  /*0630*/  ENDCOLLECTIVE ;  /* 0x000000000000791b */ /* 0x003fea0003800000 */
.L_x_9:
[----:B------:R-:W-:Y:S02]  /*0640*/  IMAD.MOV.U32 R14, RZ, RZ, 0x4 ;  /* 0x00000004ff0e7424 */ /* 0x000fe400078e00ff */
[----:B------:R-:W-:-:S06]  /*0650*/  IMAD.MOV.U32 R8, RZ, RZ, R13 ;  /* 0x000000ffff087224 */ /* 0x000fcc00078e000d */
[----:B------:R-:W-:-:S10]  /*0660*/  DADD R8, R4, R8 ;  /* 0x0000000004087229 */ /* 0x000fd40000000008 */
[----:B------:R-:W-:-:S07]  /*0670*/  MOV R15, R9 ;  /* 0x00000009000f7202 */ /* 0x000fce0000000f00 */
[----:B------:R-:W-:Y:S05]  /*0680*/  WARPSYNC.COLLECTIVE R12, `(.L_x_10) ;  /* 0x000000000c087348 */ /* 0x000fea0003c00000 */
[----:B------:R0:W1:Y:S02]  /*0690*/  SHFL.DOWN P0, R13, R15, R14, R17 ;  /* 0x0800000e0f0d7389 */ /* 0x0000640000000011 */
[----:B01----:R-:W-:Y:S05]  /*06a0*/  ENDCOLLECTIVE ;  /* 0x000000000000791b */ /* 0x003fea0003800000 */
.L_x_10:
[----:B------:R-:W-:Y:S01]  /*06b0*/  IMAD.MOV.U32 R15, RZ, RZ, R8 ;  /* 0x000000ffff0f7224 */ /* 0x000fe200078e0008 */
[----:B------:R-:W-:-:S07]  /*06c0*/  MOV R11, R13 ;  /* 0x0000000d000b7202 */ /* 0x000fce0000000f00 */
[----:B------:R-:W-:Y:S05]  /*06d0*/  WARPSYNC.COLLECTIVE R12, `(.L_x_11) ;  /* 0x000000000c087348 */ /* 0x000fea0003c00000 */
[----:B------:R0:W1:Y:S02]  /*06e0*/  SHFL.DOWN P0, R13, R15, R14, R17 ;  /* 0x0800000e0f0d7389 */ /* 0x0000640000000011 */
[----:B01----:R-:W-:Y:S05]  /*06f0*/  ENDCOLLECTIVE ;  /* 0x000000000000791b */ /* 0x003fea0003800000 */
.L_x_11:
[----:B------:R-:W-:Y:S02]  /*0700*/  MOV R14, 0x2 ;  /* 0x00000002000e7802 */ /* 0x000fe40000000f00 */
[----:B------:R-:W-:-:S06]  /*0710*/  MOV R10, R13 ;  /* 0x0000000d000a7202 */ /* 0x000fcc0000000f00 */
[----:B------:R-:W-:-:S10]  /*0720*/  DADD R10, R8, R10 ;  /* 0x00000000080a7229 */ /* 0x000fd4000000000a */
[----:B------:R-:W-:-:S07]  /*0730*/  IMAD.MOV.U32 R15, RZ, RZ, R11 ;  /* 0x000000ffff0f7224 */ /* 0x000fce00078e000b */
[----:B------:R-:W-:Y:S05]  /*0740*/  WARPSYNC.COLLECTIVE R12, `(.L_x_12) ;  /* 0x000000000c087348 */ /* 0x000fea0003c00000 */
[----:B------:R0:W1:Y:S02]  /*0750*/  SHFL.DOWN P0, R13, R15, R14, R17 ;  /* 0x0800000e0f0d7389 */ /* 0x0000640000000011 */
[----:B01----:R-:W-:Y:S05]  /*0760*/  ENDCOLLECTIVE ;  /* 0x000000000000791b */ /* 0x003fea0003800000 */
.L_x_12:
[----:B------:R-:W-:Y:S01]  /*0770*/  MOV R15, R10 ;  /* 0x0000000a000f7202 */ /* 0x000fe20000000f00 */
[----:B------:R-:W-:-:S07]  /*0780*/  IMAD.MOV.U32 R7, RZ, RZ, R13 ;  /* 0x000000ffff077224 */ /* 0x000fce00078e000d */
[----:B------:R-:W-:Y:S05]  /*0790*/  WARPSYNC.COLLECTIVE R12, `(.L_x_13) ;  /* 0x000000000c087348 */ /* 0x000fea0003c00000 */
[----:B------:R0:W1:Y:S02]  /*07a0*/  SHFL.DOWN P0, R13, R15, R14, R17 ;  /* 0x0800000e0f0d7389 */ /* 0x0000640000000011 */
[----:B01----:R-:W-:Y:S05]  /*07b0*/  ENDCOLLECTIVE ;  /* 0x000000000000791b */ /* 0x003fea0003800000 */
.L_x_13:
[----:B------:R-:W-:Y:S02]  /*07c0*/  IMAD.MOV.U32 R14, RZ, RZ, 0x1 ;  /* 0x00000001ff0e7424 */ /* 0x000fe400078e00ff */
[----:B------:R-:W-:-:S06]  /*07d0*/  IMAD.MOV.U32 R6, RZ, RZ, R13 ;  /* 0x000000ffff067224 */ /* 0x000fcc00078e000d */
[----:B------:R-:W-:-:S10]  /*07e0*/  DADD R6, R10, R6 ;  /* 0x000000000a067229 */ /* 0x000fd40000000006 */
[----:B------:R-:W-:-:S07]  /*07f0*/  MOV R15, R7 ;  /* 0x00000007000f7202 */ /* 0x000fce0000000f00 */
[----:B------:R-:W-:Y:S05]  /*0800*/  WARPSYNC.COLLECTIVE R12, `(.L_x_14) ;  /* 0x000000000c087348 */ /* 0x000fea0003c00000 */
[----:B------:R0:W1:Y:S02]  /*0810*/  SHFL.DOWN P0, R13, R15, R14, R17 ;  /* 0x0800000e0f0d7389 */ /* 0x0000640000000011 */
[----:B01----:R-:W-:Y:S05]  /*0820*/  ENDCOLLECTIVE ;  /* 0x000000000000791b */ /* 0x003fea0003800000 */
.L_x_14:
[----:B------:R-:W-:Y:S01]  /*0830*/  IMAD.MOV.U32 R15, RZ, RZ, R6 ;  /* 0x000000ffff0f7224 */ /* 0x000fe200078e0006 */
[----:B------:R-:W-:-:S07]  /*0840*/  MOV R5, R13 ;  /* 0x0000000d00057202 */ /* 0x000fce0000000f00 */
[----:B------:R-:W-:Y:S05]  /*0850*/  WARPSYNC.COLLECTIVE R12, `(.L_x_15) ;  /* 0x000000000c087348 */ /* 0x000fea0003c00000 */
[----:B------:R0:W1:Y:S02]  /*0860*/  SHFL.DOWN P0, R13, R15, R14, R17 ;  /* 0x0800000e0f0d7389 */ /* 0x0000640000000011 */
[----:B01----:R-:W-:Y:S05]  /*0870*/  ENDCOLLECTIVE ;  /* 0x000000000000791b */ /* 0x003fea0003800000 */
.L_x_15:
[----:B------:R-:W-:Y:S01]  /*0880*/  MOV R4, R13 ;  /* 0x0000000d00047202 */ /* 0x000fe20000000f00 */
[----:B------:R-:W-:Y:S06]  /*0890*/  BRA `(.L_x_16) ;  /* 0xfffffff800e87947 */ /* 0x000fec000383ffff */
.L_x_17:
[----:B------:R-:W-:-:S00]  /*08a0*/  BRA `(.L_x_17) ;  /* 0xfffffffc00fc7947 */ /* 0x000fc0000383ffff */
[----:B------:R-:W-:-:S00]  /*08b0*/  NOP ;  /* 0x0000000000007918 */ /* 0x000fc00000000000 */
        /* <DEDUP_REMOVED lines=12> */
.L_x_440:


//--------------------- .text._Z7reduce6IdLj2EEvPT_S1_j --------------------------
	.section	.text._Z7reduce6IdLj2EEvPT_S1_j,"ax",@progbits
	.align	128
        .global         _Z7reduce6IdLj2EEvPT_S1_j
        .type           _Z7reduce6IdLj2EEvPT_S1_j,@function
        .size           _Z7reduce6IdLj2EEvPT_S1_j,(.L_x_441 - _Z7reduce6IdLj2EEvPT_S1_j)
        .other          _Z7reduce6IdLj2EEvPT_S1_j,@"STO_CUDA_ENTRY STV_DEFAULT"
_Z7reduce6IdLj2EEvPT_S1_j:
.text._Z7reduce6IdLj2EEvPT_S1_j:
        /* <DEDUP_REMOVED lines=14> */
.L_x_20:
[C---:B------:R-:W-:Y:S02]  /*00e0*/  VIADD R9, R2.reuse, 0x2 ;  /* 0x0000000202097836 */ /* 0x040fe40000000000 */
[----:B--2---:R-:W-:-:S03]  /*00f0*/  IMAD.WIDE.U32 R6, R2, 0x8, R10 ;  /* 0x0000000802067825 */ /* 0x004fc600078e000a */
[----:B0-----:R-:W-:-:S03]  /*0100*/  ISETP.GE.U32.AND P0, PT, R9, UR4, PT ;  /* 0x0000000409007c0c */ /* 0x001fc6000bf06070 */
[----:B------:R-:W2:Y:S10]  /*0110*/  LDG.E.64 R6, desc[UR6][R6.64] ;  /* 0x0000000606067981 */ /* 0x000eb4000c1e1b00 */
[----:B------:R-:W-:-:S06]  /*0120*/  @!P0 IMAD.WIDE.U32 R8, R9, 0x8, R10 ;  /* 0x0000000809088825 */ /* 0x000fcc00078e000a */
[----:B------:R-:W3:Y:S01]  /*0130*/  @!P0 LDG.E.64 R8, desc[UR6][R8.64] ;  /* 0x0000000608088981 */ /* 0x000ee2000c1e1b00 */
[----:B-1----:R-:W-:-:S04]  /*0140*/  LEA R2, R13, R2, 0x2 ;  /* 0x000000020d027211 */ /* 0x002fc800078e10ff */
[----:B------:R-:W-:Y:S01]  /*0150*/  ISETP.GE.U32.AND P1, PT, R2, UR4, PT ;  /* 0x0000000402007c0c */ /* 0x000fe2000bf26070 */
[----:B--2---:R-:W-:-:S08]  /*0160*/  DADD R4, R6, R4 ;  /* 0x0000000006047229 */ /* 0x004fd00000000004 */
[----:B---3--:R-:W-:-:S04]  /*0170*/  @!P0 DADD R4, R4, R8 ;  /* 0x0000000004048229 */ /* 0x008fc80000000008 */
[----:B------:R-:W-:Y:S07]  /*0180*/  @!P1 BRA `(.L_x_20) ;  /* 0xfffffffc00d49947 */ /* 0x000fee000383ffff */
.L_x_19:
[----:B0-----:R-:W-:Y:S05]  /*0190*/  BSYNC.RECONVERGENT B0 ;  /* 0x0000000000007941 */ /* 0x001fea0003800200 */
.L_x_18:
        /* <DEDUP_REMOVED lines=43> */
.L_x_34:
[----:B012---:R-:W-:-:S11]  /*0450*/  DADD R6, R6, R4 ;  /* 0x0000000006067229 */ /* 0x007fd60000000004 */
.L_x_22:
[----:B------:R-:W-:Y:S05]  /*0460*/  BSYNC B0 ;  /* 0x0000000000007941 */ /* 0x000fea0003800000 */
.L_x_21:
[----:B------:R-:W-:-:S13]  /*0470*/  LOP3.LUT P0, RZ, R2, R3, RZ, 0xfc, !PT ;  /* 0x0000000302ff7212 */ /* 0x000fda000780fcff */
[----:B------:R-:W-:Y:S05]  /*0480*/  @P0 EXIT ;  /* 0x000000000000094d */ /* 0x000fea0003800000 */
[----:B------:R-:W0:Y:S02]  /*0490*/  LDC.64 R2, c[0x0][0x388] ;  /* 0x0000e200ff027b82 */ /* 0x000e240000000a00 */
[----:B0-----:R-:W-:-:S05]  /*04a0*/  IMAD.WIDE.U32 R2, R0, 0x8, R2 ;  /* 0x0000000800027825 */ /* 0x001fca00078e0002 */
[----:B------:R-:W-:Y:S01]  /*04b0*/  STG.E.64 desc[UR6][R2.64], R6 ;  /* 0x0000000602007986 */ /* 0x000fe2000c101b06 */
[----:B------:R-:W-:Y:S05]  /*04c0*/  EXIT ;  /* 0x000000000000794d */ /* 0x000fea0003800000 */
.L_x_23:
[----:B------:R-:W-:Y:S01]  /*04d0*/  HFMA2 R17, -RZ, RZ, 0, 1.847743988037109375e-06 ;  /* 0x0000001fff117431 */ /* 0x000fe200000001ff */
[----:B------:R-:W-:Y:S01]  /*04e0*/  MOV R15, R7 ;  /* 0x00000007000f7202 */ /* 0x000fe20000000f00 */
[----:B------:R-:W-:Y:S02]  /*04f0*/  IMAD.MOV.U32 R14, RZ, RZ, 0x10 ;  /* 0x00000010ff0e7424 */ /* 0x000fe400078e00ff */
[----:B------:R-:W-:-:S07]  /*0500*/  IMAD.MOV.U32 R12, RZ, RZ, -0x1 ;  /* 0xffffffffff0c7424 */ /* 0x000fce00078e00ff */
[----:B------:R-:W-:Y:S05]  /*0510*/  WARPSYNC.COLLECTIVE R12, `(.L_x_24) ;  /* 0x000000000c087348 */ /* 0x000fea0003c00000 */
[----:B------:R0:W1:Y:S02]  /*0520*/  SHFL.DOWN P0, R13, R15, R14, R17 ;  /* 0x0800000e0f0d7389 */ /* 0x0000640000000011 */
[----:B01----:R-:W-:Y:S05]  /*0530*/  ENDCOLLECTIVE ;  /* 0x000000000000791b */ /* 0x003fea0003800000 */
.L_x_24:
[----:B------:R-:W-:Y:S01]  /*0540*/  IMAD.MOV.U32 R15, RZ, RZ, R6 ;  /* 0x000000ffff0f7224 */ /* 0x000fe200078e0006 */
[----:B------:R-:W-:-:S07]  /*0550*/  MOV R5, R13 ;  /* 0x0000000d00057202 */ /* 0x000fce0000000f00 */
[----:B------:R-:W-:Y:S05]  /*0560*/  WARPSYNC.COLLECTIVE R12, `(.L_x_25) ;  /* 0x000000000c087348 */ /* 0x000fea0003c00000 */
[----:B------:R0:W1:Y:S02]  /*0570*/  SHFL.DOWN P0, R13, R15, R14, R17 ;  /* 0x0800000e0f0d7389 */ /* 0x0000640000000011 */
[----:B01----:R-:W-:Y:S05]  /*0580*/  ENDCOLLECTIVE ;  /* 0x000000000000791b */ /* 0x003fea0003800000 */
.L_x_25:
[----:B------:R-:W-:Y:S02]  /*0590*/  MOV R14, 0x8 ;  /* 0x00000008000e7802 */ /* 0x000fe40000000f00 */
[----:B------:R-:W-:-:S06]  /*05a0*/  MOV R4, R13 ;  /* 0x0000000d00047202 */ /* 0x000fcc0000000f00 */
[----:B------:R-:W-:-:S10]  /*05b0*/  DADD R4, R4, R6 ;  /* 0x0000000004047229 */ /* 0x000fd40000000006 */
[----:B------:R-:W-:-:S07]  /*05c0*/  IMAD.MOV.U32 R15, RZ, RZ, R5 ;  /* 0x000000ffff0f7224 */ /* 0x000fce00078e0005 */
[----:B------:R-:W-:Y:S05]  /*05d0*/  WARPSYNC.COLLECTIVE R12, `(.L_x_26) ;  /* 0x000000000c087348 */ /* 0x000fea0003c00000 */
[----:B------:R0:W1:Y:S02]  /*05e0*/  SHFL.DOWN P0, R13, R15, R14, R17 ;  /* 0x0800000e0f0d7389 */ /* 0x0000640000000011 */
[----:B01----:R-:W-:Y:S05]  /*05f0*/  ENDCOLLECTIVE ;  /* 0x000000000000791b */ /* 0x003fea0003800000 */
.L_x_26:
[----:B------:R-:W-:Y:S01]  /*0600*/  MOV R15, R4 ;  /* 0x00000004000f7202 */ /* 0x000fe20000000f00 */
[----:B------:R-:W-:-:S07]  /*0610*/  IMAD.MOV.U32 R9, RZ, RZ, R13 ;  /* 0x000000ffff097224 */ /* 0x000fce00078e000d */
[----:B------:R-:W-:Y:S05]  /*0620*/  WARPSYNC.COLLECTIVE R12, `(.L_x_27) ;  /* 0x000000000c087348 */ /* 0x000fea0003c00000 */
[----:B------:R0:W1:Y:S02]  /*0630*/  SHFL.DOWN P0, R13, R15, R14, R17 ;  /* 0x0800000e0f0d7389 */ /* 0x0000640000000011 */
[----:B01----:R-:W-:Y:S05]  /*0640*/  ENDCOLLECTIVE ;  /* 0x000000000000791b */ /* 0x003fea0003800000 */
.L_x_27:
[----:B------:R-:W-:Y:S02]  /*0650*/  IMAD.MOV.U32 R14, RZ, RZ, 0x4 ;  /* 0x00000004ff0e7424 */ /* 0x000fe400078e00ff */
[----:B------:R-:W-:-:S06]  /*0660*/  IMAD.MOV.U32 R8, RZ, RZ, R13 ;  /* 0x000000ffff087224 */ /* 0x000fcc00078e000d */
[----:B------:R-:W-:-:S10]  /*0670*/  DADD R8, R4, R8 ;  /* 0x0000000004087229 */ /* 0x000fd40000000008 */
[----:B------:R-:W-:-:S07]  /*0680*/  MOV R15, R9 ;  /* 0x00000009000f7202 */ /* 0x000fce0000000f00 */
[----:B------:R-:W-:Y:S05]  /*0690*/  WARPSYNC.COLLECTIVE R12, `(.L_x_28) ;  /* 0x000000000c087348 */ /* 0x000fea0003c00000 */
[----:B------:R0:W1:Y:S02]  /*06a0*/  SHFL.DOWN P0, R13, R15, R14, R17 ;  /* 0x0800000e0f0d7389 */ /* 0x0000640000000011 */
[----:B01----:R-:W-:Y:S05]  /*06b0*/  ENDCOLLECTIVE ;  /* 0x000000000000791b */ /* 0x003fea0003800000 */
.L_x_28:
[----:B------:R-:W-:Y:S01]  /*06c0*/  IMAD.MOV.U32 R15, RZ, RZ, R8 ;  /* 0x000000ffff0f7224 */ /* 0x000fe200078e0008 */
[----:B------:R-:W-:-:S07]  /*06d0*/  MOV R11, R13 ;  /* 0x0000000d000b7202 */ /* 0x000fce0000000f00 */
[----:B------:R-:W-:Y:S05]  /*06e0*/  WARPSYNC.COLLECTIVE R12, `(.L_x_29) ;  /* 0x000000000c087348 */ /* 0x000fea0003c00000 */
[----:B------:R0:W1:Y:S02]  /*06f0*/  SHFL.DOWN P0, R13, R15, R14, R17 ;  /* 0x0800000e0f0d7389 */ /* 0x0000640000000011 */
[----:B01----:R-:W-:Y:S05]  /*0700*/  ENDCOLLECTIVE ;  /* 0x000000000000791b */ /* 0x003fea0003800000 */
.L_x_29:
[----:B------:R-:W-:Y:S02]  /*0710*/  MOV R14, 0x2 ;  /* 0x00000002000e7802 */ /* 0x000fe40000000f00 */
[----:B------:R-:W-:-:S06]  /*0720*/  MOV R10, R13 ;  /* 0x0000000d000a7202 */ /* 0x000fcc0000000f00 */
[----:B------:R-:W-:-:S10]  /*0730*/  DADD R10, R8, R10 ;  /* 0x00000000080a7229 */ /* 0x000fd4000000000a */
[----:B------:R-:W-:-:S07]  /*0740*/  IMAD.MOV.U32 R15, RZ, RZ, R11 ;  /* 0x000000ffff0f7224 */ /* 0x000fce00078e000b */
[----:B------:R-:W-:Y:S05]  /*0750*/  WARPSYNC.COLLECTIVE R12, `(.L_x_30) ;  /* 0x000000000c087348 */ /* 0x000fea0003c00000 */
[----:B------:R0:W1:Y:S02]  /*0760*/  SHFL.DOWN P0, R13, R15, R14, R17 ;  /* 0x0800000e0f0d7389 */ /* 0x0000640000000011 */
[----:B01----:R-:W-:Y:S05]  /*0770*/  ENDCOLLECTIVE ;  /* 0x000000000000791b */ /* 0x003fea0003800000 */
.L_x_30:
[----:B------:R-:W-:Y:S01]  /*0780*/  MOV R15, R10 ;  /* 0x0000000a000f7202 */ /* 0x000fe20000000f00 */
[----:B------:R-:W-:-:S07]  /*0790*/  IMAD.MOV.U32 R7, RZ, RZ, R13 ;  /* 0x000000ffff077224 */ /* 0x000fce00078e000d */
[----:B------:R-:W-:Y:S05]  /*07a0*/  WARPSYNC.COLLECTIVE R12, `(.L_x_31) ;  /* 0x000000000c087348 */ /* 0x000fea0003c00000 */
[----:B------:R0:W1:Y:S02]  /*07b0*/  SHFL.DOWN P0, R13, R15, R14, R17 ;  /* 0x0800000e0f0d7389 */ /* 0x0000640000000011 */
[----:B01----:R-:W-:Y:S05]  /*07c0*/  ENDCOLLECTIVE ;  /* 0x000000000000791b */ /* 0x003fea0003800000 */
.L_x_31:
[----:B------:R-:W-:Y:S02]  /*07d0*/  IMAD.MOV.U32 R14, RZ, RZ, 0x1 ;  /* 0x00000001ff0e7424 */ /* 0x000fe400078e00ff */
[----:B------:R-:W-:-:S06]  /*07e0*/  IMAD.MOV.U32 R6, RZ, RZ, R13 ;  /* 0x000000ffff067224 */ /* 0x000fcc00078e000d */
[----:B------:R-:W-:-:S10]  /*07f0*/  DADD R6, R10, R6 ;  /* 0x000000000a067229 */ /* 0x000fd40000000006 */
[----:B------:R-:W-:-:S07]  /*0800*/  MOV R15, R7 ;  /* 0x00000007000f7202 */ /* 0x000fce0000000f00 */
[----:B------:R-:W-:Y:S05]  /*0810*/  WARPSYNC.COLLECTIVE R12, `(.L_x_32) ;  /* 0x000000000c087348 */ /* 0x000fea0003c00000 */
[----:B------:R0:W1:Y:S02]  /*0820*/  SHFL.DOWN P0, R13, R15, R14, R17 ;  /* 0x0800000e0f0d7389 */ /* 0x0000640000000011 */
[----:B01----:R-:W-:Y:S05]  /*0830*/  ENDCOLLECTIVE ;  /* 0x000000000000791b */ /* 0x003fea0003800000 */
.L_x_32:
[----:B------:R-:W-:Y:S01]  /*0840*/  IMAD.MOV.U32 R15, RZ, RZ, R6 ;  /* 0x000000ffff0f7224 */ /* 0x000fe200078e0006 */
[----:B------:R-:W-:-:S07]  /*0850*/  MOV R5, R13 ;  /* 0x0000000d00057202 */ /* 0x000fce0000000f00 */
[----:B------:R-:W-:Y:S05]  /*0860*/  WARPSYNC.COLLECTIVE R12, `(.L_x_33) ;  /* 0x000000000c087348 */ /* 0x000fea0003c00000 */
[----:B------:R0:W1:Y:S02]  /*0870*/  SHFL.DOWN P0, R13, R15, R14, R17 ;  /* 0x0800000e0f0d7389 */ /* 0x0000640000000011 */
[----:B01----:R-:W-:Y:S05]  /*0880*/  ENDCOLLECTIVE ;  /* 0x000000000000791b */ /* 0x003fea0003800000 */
.L_x_33:
[----:B------:R-:W-:Y:S01]  /*0890*/  MOV R4, R13 ;  /* 0x0000000d00047202 */ /* 0x000fe20000000f00 */
[----:B------:R-:W-:Y:S06]  /*08a0*/  BRA `(.L_x_34) ;  /* 0xfffffff800e87947 */ /* 0x000fec000383ffff */
.L_x_35:
        /* <DEDUP_REMOVED lines=13> */
.L_x_441:


//--------------------- .text._Z7reduce6IdLj4EEvPT_S1_j --------------------------
	.section	.text._Z7reduce6IdLj4EEvPT_S1_j,"ax",@progbits
	.align	128
        .global         _Z7reduce6IdLj4EEvPT_S1_j
        .type           _Z7reduce6IdLj4EEvPT_S1_j,@function
        .size           _Z7reduce6IdLj4EEvPT_S1_j,(.L_x_442 - _Z7reduce6IdLj4EEvPT_S1_j)
        .other          _Z7reduce6IdLj4EEvPT_S1_j,@"STO_CUDA_ENTRY STV_DEFAULT"
_Z7reduce6IdLj4EEvPT_S1_j:
.text._Z7reduce6IdLj4EEvPT_S1_j:
        /* <DEDUP_REMOVED lines=14> */
.L_x_38:
        /* <DEDUP_REMOVED lines=11> */
.L_x_37:
[----:B0-----:R-:W-:Y:S05]  /*0190*/  BSYNC.RECONVERGENT B0 ;  /* 0x0000000000007941 */ /* 0x001fea0003800200 */
.L_x_36:
        /* <DEDUP_REMOVED lines=43> */
.L_x_52:
[----:B012---:R-:W-:-:S11]  /*0450*/  DADD R6, R6, R4 ;  /* 0x0000000006067229 */ /* 0x007fd60000000004 */
.L_x_40:
[----:B------:R-:W-:Y:S05]  /*0460*/  BSYNC B0 ;  /* 0x0000000000007941 */ /* 0x000fea0003800000 */
.L_x_39:
[----:B------:R-:W-:-:S13]  /*0470*/  LOP3.LUT P0, RZ, R2, R3, RZ, 0xfc, !PT ;  /* 0x0000000302ff7212 */ /* 0x000fda000780fcff */
[----:B------:R-:W-:Y:S05]  /*0480*/  @P0 EXIT ;  /* 0x000000000000094d */ /* 0x000fea0003800000 */
[----:B------:R-:W0:Y:S02]  /*0490*/  LDC.64 R2, c[0x0][0x388] ;  /* 0x0000e200ff027b82 */ /* 0x000e240000000a00 */
[----:B0-----:R-:W-:-:S05]  /*04a0*/  IMAD.WIDE.U32 R2, R0, 0x8, R2 ;  /* 0x0000000800027825 */ /* 0x001fca00078e0002 */
[----:B------:R-:W-:Y:S01]  /*04b0*/  STG.E.64 desc[UR6][R2.64], R6 ;  /* 0x0000000602007986 */ /* 0x000fe2000c101b06 */
[----:B------:R-:W-:Y:S05]  /*04c0*/  EXIT ;  /* 0x000000000000794d */ /* 0x000fea0003800000 */
.L_x_41:
[----:B------:R-:W-:Y:S01]  /*04d0*/  HFMA2 R17, -RZ, RZ, 0, 1.847743988037109375e-06 ;  /* 0x0000001fff117431 */ /* 0x000fe200000001ff */
[----:B------:R-:W-:Y:S01]  /*04e0*/  MOV R15, R7 ;  /* 0x00000007000f7202 */ /* 0x000fe20000000f00 */
[----:B------:R-:W-:Y:S02]  /*04f0*/  IMAD.MOV.U32 R14, RZ, RZ, 0x10 ;  /* 0x00000010ff0e7424 */ /* 0x000fe400078e00ff */
[----:B------:R-:W-:-:S07]  /*0500*/  IMAD.MOV.U32 R12, RZ, RZ, -0x1 ;  /* 0xffffffffff0c7424 */ /* 0x000fce00078e00ff */
[----:B------:R-:W-:Y:S05]  /*0510*/  WARPSYNC.COLLECTIVE R12, `(.L_x_42) ;  /* 0x000000000c087348 */ /* 0x000fea0003c00000 */
[----:B------:R0:W1:Y:S02]  /*0520*/  SHFL.DOWN P0, R13, R15, R14, R17 ;  /* 0x0800000e0f0d7389 */ /* 0x0000640000000011 */
[----:B01----:R-:W-:Y:S05]  /*0530*/  ENDCOLLECTIVE ;  /* 0x000000000000791b */ /* 0x003fea0003800000 */
.L_x_42:
[----:B------:R-:W-:Y:S01]  /*0540*/  IMAD.MOV.U32 R15, RZ, RZ, R6 ;  /* 0x000000ffff0f7224 */ /* 0x000fe200078e0006 */
[----:B------:R-:W-:-:S07]  /*0550*/  MOV R5, R13 ;  /* 0x0000000d00057202 */ /* 0x000fce0000000f00 */
[----:B------:R-:W-:Y:S05]  /*0560*/  WARPSYNC.COLLECTIVE R12, `(.L_x_43) ;  /* 0x000000000c087348 */ /* 0x000fea0003c00000 */
[----:B------:R0:W1:Y:S02]  /*0570*/  SHFL.DOWN P0, R13, R15, R14, R17 ;  /* 0x0800000e0f0d7389 */ /* 0x0000640000000011 */
[----:B01----:R-:W-:Y:S05]  /*0580*/  ENDCOLLECTIVE ;  /* 0x000000000000791b */ /* 0x003fea0003800000 */
.L_x_43:
[----:B------:R-:W-:Y:S02]  /*0590*/  MOV R14, 0x8 ;  /* 0x00000008000e7802 */ /* 0x000fe40000000f00 */
[----:B------:R-:W-:-:S06]  /*05a0*/  MOV R4, R13 ;  /* 0x0000000d00047202 */ /* 0x000fcc0000000f00 */
[----:B------:R-:W-:-:S10]  /*05b0*/  DADD R4, R4, R6 ;  /* 0x0000000004047229 */ /* 0x000fd40000000006 */
[----:B------:R-:W-:-:S07]  /*05c0*/  IMAD.MOV.U32 R15, RZ, RZ, R5 ;  /* 0x000000ffff0f7224 */ /* 0x000fce00078e0005 */
[----:B------:R-:W-:Y:S05]  /*05d0*/  WARPSYNC.COLLECTIVE R12, `(.L_x_44) ;  /* 0x000000000c087348 */ /* 0x000fea0003c00000 */
[----:B------:R0:W1:Y:S02]  /*05e0*/  SHFL.DOWN P0, R13, R15, R14, R17 ;  /* 0x0800000e0f0d7389 */ /* 0x0000640000000011 */
[----:B01----:R-:W-:Y:S05]  /*05f0*/  ENDCOLLECTIVE ;  /* 0x000000000000791b */ /* 0x003fea0003800000 */
.L_x_44:
[----:B------:R-:W-:Y:S01]  /*0600*/  MOV R15, R4 ;  /* 0x00000004000f7202 */ /* 0x000fe20000000f00 */
[----:B------:R-:W-:-:S07]  /*0610*/  IMAD.MOV.U32 R9, RZ, RZ, R13 ;  /* 0x000000ffff097224 */ /* 0x000fce00078e000d */
[----:B------:R-:W-:Y:S05]  /*0620*/  WARPSYNC.COLLECTIVE R12, `(.L_x_45) ;  /* 0x000000000c087348 */ /* 0x000fea0003c00000 */
[----:B------:R0:W1:Y:S02]  /*0630*/  SHFL.DOWN P0, R13, R15, R14, R17 ;  /* 0x0800000e0f0d7389 */ /* 0x0000640000000011 */
[----:B01----:R-:W-:Y:S05]  /*0640*/  ENDCOLLECTIVE ;  /* 0x000000000000791b */ /* 0x003fea0003800000 */
.L_x_45:
[----:B------:R-:W-:Y:S02]  /*0650*/  IMAD.MOV.U32 R14, RZ, RZ, 0x4 ;  /* 0x00000004ff0e7424 */ /* 0x000fe400078e00ff */
[----:B------:R-:W-:-:S06]  /*0660*/  IMAD.MOV.U32 R8, RZ, RZ, R13 ;  /* 0x000000ffff087224 */ /* 0x000fcc00078e000d */
[----:B------:R-:W-:-:S10]  /*0670*/  DADD R8, R4, R8 ;  /* 0x0000000004087229 */ /* 0x000fd40000000008 */
[----:B------:R-:W-:-:S07]  /*0680*/  MOV R15, R9 ;  /* 0x00000009000f7202 */ /* 0x000fce0000000f00 */
[----:B------:R-:W-:Y:S05]  /*0690*/  WARPSYNC.COLLECTIVE R12, `(.L_x_46) ;  /* 0x000000000c087348 */ /* 0x000fea0003c00000 */
[----:B------:R0:W1:Y:S02]  /*06a0*/  SHFL.DOWN P0, R13, R15, R14, R17 ;  /* 0x0800000e0f0d7389 */ /* 0x0000640000000011 */
[----:B01----:R-:W-:Y:S05]  /*06b0*/  ENDCOLLECTIVE ;  /* 0x000000000000791b */ /* 0x003fea0003800000 */
.L_x_46:
[----:B------:R-:W-:Y:S01]  /*06c0*/  IMAD.MOV.U32 R15, RZ, RZ, R8 ;  /* 0x000000ffff0f7224 */ /* 0x000fe200078e0008 */
[----:B------:R-:W-:-:S07]  /*06d0*/  MOV R11, R13 ;  /* 0x0000000d000b7202 */ /* 0x000fce0000000f00 */
[----:B------:R-:W-:Y:S05]  /*06e0*/  WARPSYNC.COLLECTIVE R12, `(.L_x_47) ;  /* 0x000000000c087348 */ /* 0x000fea0003c00000 */
[----:B------:R0:W1:Y:S02]  /*06f0*/  SHFL.DOWN P0, R13, R15, R14, R17 ;  /* 0x0800000e0f0d7389 */ /* 0x0000640000000011 */
[----:B01----:R-:W-:Y:S05]  /*0700*/  ENDCOLLECTIVE ;  /* 0x000000000000791b */ /* 0x003fea0003800000 */
.L_x_47:
[----:B------:R-:W-:Y:S02]  /*0710*/  MOV R14, 0x2 ;  /* 0x00000002000e7802 */ /* 0x000fe40000000f00 */
[----:B------:R-:W-:-:S06]  /*0720*/  MOV R10, R13 ;  /* 0x0000000d000a7202 */ /* 0x000fcc0000000f00 */
[----:B------:R-:W-:-:S10]  /*0730*/  DADD R10, R8, R10 ;  /* 0x00000000080a7229 */ /* 0x000fd4000000000a */
[----:B------:R-:W-:-:S07]  /*0740*/  IMAD.MOV.U32 R15, RZ, RZ, R11 ;  /* 0x000000ffff0f7224 */ /* 0x000fce00078e000b */
[----:B------:R-:W-:Y:S05]  /*0750*/  WARPSYNC.COLLECTIVE R12, `(.L_x_48) ;  /* 0x000000000c087348 */ /* 0x000fea0003c00000 */
[----:B------:R0:W1:Y:S02]  /*0760*/  SHFL.DOWN P0, R13, R15, R14, R17 ;  /* 0x0800000e0f0d7389 */ /* 0x0000640000000011 */
[----:B01----:R-:W-:Y:S05]  /*0770*/  ENDCOLLECTIVE ;  /* 0x000000000000791b */ /* 0x003fea0003800000 */
.L_x_48:
[----:B------:R-:W-:Y:S01]  /*0780*/  MOV R15, R10 ;  /* 0x0000000a000f7202 */ /* 0x000fe20000000f00 */
[----:B------:R-:W-:-:S07]  /*0790*/  IMAD.MOV.U32 R7, RZ, RZ, R13 ;  /* 0x000000ffff077224 */ /* 0x000fce00078e000d */
[----:B------:R-:W-:Y:S05]  /*07a0*/  WARPSYNC.COLLECTIVE R12, `(.L_x_49) ;  /* 0x000000000c087348 */ /* 0x000fea0003c00000 */
[----:B------:R0:W1:Y:S02]  /*07b0*/  SHFL.DOWN P0, R13, R15, R14, R17 ;  /* 0x0800000e0f0d7389 */ /* 0x0000640000000011 */
[----:B01----:R-:W-:Y:S05]  /*07c0*/  ENDCOLLECTIVE ;  /* 0x000000000000791b */ /* 0x003fea0003800000 */
.L_x_49:
[----:B------:R-:W-:Y:S02]  /*07d0*/  IMAD.MOV.U32 R14, RZ, RZ, 0x1 ;  /* 0x00000001ff0e7424 */ /* 0x000fe400078e00ff */
[----:B------:R-:W-:-:S06]  /*07e0*/  IMAD.MOV.U32 R6, RZ, RZ, R13 ;  /* 0x000000ffff067224 */ /* 0x000fcc00078e000d */
[----:B------:R-:W-:-:S10]  /*07f0*/  DADD R6, R10, R6 ;  /* 0x000000000a067229 */ /* 0x000fd40000000006 */
[----:B------:R-:W-:-:S07]  /*0800*/  MOV R15, R7 ;  /* 0x00000007000f7202 */ /* 0x000fce0000000f00 */
[----:B------:R-:W-:Y:S05]  /*0810*/  WARPSYNC.COLLECTIVE R12, `(.L_x_50) ;  /* 0x000000000c087348 */ /* 0x000fea0003c00000 */
[----:B------:R0:W1:Y:S02]  /*0820*/  SHFL.DOWN P0, R13, R15, R14, R17 ;  /* 0x0800000e0f0d7389 */ /* 0x0000640000000011 */
[----:B01----:R-:W-:Y:S05]  /*0830*/  ENDCOLLECTIVE ;  /* 0x000000000000791b */ /* 0x003fea0003800000 */
.L_x_50:
[----:B------:R-:W-:Y:S01]  /*0840*/  IMAD.MOV.U32 R15, RZ, RZ, R6 ;  /* 0x000000ffff0f7224 */ /* 0x000fe200078e0006 */
[----:B------:R-:W-:-:S07]  /*0850*/  MOV R5, R13 ;  /* 0x0000000d00057202 */ /* 0x000fce0000000f00 */
[----:B------:R-:W-:Y:S05]  /*0860*/  WARPSYNC.COLLECTIVE R12, `(.L_x_51) ;  /* 0x000000000c087348 */ /* 0x000fea0003c00000 */
[----:B------:R0:W1:Y:S02]  /*0870*/  SHFL.DOWN P0, R13, R15, R14, R17 ;  /* 0x0800000e0f0d7389 */ /* 0x0000640000000011 */
[----:B01----:R-:W-:Y:S05]  /*0880*/  ENDCOLLECTIVE ;  /* 0x000000000000791b */ /* 0x003fea0003800000 */
.L_x_51:
[----:B------:R-:W-:Y:S01]  /*0890*/  MOV R4, R13 ;  /* 0x0000000d00047202 */ /* 0x000fe20000000f00 */
[----:B------:R-:W-:Y:S06]  /*08a0*/  BRA `(.L_x_52) ;  /* 0xfffffff800e87947 */ /* 0x000fec000383ffff */
.L_x_53:
        /* <DEDUP_REMOVED lines=13> */
.L_x_442:


//--------------------- .text._Z7reduce6IdLj8EEvPT_S1_j --------------------------
	.section	.text._Z7reduce6IdLj8EEvPT_S1_j,"ax",@progbits
	.align	128
        .global         _Z7reduce6IdLj8EEvPT_S1_j
        .type           _Z7reduce6IdLj8EEvPT_S1_j,@function
        .size           _Z7reduce6IdLj8EEvPT_S1_j,(.L_x_443 - _Z7reduce6IdLj8EEvPT_S1_j)
        .other          _Z7reduce6IdLj8EEvPT_S1_j,@"STO_CUDA_ENTRY STV_DEFAULT"
_Z7reduce6IdLj8EEvPT_S1_j:
.text._Z7reduce6IdLj8EEvPT_S1_j:
        /* <DEDUP_REMOVED lines=14> */
.L_x_56:
        /* <DEDUP_REMOVED lines=11> */
.L_x_55:
[----:B0-----:R-:W-:Y:S05]  /*0190*/  BSYNC.RECONVERGENT B0 ;  /* 0x0000000000007941 */ /* 0x001fea0003800200 */
.L_x_54:
        /* <DEDUP_REMOVED lines=43> */
.L_x_70:
[----:B012---:R-:W-:-:S11]  /*0450*/  DADD R6, R6, R4 ;  /* 0x0000000006067229 */ /* 0x007fd60000000004 */
.L_x_58:
[----:B------:R-:W-:Y:S05]  /*0460*/  BSYNC B0 ;  /* 0x0000000000007941 */ /* 0x000fea0003800000 */
.L_x_57:
[----:B------:R-:W-:-:S13]  /*0470*/  LOP3.LUT P0, RZ, R2, R3, RZ, 0xfc, !PT ;  /* 0x0000000302ff7212 */ /* 0x000fda000780fcff */
[----:B------:R-:W-:Y:S05]  /*0480*/  @P0 EXIT ;  /* 0x000000000000094d */ /* 0x000fea0003800000 */
[----:B------:R-:W0:Y:S02]  /*0490*/  LDC.64 R2, c[0x0][0x388] ;  /* 0x0000e200ff027b82 */ /* 0x000e240000000a00 */
[----:B0-----:R-:W-:-:S05]  /*04a0*/  IMAD.WIDE.U32 R2, R0, 0x8, R2 ;  /* 0x0000000800027825 */ /* 0x001fca00078e0002 */
[----:B------:R-:W-:Y:S01]  /*04b0*/  STG.E.64 desc[UR6][R2.64], R6 ;  /* 0x0000000602007986 */ /* 0x000fe2000c101b06 */
[----:B------:R-:W-:Y:S05]  /*04c0*/  EXIT ;  /* 0x000000000000794d */ /* 0x000fea0003800000 */
.L_x_59:
[----:B------:R-:W-:Y:S01]  /*04d0*/  HFMA2 R17, -RZ, RZ, 0, 1.847743988037109375e-06 ;  /* 0x0000001fff117431 */ /* 0x000fe200000001ff */
[----:B------:R-:W-:Y:S01]  /*04e0*/  MOV R15, R7 ;  /* 0x00000007000f7202 */ /* 0x000fe20000000f00 */
[----:B------:R-:W-:Y:S02]  /*04f0*/  IMAD.MOV.U32 R14, RZ, RZ, 0x10 ;  /* 0x00000010ff0e7424 */ /* 0x000fe400078e00ff */
[----:B------:R-:W-:-:S07]  /*0500*/  IMAD.MOV.U32 R12, RZ, RZ, -0x1 ;  /* 0xffffffffff0c7424 */ /* 0x000fce00078e00ff */
[----:B------:R-:W-:Y:S05]  /*0510*/  WARPSYNC.COLLECTIVE R12, `(.L_x_60) ;  /* 0x000000000c087348 */ /* 0x000fea0003c00000 */
[----:B------:R0:W1:Y:S02]  /*0520*/  SHFL.DOWN P0, R13, R15, R14, R17 ;  /* 0x0800000e0f0d7389 */ /* 0x0000640000000011 */
[----:B01----:R-:W-:Y:S05]  /*0530*/  ENDCOLLECTIVE ;  /* 0x000000000000791b */ /* 0x003fea0003800000 */
.L_x_60:
[----:B------:R-:W-:Y:S01]  /*0540*/  IMAD.MOV.U32 R15, RZ, RZ, R6 ;  /* 0x000000ffff0f7224 */ /* 0x000fe200078e0006 */
[----:B------:R-:W-:-:S07]  /*0550*/  MOV R5, R13 ;  /* 0x0000000d00057202 */ /* 0x000fce0000000f00 */
[----:B------:R-:W-:Y:S05]  /*0560*/  WARPSYNC.COLLECTIVE R12, `(.L_x_61) ;  /* 0x000000000c087348 */ /* 0x000fea0003c00000 */
[----:B------:R0:W1:Y:S02]  /*0570*/  SHFL.DOWN P0, R13, R15, R14, R17 ;  /* 0x0800000e0f0d7389 */ /* 0x0000640000000011 */
[----:B01----:R-:W-:Y:S05]  /*0580*/  ENDCOLLECTIVE ;  /* 0x000000000000791b */ /* 0x003fea0003800000 */
.L_x_61:
[----:B------:R-:W-:Y:S02]  /*0590*/  MOV R14, 0x8 ;  /* 0x00000008000e7802 */ /* 0x000fe40000000f00 */
[----:B------:R-:W-:-:S06]  /*05a0*/  MOV R4, R13 ;  /* 0x0000000d00047202 */ /* 0x000fcc0000000f00 */
[----:B------:R-:W-:-:S10]  /*05b0*/  DADD R4, R4, R6 ;  /* 0x0000000004047229 */ /* 0x000fd40000000006 */
[----:B------:R-:W-:-:S07]  /*05c0*/  IMAD.MOV.U32 R15, RZ, RZ, R5 ;  /* 0x000000ffff0f7224 */ /* 0x000fce00078e0005 */
[----:B------:R-:W-:Y:S05]  /*05d0*/  WARPSYNC.COLLECTIVE R12, `(.L_x_62) ;  /* 0x000000000c087348 */ /* 0x000fea0003c00000 */
[----:B------:R0:W1:Y:S02]  /*05e0*/  SHFL.DOWN P0, R13, R15, R14, R17 ;  /* 0x0800000e0f0d7389 */ /* 0x0000640000000011 */
[----:B01----:R-:W-:Y:S05]  /*05f0*/  ENDCOLLECTIVE ;  /* 0x000000000000791b */ /* 0x003fea0003800000 */
.L_x_62:
[----:B------:R-:W-:Y:S01]  /*0600*/  MOV R15, R4 ;  /* 0x00000004000f7202 */ /* 0x000fe20000000f00 */
[----:B------:R-:W-:-:S07]  /*0610*/  IMAD.MOV.U32 R9, RZ, RZ, R13 ;  /* 0x000000ffff097224 */ /* 0x000fce00078e000d */
[----:B------:R-:W-:Y:S05]  /*0620*/  WARPSYNC.COLLECTIVE R12, `(.L_x_63) ;  /* 0x000000000c087348 */ /* 0x000fea0003c00000 */
[----:B------:R0:W1:Y:S02]  /*0630*/  SHFL.DOWN P0, R13, R15, R14, R17 ;  /* 0x0800000e0f0d7389 */ /* 0x0000640000000011 */
[----:B01----:R-:W-:Y:S05]  /*0640*/  ENDCOLLECTIVE ;  /* 0x000000000000791b */ /* 0x003fea0003800000 */
.L_x_63:
[----:B------:R-:W-:Y:S02]  /*0650*/  IMAD.MOV.U32 R14, RZ, RZ, 0x4 ;  /* 0x00000004ff0e7424 */ /* 0x000fe400078e00ff */
[----:B------:R-:W-:-:S06]  /*0660*/  IMAD.MOV.U32 R8, RZ, RZ, R13 ;  /* 0x000000ffff087224 */ /* 0x000fcc00078e000d */
[----:B------:R-:W-:-:S10]  /*0670*/  DADD R8, R4, R8 ;  /* 0x0000000004087229 */ /* 0x000fd40000000008 */
[----:B------:R-:W-:-:S07]  /*0680*/  MOV R15, R9 ;  /* 0x00000009000f7202 */ /* 0x000fce0000000f00 */
[----:B------:R-:W-:Y:S05]  /*0690*/  WARPSYNC.COLLECTIVE R12, `(.L_x_64) ;  /* 0x000000000c087348 */ /* 0x000fea0003c00000 */
[----:B------:R0:W1:Y:S02]  /*06a0*/  SHFL.DOWN P0, R13, R15, R14, R17 ;  /* 0x0800000e0f0d7389 */ /* 0x0000640000000011 */
[----:B01----:R-:W-:Y:S05]  /*06b0*/  ENDCOLLECTIVE ;  /* 0x000000000000791b */ /* 0x003fea0003800000 */
.L_x_64:
[----:B------:R-:W-:Y:S01]  /*06c0*/  IMAD.MOV.U32 R15, RZ, RZ, R8 ;  /* 0x000000ffff0f7224 */ /* 0x000fe200078e0008 */
[----:B------:R-:W-:-:S07]  /*06d0*/  MOV R11, R13 ;  /* 0x0000000d000b7202 */ /* 0x000fce0000000f00 */
[----:B------:R-:W-:Y:S05]  /*06e0*/  WARPSYNC.COLLECTIVE R12, `(.L_x_65) ;  /* 0x000000000c087348 */ /* 0x000fea0003c00000 */
[----:B------:R0:W1:Y:S02]  /*06f0*/  SHFL.DOWN P0, R13, R15, R14, R17 ;  /* 0x0800000e0f0d7389 */ /* 0x0000640000000011 */
[----:B01----:R-:W-:Y:S05]  /*0700*/  ENDCOLLECTIVE ;  /* 0x000000000000791b */ /* 0x003fea0003800000 */
.L_x_65:
[----:B------:R-:W-:Y:S02]  /*0710*/  MOV R14, 0x2 ;  /* 0x00000002000e7802 */ /* 0x000fe40000000f00 */
[----:B------:R-:W-:-:S06]  /*0720*/  MOV R10, R13 ;  /* 0x0000000d000a7202 */ /* 0x000fcc0000000f00 */
[----:B------:R-:W-:-:S10]  /*0730*/  DADD R10, R8, R10 ;  /* 0x00000000080a7229 */ /* 0x000fd4000000000a */
[----:B------:R-:W-:-:S07]  /*0740*/  IMAD.MOV.U32 R15, RZ, RZ, R11 ;  /* 0x000000ffff0f7224 */ /* 0x000fce00078e000b */
[----:B------:R-:W-:Y:S05]  /*0750*/  WARPSYNC.COLLECTIVE R12, `(.L_x_66) ;  /* 0x000000000c087348 */ /* 0x000fea0003c00000 */
[----:B------:R0:W1:Y:S02]  /*0760*/  SHFL.DOWN P0, R13, R15, R14, R17 ;  /* 0x0800000e0f0d7389 */ /* 0x0000640000000011 */
[----:B01----:R-:W-:Y:S05]  /*0770*/  ENDCOLLECTIVE ;  /* 0x000000000000791b */ /* 0x003fea0003800000 */
.L_x_66:
[----:B------:R-:W-:Y:S01]  /*0780*/  MOV R15, R10 ;  /* 0x0000000a000f7202 */ /* 0x000fe20000000f00 */
[----:B------:R-:W-:-:S07]  /*0790*/  IMAD.MOV.U32 R7, RZ, RZ, R13 ;  /* 0x000000ffff077224 */ /* 0x000fce00078e000d */
[----:B------:R-:W-:Y:S05]  /*07a0*/  WARPSYNC.COLLECTIVE R12, `(.L_x_67) ;  /* 0x000000000c087348 */ /* 0x000fea0003c00000 */
[----:B------:R0:W1:Y:S02]  /*07b0*/  SHFL.DOWN P0, R13, R15, R14, R17 ;  /* 0x0800000e0f0d7389 */ /* 0x0000640000000011 */
[----:B01----:R-:W-:Y:S05]  /*07c0*/  ENDCOLLECTIVE ;  /* 0x000000000000791b */ /* 0x003fea0003800000 */
.L_x_67:
[----:B------:R-:W-:Y:S02]  /*07d0*/  IMAD.MOV.U32 R14, RZ, RZ, 0x1 ;  /* 0x00000001ff0e7424 */ /* 0x000fe400078e00ff */
[----:B------:R-:W-:-:S06]  /*07e0*/  IMAD.MOV.U32 R6, RZ, RZ, R13 ;  /* 0x000000ffff067224 */ /* 0x000fcc00078e000d */
[----:B------:R-:W-:-:S10]  /*07f0*/  DADD R6, R10, R6 ;  /* 0x000000000a067229 */ /* 0x000fd40000000006 */
[----:B------:R-:W-:-:S07]  /*0800*/  MOV R15, R7 ;  /* 0x00000007000f7202 */ /* 0x000fce0000000f00 */
[----:B------:R-:W-:Y:S05]  /*0810*/  WARPSYNC.COLLECTIVE R12, `(.L_x_68) ;  /* 0x000000000c087348 */ /* 0x000fea0003c00000 */
[----:B------:R0:W1:Y:S02]  /*0820*/  SHFL.DOWN P0, R13, R15, R14, R17 ;  /* 0x0800000e0f0d7389 */ /* 0x0000640000000011 */
[----:B01----:R-:W-:Y:S05]  /*0830*/  ENDCOLLECTIVE ;  /* 0x000000000000791b */ /* 0x003fea0003800000 */
.L_x_68:
[----:B------:R-:W-:Y:S01]  /*0840*/  IMAD.MOV.U32 R15, RZ, RZ, R6 ;  /* 0x000000ffff0f7224 */ /* 0x000fe200078e0006 */
[----:B------:R-:W-:-:S07]  /*0850*/  MOV R5, R13 ;  /* 0x0000000d00057202 */ /* 0x000fce0000000f00 */
[----:B------:R-:W-:Y:S05]  /*0860*/  WARPSYNC.COLLECTIVE R12, `(.L_x_69) ;  /* 0x000000000c087348 */ /* 0x000fea0003c00000 */
[----:B------:R0:W1:Y:S02]  /*0870*/  SHFL.DOWN P0, R13, R15, R14, R17 ;  /* 0x0800000e0f0d7389 */ /* 0x0000640000000011 */
[----:B01----:R-:W-:Y:S05]  /*0880*/  ENDCOLLECTIVE ;  /* 0x000000000000791b */ /* 0x003fea0003800000 */
.L_x_69:
[----:B------:R-:W-:Y:S01]  /*0890*/  MOV R4, R13 ;  /* 0x0000000d00047202 */ /* 0x000fe20000000f00 */
[----:B------:R-:W-:Y:S06]  /*08a0*/  BRA `(.L_x_70) ;  /* 0xfffffff800e87947 */ /* 0x000fec000383ffff */
.L_x_71:
        /* <DEDUP_REMOVED lines=13> */
.L_x_443:


//--------------------- .text._Z7reduce6IdLj16EEvPT_S1_j --------------------------
	.section	.text._Z7reduce6IdLj16EEvPT_S1_j,"ax",@progbits
	.align	128
        .global         _Z7reduce6IdLj16EEvPT_S1_j
        .type           _Z7reduce6IdLj16EEvPT_S1_j,@function
        .size           _Z7reduce6IdLj16EEvPT_S1_j,(.L_x_444 - _Z7reduce6IdLj16EEvPT_S1_j)
        .other          _Z7reduce6IdLj16EEvPT_S1_j,@"STO_CUDA_ENTRY STV_DEFAULT"
_Z7reduce6IdLj16EEvPT_S1_j:
.text._Z7reduce6IdLj16EEvPT_S1_j:
        /* <DEDUP_REMOVED lines=14> */
.L_x_74:
        /* <DEDUP_REMOVED lines=11> */
.L_x_73:
[----:B0-----:R-:W-:Y:S05]  /*0190*/  BSYNC.RECONVERGENT B0 ;  /* 0x0000000000007941 */ /* 0x001fea0003800200 */
.L_x_72:
        /* <DEDUP_REMOVED lines=43> */
.L_x_88:
[----:B012---:R-:W-:-:S11]  /*0450*/  DADD R6, R6, R4 ;  /* 0x0000000006067229 */ /* 0x007fd60000000004 */
.L_x_76:
[----:B------:R-:W-:Y:S05]  /*0460*/  BSYNC B0 ;  /* 0x0000000000007941 */ /* 0x000fea0003800000 */
.L_x_75:
[----:B------:R-:W-:-:S13]  /*0470*/  LOP3.LUT P0, RZ, R2, R3, RZ, 0xfc, !PT ;  /* 0x0000000302ff7212 */ /* 0x000fda000780fcff */
[----:B------:R-:W-:Y:S05]  /*0480*/  @P0 EXIT ;  /* 0x000000000000094d */ /* 0x000fea0003800000 */
[----:B------:R-:W0:Y:S02]  /*0490*/  LDC.64 R2, c[0x0][0x388] ;  /* 0x0000e200ff027b82 */ /* 0x000e240000000a00 */
[----:B0-----:R-:W-:-:S05]  /*04a0*/  IMAD.WIDE.U32 R2, R0, 0x8, R2 ;  /* 0x0000000800027825 */ /* 0x001fca00078e0002 */
[----:B------:R-:W-:Y:S01]  /*04b0*/  STG.E.64 desc[UR6][R2.64], R6 ;  /* 0x0000000602007986 */ /* 0x000fe2000c101b06 */
[----:B------:R-:W-:Y:S05]  /*04c0*/  EXIT ;  /* 0x000000000000794d */ /* 0x000fea0003800000 */
.L_x_77:
[----:B------:R-:W-:Y:S01]  /*04d0*/  HFMA2 R17, -RZ, RZ, 0, 1.847743988037109375e-06 ;  /* 0x0000001fff117431 */ /* 0x000fe200000001ff */
[----:B------:R-:W-:Y:S01]  /*04e0*/  MOV R15, R7 ;  /* 0x00000007000f7202 */ /* 0x000fe20000000f00 */
[----:B------:R-:W-:Y:S02]  /*04f0*/  IMAD.MOV.U32 R14, RZ, RZ, 0x10 ;  /* 0x00000010ff0e7424 */ /* 0x000fe400078e00ff */
[----:B------:R-:W-:-:S07]  /*0500*/  IMAD.MOV.U32 R12, RZ, RZ, -0x1 ;  /* 0xffffffffff0c7424 */ /* 0x000fce00078e00ff */
[----:B------:R-:W-:Y:S05]  /*0510*/  WARPSYNC.COLLECTIVE R12, `(.L_x_78) ;  /* 0x000000000c087348 */ /* 0x000fea0003c00000 */
[----:B------:R0:W1:Y:S02]  /*0520*/  SHFL.DOWN P0, R13, R15, R14, R17 ;  /* 0x0800000e0f0d7389 */ /* 0x0000640000000011 */
[----:B01----:R-:W-:Y:S05]  /*0530*/  ENDCOLLECTIVE ;  /* 0x000000000000791b */ /* 0x003fea0003800000 */
.L_x_78:
[----:B------:R-:W-:Y:S01]  /*0540*/  IMAD.MOV.U32 R15, RZ, RZ, R6 ;  /* 0x000000ffff0f7224 */ /* 0x000fe200078e0006 */
[----:B------:R-:W-:-:S07]  /*0550*/  MOV R5, R13 ;  /* 0x0000000d00057202 */ /* 0x000fce0000000f00 */
[----:B------:R-:W-:Y:S05]  /*0560*/  WARPSYNC.COLLECTIVE R12, `(.L_x_79) ;  /* 0x000000000c087348 */ /* 0x000fea0003c00000 */
[----:B------:R0:W1:Y:S02]  /*0570*/  SHFL.DOWN P0, R13, R15, R14, R17 ;  /* 0x0800000e0f0d7389 */ /* 0x0000640000000011 */
[----:B01----:R-:W-:Y:S05]  /*0580*/  ENDCOLLECTIVE ;  /* 0x000000000000791b */ /* 0x003fea0003800000 */
.L_x_79:
[----:B------:R-:W-:Y:S02]  /*0590*/  MOV R14, 0x8 ;  /* 0x00000008000e7802 */ /* 0x000fe40000000f00 */
[----:B------:R-:W-:-:S06]  /*05a0*/  MOV R4, R13 ;  /* 0x0000000d00047202 */ /* 0x000fcc0000000f00 */
[----:B------:R-:W-:-:S10]  /*05b0*/  DADD R4, R4, R6 ;  /* 0x0000000004047229 */ /* 0x000fd40000000006 */
[----:B------:R-:W-:-:S07]  /*05c0*/  IMAD.MOV.U32 R15, RZ, RZ, R5 ;  /* 0x000000ffff0f7224 */ /* 0x000fce00078e0005 */
[----:B------:R-:W-:Y:S05]  /*05d0*/  WARPSYNC.COLLECTIVE R12, `(.L_x_80) ;  /* 0x000000000c087348 */ /* 0x000fea0003c00000 */
[----:B------:R0:W1:Y:S02]  /*05e0*/  SHFL.DOWN P0, R13, R15, R14, R17 ;  /* 0x0800000e0f0d7389 */ /* 0x0000640000000011 */
[----:B01----:R-:W-:Y:S05]  /*05f0*/  ENDCOLLECTIVE ;  /* 0x000000000000791b */ /* 0x003fea0003800000 */
.L_x_80:
[----:B------:R-:W-:Y:S01]  /*0600*/  MOV R15, R4 ;  /* 0x00000004000f7202 */ /* 0x000fe20000000f00 */
[----:B------:R-:W-:-:S07]  /*0610*/  IMAD.MOV.U32 R9, RZ, RZ, R13 ;  /* 0x000000ffff097224 */ /* 0x000fce00078e000d */
[----:B------:R-:W-:Y:S05]  /*0620*/  WARPSYNC.COLLECTIVE R12, `(.L_x_81) ;  /* 0x000000000c087348 */ /* 0x000fea0003c00000 */
[----:B------:R0:W1:Y:S02]  /*0630*/  SHFL.DOWN P0, R13, R15, R14, R17 ;  /* 0x0800000e0f0d7389 */ /* 0x0000640000000011 */
[----:B01----:R-:W-:Y:S05]  /*0640*/  ENDCOLLECTIVE ;  /* 0x000000000000791b */ /* 0x003fea0003800000 */
.L_x_81:
[----:B------:R-:W-:Y:S02]  /*0650*/  IMAD.MOV.U32 R14, RZ, RZ, 0x4 ;  /* 0x00000004ff0e7424 */ /* 0x000fe400078e00ff */
[----:B------:R-:W-:-:S06]  /*0660*/  IMAD.MOV.U32 R8, RZ, RZ, R13 ;  /* 0x000000ffff087224 */ /* 0x000fcc00078e000d */
[----:B------:R-:W-:-:S10]  /*0670*/  DADD R8, R4, R8 ;  /* 0x0000000004087229 */ /* 0x000fd40000000008 */
[----:B------:R-:W-:-:S07]  /*0680*/  MOV R15, R9 ;  /* 0x00000009000f7202 */ /* 0x000fce0000000f00 */
[----:B------:R-:W-:Y:S05]  /*0690*/  WARPSYNC.COLLECTIVE R12, `(.L_x_82) ;  /* 0x000000000c087348 */ /* 0x000fea0003c00000 */
[----:B------:R0:W1:Y:S02]  /*06a0*/  SHFL.DOWN P0, R13, R15, R14, R17 ;  /* 0x0800000e0f0d7389 */ /* 0x0000640000000011 */
[----:B01----:R-:W-:Y:S05]  /*06b0*/  ENDCOLLECTIVE ;  /* 0x000000000000791b */ /* 0x003fea0003800000 */
.L_x_82:
[----:B------:R-:W-:Y:S01]  /*06c0*/  IMAD.MOV.U32 R15, RZ, RZ, R8 ;  /* 0x000000ffff0f7224 */ /* 0x000fe200078e0008 */
[----:B------:R-:W-:-:S07]  /*06d0*/  MOV R11, R13 ;  /* 0x0000000d000b7202 */ /* 0x000fce0000000f00 */
[----:B------:R-:W-:Y:S05]  /*06e0*/  WARPSYNC.COLLECTIVE R12, `(.L_x_83) ;  /* 0x000000000c087348 */ /* 0x000fea0003c00000 */
[----:B------:R0:W1:Y:S02]  /*06f0*/  SHFL.DOWN P0, R13, R15, R14, R17 ;  /* 0x0800000e0f0d7389 */ /* 0x0000640000000011 */
[----:B01----:R-:W-:Y:S05]  /*0700*/  ENDCOLLECTIVE ;  /* 0x000000000000791b */ /* 0x003fea0003800000 */
.L_x_83:
[----:B------:R-:W-:Y:S02]  /*0710*/  MOV R14, 0x2 ;  /* 0x00000002000e7802 */ /* 0x000fe40000000f00 */
[----:B------:R-:W-:-:S06]  /*0720*/  MOV R10, R13 ;  /* 0x0000000d000a7202 */ /* 0x000fcc0000000f00 */
[----:B------:R-:W-:-:S10]  /*0730*/  DADD R10, R8, R10 ;  /* 0x00000000080a7229 */ /* 0x000fd4000000000a */
[----:B------:R-:W-:-:S07]  /*0740*/  IMAD.MOV.U32 R15, RZ, RZ, R11 ;  /* 0x000000ffff0f7224 */ /* 0x000fce00078e000b */
[----:B------:R-:W-:Y:S05]  /*0750*/  WARPSYNC.COLLECTIVE R12, `(.L_x_84) ;  /* 0x000000000c087348 */ /* 0x000fea0003c00000 */
[----:B------:R0:W1:Y:S02]  /*0760*/  SHFL.DOWN P0, R13, R15, R14, R17 ;  /* 0x0800000e0f0d7389 */ /* 0x0000640000000011 */
[----:B01----:R-:W-:Y:S05]  /*0770*/  ENDCOLLECTIVE ;  /* 0x000000000000791b */ /* 0x003fea0003800000 */
.L_x_84:
[----:B------:R-:W-:Y:S01]  /*0780*/  MOV R15, R10 ;  /* 0x0000000a000f7202 */ /* 0x000fe20000000f00 */
[----:B------:R-:W-:-:S07]  /*0790*/  IMAD.MOV.U32 R7, RZ, RZ, R13 ;  /* 0x000000ffff077224 */ /* 0x000fce00078e000d */
[----:B------:R-:W-:Y:S05]  /*07a0*/  WARPSYNC.COLLECTIVE R12, `(.L_x_85) ;  /* 0x000000000c087348 */ /* 0x000fea0003c00000 */
[----:B------:R0:W1:Y:S02]  /*07b0*/  SHFL.DOWN P0, R13, R15, R14, R17 ;  /* 0x0800000e0f0d7389 */ /* 0x0000640000000011 */
[----:B01----:R-:W-:Y:S05]  /*07c0*/  ENDCOLLECTIVE ;  /* 0x000000000000791b */ /* 0x003fea0003800000 */
.L_x_85:
[----:B------:R-:W-:Y:S02]  /*07d0*/  IMAD.MOV.U32 R14, RZ, RZ, 0x1 ;  /* 0x00000001ff0e7424 */ /* 0x000fe400078e00ff */
[----:B------:R-:W-:-:S06]  /*07e0*/  IMAD.MOV.U32 R6, RZ, RZ, R13 ;  /* 0x000000ffff067224 */ /* 0x000fcc00078e000d */
[----:B------:R-:W-:-:S10]  /*07f0*/  DADD R6, R10, R6 ;  /* 0x000000000a067229 */ /* 0x000fd40000000006 */
[----:B------:R-:W-:-:S07]  /*0800*/  MOV R15, R7 ;  /* 0x00000007000f7202 */ /* 0x000fce0000000f00 */
[----:B------:R-:W-:Y:S05]  /*0810*/  WARPSYNC.COLLECTIVE R12, `(.L_x_86) ;  /* 0x000000000c087348 */ /* 0x000fea0003c00000 */
[----:B------:R0:W1:Y:S02]  /*0820*/  SHFL.DOWN P0, R13, R15, R14, R17 ;  /* 0x0800000e0f0d7389 */ /* 0x0000640000000011 */
[----:B01----:R-:W-:Y:S05]  /*0830*/  ENDCOLLECTIVE ;  /* 0x000000000000791b */ /* 0x003fea0003800000 */
.L_x_86:
[----:B------:R-:W-:Y:S01]  /*0840*/  IMAD.MOV.U32 R15, RZ, RZ, R6 ;  /* 0x000000ffff0f7224 */ /* 0x000fe200078e0006 */
[----:B------:R-:W-:-:S07]  /*0850*/  MOV R5, R13 ;  /* 0x0000000d00057202 */ /* 0x000fce0000000f00 */
[----:B------:R-:W-:Y:S05]  /*0860*/  WARPSYNC.COLLECTIVE R12, `(.L_x_87) ;  /* 0x000000000c087348 */ /* 0x000fea0003c00000 */
[----:B------:R0:W1:Y:S02]  /*0870*/  SHFL.DOWN P0, R13, R15, R14, R17 ;  /* 0x0800000e0f0d7389 */ /* 0x0000640000000011 */
[----:B01----:R-:W-:Y:S05]  /*0880*/  ENDCOLLECTIVE ;  /* 0x000000000000791b */ /* 0x003fea0003800000 */
.L_x_87:
[----:B------:R-:W-:Y:S01]  /*0890*/  MOV R4, R13 ;  /* 0x0000000d00047202 */ /* 0x000fe20000000f00 */
[----:B------:R-:W-:Y:S06]  /*08a0*/  BRA `(.L_x_88) ;  /* 0xfffffff800e87947 */ /* 0x000fec000383ffff */
.L_x_89:
        /* <DEDUP_REMOVED lines=13> */
.L_x_444:


//--------------------- .text._Z7reduce6IdLj32EEvPT_S1_j --------------------------
	.section	.text._Z7reduce6IdLj32EEvPT_S1_j,"ax",@progbits
	.align	128
        .global         _Z7reduce6IdLj32EEvPT_S1_j
        .type           _Z7reduce6IdLj32EEvPT_S1_j,@function
        .size           _Z7reduce6IdLj32EEvPT_S1_j,(.L_x_445 - _Z7reduce6IdLj32EEvPT_S1_j)
        .other          _Z7reduce6IdLj32EEvPT_S1_j,@"STO_CUDA_ENTRY STV_DEFAULT"
_Z7reduce6IdLj32EEvPT_S1_j:
.text._Z7reduce6IdLj32EEvPT_S1_j:
        /* <DEDUP_REMOVED lines=14> */
.L_x_92:
        /* <DEDUP_REMOVED lines=11> */
.L_x_91:
[----:B0-----:R-:W-:Y:S05]  /*0190*/  BSYNC.RECONVERGENT B0 ;  /* 0x0000000000007941 */ /* 0x001fea0003800200 */
.L_x_90:
        /* <DEDUP_REMOVED lines=43> */
.L_x_106:
[----:B012---:R-:W-:-:S11]  /*0450*/  DADD R6, R6, R4 ;  /* 0x0000000006067229 */ /* 0x007fd60000000004 */
.L_x_94:
[----:B------:R-:W-:Y:S05]  /*0460*/  BSYNC B0 ;  /* 0x0000000000007941 */ /* 0x000fea0003800000 */
.L_x_93:
[----:B------:R-:W-:-:S13]  /*0470*/  LOP3.LUT P0, RZ, R2, R3, RZ, 0xfc, !PT ;  /* 0x0000000302ff7212 */ /* 0x000fda000780fcff */
[----:B------:R-:W-:Y:S05]  /*0480*/  @P0 EXIT ;  /* 0x000000000000094d */ /* 0x000fea0003800000 */
[----:B------:R-:W0:Y:S02]  /*0490*/  LDC.64 R2, c[0x0][0x388] ;  /* 0x0000e200ff027b82 */ /* 0x000e240000000a00 */
[----:B0-----:R-:W-:-:S05]  /*04a0*/  IMAD.WIDE.U32 R2, R0, 0x8, R2 ;  /* 0x0000000800027825 */ /* 0x001fca00078e0002 */
[----:B------:R-:W-:Y:S01]  /*04b0*/  STG.E.64 desc[UR6][R2.64], R6 ;  /* 0x0000000602007986 */ /* 0x000fe2000c101b06 */
[----:B------:R-:W-:Y:S05]  /*04c0*/  EXIT ;  /* 0x000000000000794d */ /* 0x000fea0003800000 */
.L_x_95:
[----:B------:R-:W-:Y:S01]  /*04d0*/  HFMA2 R17, -RZ, RZ, 0, 1.847743988037109375e-06 ;  /* 0x0000001fff117431 */ /* 0x000fe200000001ff */
[----:B------:R-:W-:Y:S01]  /*04e0*/  MOV R15, R7 ;  /* 0x00000007000f7202 */ /* 0x000fe20000000f00 */
[----:B------:R-:W-:Y:S02]  /*04f0*/  IMAD.MOV.U32 R14, RZ, RZ, 0x10 ;  /* 0x00000010ff0e7424 */ /* 0x000fe400078e00ff */
[----:B------:R-:W-:-:S07]  /*0500*/  IMAD.MOV.U32 R12, RZ, RZ, -0x1 ;  /* 0xffffffffff0c7424 */ /* 0x000fce00078e00ff */
[----:B------:R-:W-:Y:S05]  /*0510*/  WARPSYNC.COLLECTIVE R12, `(.L_x_96) ;  /* 0x000000000c087348 */ /* 0x000fea0003c00000 */
[----:B------:R0:W1:Y:S02]  /*0520*/  SHFL.DOWN P0, R13, R15, R14, R17 ;  /* 0x0800000e0f0d7389 */ /* 0x0000640000000011 */
[----:B01----:R-:W-:Y:S05]  /*0530*/  ENDCOLLECTIVE ;  /* 0x000000000000791b */ /* 0x003fea0003800000 */
.L_x_96:
[----:B------:R-:W-:Y:S01]  /*0540*/  IMAD.MOV.U32 R15, RZ, RZ, R6 ;  /* 0x000000ffff0f7224 */ /* 0x000fe200078e0006 */
[----:B------:R-:W-:-:S07]  /*0550*/  MOV R5, R13 ;  /* 0x0000000d00057202 */ /* 0x000fce0000000f00 */
[----:B------:R-:W-:Y:S05]  /*0560*/  WARPSYNC.COLLECTIVE R12, `(.L_x_97) ;  /* 0x000000000c087348 */ /* 0x000fea0003c00000 */
[----:B------:R0:W1:Y:S02]  /*0570*/  SHFL.DOWN P0, R13, R15, R14, R17 ;  /* 0x0800000e0f0d7389 */ /* 0x0000640000000011 */
[----:B01----:R-:W-:Y:S05]  /*0580*/  ENDCOLLECTIVE ;  /* 0x000000000000791b */ /* 0x003fea0003800000 */
.L_x_97:
[----:B------:R-:W-:Y:S02]  /*0590*/  MOV R14, 0x8 ;  /* 0x00000008000e7802 */ /* 0x000fe40000000f00 */
[----:B------:R-:W-:-:S06]  /*05a0*/  MOV R4, R13 ;  /* 0x0000000d00047202 */ /* 0x000fcc0000000f00 */
[----:B------:R-:W-:-:S10]  /*05b0*/  DADD R4, R4, R6 ;  /* 0x0000000004047229 */ /* 0x000fd40000000006 */
[----:B------:R-:W-:-:S07]  /*05c0*/  IMAD.MOV.U32 R15, RZ, RZ, R5 ;  /* 0x000000ffff0f7224 */ /* 0x000fce00078e0005 */
[----:B------:R-:W-:Y:S05]  /*05d0*/  WARPSYNC.COLLECTIVE R12, `(.L_x_98) ;  /* 0x000000000c087348 */ /* 0x000fea0003c00000 */
[----:B------:R0:W1:Y:S02]  /*05e0*/  SHFL.DOWN P0, R13, R15, R14, R17 ;  /* 0x0800000e0f0d7389 */ /* 0x0000640000000011 */
[----:B01----:R-:W-:Y:S05]  /*05f0*/  ENDCOLLECTIVE ;  /* 0x000000000000791b */ /* 0x003fea0003800000 */
.L_x_98:
[----:B------:R-:W-:Y:S01]  /*0600*/  MOV R15, R4 ;  /* 0x00000004000f7202 */ /* 0x000fe20000000f00 */
[----:B------:R-:W-:-:S07]  /*0610*/  IMAD.MOV.U32 R9, RZ, RZ, R13 ;  /* 0x000000ffff097224 */ /* 0x000fce00078e000d */
[----:B------:R-:W-:Y:S05]  /*0620*/  WARPSYNC.COLLECTIVE R12, `(.L_x_99) ;  /* 0x000000000c087348 */ /* 0x000fea0003c00000 */
[----:B------:R0:W1:Y:S02]  /*0630*/  SHFL.DOWN P0, R13, R15, R14, R17 ;  /* 0x0800000e0f0d7389 */ /* 0x0000640000000011 */
[----:B01----:R-:W-:Y:S05]  /*0640*/  ENDCOLLECTIVE ;  /* 0x000000000000791b */ /* 0x003fea0003800000 */
.L_x_99:
[----:B------:R-:W-:Y:S02]  /*0650*/  IMAD.MOV.U32 R14, RZ, RZ, 0x4 ;  /* 0x00000004ff0e7424 */ /* 0x000fe400078e00ff */
[----:B------:R-:W-:-:S06]  /*0660*/  IMAD.MOV.U32 R8, RZ, RZ, R13 ;  /* 0x000000ffff087224 */ /* 0x000fcc00078e000d */
[----:B------:R-:W-:-:S10]  /*0670*/  DADD R8, R4, R8 ;  /* 0x0000000004087229 */ /* 0x000fd40000000008 */
[----:B------:R-:W-:-:S07]  /*0680*/  MOV R15, R9 ;  /* 0x00000009000f7202 */ /* 0x000fce0000000f00 */
[----:B------:R-:W-:Y:S05]  /*0690*/  WARPSYNC.COLLECTIVE R12, `(.L_x_100) ;  /* 0x000000000c087348 */ /* 0x000fea0003c00000 */
[----:B------:R0:W1:Y:S02]  /*06a0*/  SHFL.DOWN P0, R13, R15, R14, R17 ;  /* 0x0800000e0f0d7389 */ /* 0x0000640000000011 */
[----:B01----:R-:W-:Y:S05]  /*06b0*/  ENDCOLLECTIVE ;  /* 0x000000000000791b */ /* 0x003fea0003800000 */
.L_x_100:
[----:B------:R-:W-:Y:S01]  /*06c0*/  IMAD.MOV.U32 R15, RZ, RZ, R8 ;  /* 0x000000ffff0f7224 */ /* 0x000fe200078e0008 */
[----:B------:R-:W-:-:S07]  /*06d0*/  MOV R11, R13 ;  /* 0x0000000d000b7202 */ /* 0x000fce0000000f00 */
[----:B------:R-:W-:Y:S05]  /*06e0*/  WARPSYNC.COLLECTIVE R12, `(.L_x_101) ;  /* 0x000000000c087348 */ /* 0x000fea0003c00000 */
[----:B------:R0:W1:Y:S02]  /*06f0*/  SHFL.DOWN P0, R13, R15, R14, R17 ;  /* 0x0800000e0f0d7389 */ /* 0x0000640000000011 */
[----:B01----:R-:W-:Y:S05]  /*0700*/  ENDCOLLECTIVE ;  /* 0x000000000000791b */ /* 0x003fea0003800000 */
.L_x_101:
[----:B------:R-:W-:Y:S02]  /*0710*/  MOV R14, 0x2 ;  /* 0x00000002000e7802 */ /* 0x000fe40000000f00 */
[----:B------:R-:W-:-:S06]  /*0720*/  MOV R10, R13 ;  /* 0x0000000d000a7202 */ /* 0x000fcc0000000f00 */
[----:B------:R-:W-:-:S10]  /*0730*/  DADD R10, R8, R10 ;  /* 0x00000000080a7229 */ /* 0x000fd4000000000a */
[----:B------:R-:W-:-:S07]  /*0740*/  IMAD.MOV.U32 R15, RZ, RZ, R11 ;  /* 0x000000ffff0f7224 */ /* 0x000fce00078e000b */
[----:B------:R-:W-:Y:S05]  /*0750*/  WARPSYNC.COLLECTIVE R12, `(.L_x_102) ;  /* 0x000000000c087348 */ /* 0x000fea0003c00000 */
[----:B------:R0:W1:Y:S02]  /*0760*/  SHFL.DOWN P0, R13, R15, R14, R17 ;  /* 0x0800000e0f0d7389 */ /* 0x0000640000000011 */
[----:B01----:R-:W-:Y:S05]  /*0770*/  ENDCOLLECTIVE ;  /* 0x000000000000791b */ /* 0x003fea0003800000 */
.L_x_102:
[----:B------:R-:W-:Y:S01]  /*0780*/  MOV R15, R10 ;  /* 0x0000000a000f7202 */ /* 0x000fe20000000f00 */
[----:B------:R-:W-:-:S07]  /*0790*/  IMAD.MOV.U32 R7, RZ, RZ, R13 ;  /* 0x000000ffff077224 */ /* 0x000fce00078e000d */
[----:B------:R-:W-:Y:S05]  /*07a0*/  WARPSYNC.COLLECTIVE R12, `(.L_x_103) ;  /* 0x000000000c087348 */ /* 0x000fea0003c00000 */
[----:B------:R0:W1:Y:S02]  /*07b0*/  SHFL.DOWN P0, R13, R15, R14, R17 ;  /* 0x0800000e0f0d7389 */ /* 0x0000640000000011 */
[----:B01----:R-:W-:Y:S05]  /*07c0*/  ENDCOLLECTIVE ;  /* 0x000000000000791b */ /* 0x003fea0003800000 */
.L_x_103:
[----:B------:R-:W-:Y:S02]  /*07d0*/  IMAD.MOV.U32 R14, RZ, RZ, 0x1 ;  /* 0x00000001ff0e7424 */ /* 0x000fe400078e00ff */
[----:B------:R-:W-:-:S06]  /*07e0*/  IMAD.MOV.U32 R6, RZ, RZ, R13 ;  /* 0x000000ffff067224 */ /* 0x000fcc00078e000d */
[----:B------:R-:W-:-:S10]  /*07f0*/  DADD R6, R10, R6 ;  /* 0x000000000a067229 */ /* 0x000fd40000000006 */
[----:B------:R-:W-:-:S07]  /*0800*/  MOV R15, R7 ;  /* 0x00000007000f7202 */ /* 0x000fce0000000f00 */
[----:B------:R-:W-:Y:S05]  /*0810*/  WARPSYNC.COLLECTIVE R12, `(.L_x_104) ;  /* 0x000000000c087348 */ /* 0x000fea0003c00000 */
[----:B------:R0:W1:Y:S02]  /*0820*/  SHFL.DOWN P0, R13, R15, R14, R17 ;  /* 0x0800000e0f0d7389 */ /* 0x0000640000000011 */
[----:B01----:R-:W-:Y:S05]  /*0830*/  ENDCOLLECTIVE ;  /* 0x000000000000791b */ /* 0x003fea0003800000 */
.L_x_104:
[----:B------:R-:W-:Y:S01]  /*0840*/  IMAD.MOV.U32 R15, RZ, RZ, R6 ;  /* 0x000000ffff0f7224 */ /* 0x000fe200078e0006 */
[----:B------:R-:W-:-:S07]  /*0850*/  MOV R5, R13 ;  /* 0x0000000d00057202 */ /* 0x000fce0000000f00 */
[----:B------:R-:W-:Y:S05]  /*0860*/  WARPSYNC.COLLECTIVE R12, `(.L_x_105) ;  /* 0x000000000c087348 */ /* 0x000fea0003c00000 */
[----:B------:R0:W1:Y:S02]  /*0870*/  SHFL.DOWN P0, R13, R15, R14, R17 ;  /* 0x0800000e0f0d7389 */ /* 0x0000640000000011 */
[----:B01----:R-:W-:Y:S05]  /*0880*/  ENDCOLLECTIVE ;  /* 0x000000000000791b */ /* 0x003fea0003800000 */
.L_x_105:
[----:B------:R-:W-:Y:S01]  /*0890*/  MOV R4, R13 ;  /* 0x0000000d00047202 */ /* 0x000fe20000000f00 */
[----:B------:R-:W-:Y:S06]  /*08a0*/  BRA `(.L_x_106) ;  /* 0xfffffff800e87947 */ /* 0x000fec000383ffff */
.L_x_107:
        /* <DEDUP_REMOVED lines=13> */
.L_x_445:


//--------------------- .text._Z7reduce6IdLj64EEvPT_S1_j --------------------------
	.section	.text._Z7reduce6IdLj64EEvPT_S1_j,"ax",@progbits
	.align	128
        .global         _Z7reduce6IdLj64EEvPT_S1_j
        .type           _Z7reduce6IdLj64EEvPT_S1_j,@function
        .size           _Z7reduce6IdLj64EEvPT_S1_j,(.L_x_446 - _Z7reduce6IdLj64EEvPT_S1_j)
        .other          _Z7reduce6IdLj64EEvPT_S1_j,@"STO_CUDA_ENTRY STV_DEFAULT"
_Z7reduce6IdLj64EEvPT_S1_j:
.text._Z7reduce6IdLj64EEvPT_S1_j:
        /* <DEDUP_REMOVED lines=14> */
.L_x_110:
        /* <DEDUP_REMOVED lines=11> */
.L_x_109:
[----:B0-----:R-:W-:Y:S05]  /*0190*/  BSYNC.RECONVERGENT B0 ;  /* 0x0000000000007941 */ /* 0x001fea0003800200 */
.L_x_108:
[----:B------:R-:W0:Y:S01]  /*01a0*/  S2R R5, SR_TID.Y ;  /* 0x0000000000057919 */ /* 0x000e220000002200 */
[----:B------:R-:W1:Y:S01]  /*01b0*/  LDCU UR8, c[0x0][0x360] ;  /* 0x00006c00ff0877ac */ /* 0x000e620008000800 */
[----:B------:R-:W2:Y:S01]  /*01c0*/  S2UR UR5, SR_CgaCtaId ;  /* 0x00000000000579c3 */ /* 0x000ea20000008800 */
[----:B------:R-:W-:Y:S01]  /*01d0*/  BSSY B0, `(.L_x_111) ;  /* 0x0000029000007945 */ /* 0x000fe20003800000 */
[----:B------:R-:W0:Y:S01]  /*01e0*/  S2R R2, SR_TID.Z ;  /* 0x0000000000027919 */ /* 0x000e220000002300 */
[----:B------:R-:W0:Y:S01]  /*01f0*/  LDCU UR9, c[0x0][0x364] ;  /* 0x00006c80ff0977ac */ /* 0x000e220008000800 */
[----:B------:R-:W-:Y:S01]  /*0200*/  MOV R8, R6 ;  /* 0x0000000600087202 */ /* 0x000fe20000000f00 */
[----:B------:R-:W-:Y:S01]  /*0210*/  IMAD.MOV.U32 R9, RZ, RZ, R7 ;  /* 0x000000ffff097224 */ /* 0x000fe200078e0007 */
[----:B------:R-:W-:Y:S02]  /*0220*/  UMOV UR4, 0x400 ;  /* 0x0000040000047882 */ /* 0x000fe40000000000 */
[----:B--2---:R-:W-:-:S06]  /*0230*/  ULEA UR4, UR5, UR4, 0x18 ;  /* 0x0000000405047291 */ /* 0x004fcc000f8ec0ff */
[----:B------:R-:W-:Y:S01]  /*0240*/  LEA R11, R0, UR4, 0x3 ;  /* 0x00000004000b7c11 */ /* 0x000fe2000f8e18ff */
[----:B0-----:R-:W-:-:S04]  /*0250*/  IMAD R5, R2, UR9, R5 ;  /* 0x0000000902057c24 */ /* 0x001fc8000f8e0205 */
[----:B------:R0:W-:Y:S01]  /*0260*/  STS.64 [R11], R6 ;  /* 0x000000060b007388 */ /* 0x0001e20000000a00 */
[----:B-1----:R-:W-:-:S04]  /*0270*/  IMAD R5, R5, UR8, RZ ;  /* 0x0000000805057c24 */ /* 0x002fc8000f8e02ff */
[----:B------:R-:W-:Y:S01]  /*0280*/  IMAD.IADD R2, R5, 0x1, R0 ;  /* 0x0000000105027824 */ /* 0x000fe200078e0200 */
[----:B------:R-:W-:Y:S08]  /*0290*/  BAR.SYNC.DEFER_BLOCKING 0x0 ;  /* 0x0000000000007b1d */ /* 0x000ff00000010000 */
[----:B------:R-:W-:Y:S08]  /*02a0*/  BAR.SYNC.DEFER_BLOCKING 0x0 ;  /* 0x0000000000007b1d */ /* 0x000ff00000010000 */
[----:B------:R-:W-:Y:S08]  /*02b0*/  BAR.SYNC.DEFER_BLOCKING 0x0 ;  /* 0x0000000000007b1d */ /* 0x000ff00000010000 */
[----:B------:R-:W-:Y:S01]  /*02c0*/  BAR.SYNC.DEFER_BLOCKING 0x0 ;  /* 0x0000000000007b1d */ /* 0x000fe20000010000 */
[----:B------:R-:W-:-:S13]  /*02d0*/  ISETP.GT.U32.AND P0, PT, R2, 0x1f, PT ;  /* 0x0000001f0200780c */ /* 0x000fda0003f04070 */
[----:B0-----:R-:W-:Y:S05]  /*02e0*/  @P0 BRA `(.L_x_112) ;  /* 0x00000000005c0947 */ /* 0x001fea0003800000 */
[----:B------:R-:W0:Y:S01]  /*02f0*/  LDS.64 R6, [R11+0x100] ;  /* 0x000100000b067984 */ /* 0x000e220000000a00 */
[----:B------:R-:W-:Y:S01]  /*0300*/  UMOV UR4, 0xffffffff ;  /* 0xffffffff00047882 */ /* 0x000fe20000000000 */
[----:B0-----:R-:W-:Y:S02]  /*0310*/  DADD R6, R6, R8 ;  /* 0x0000000006067229 */ /* 0x001fe40000000008 */
[----:B------:R-:W-:Y:S09]  /*0320*/  BRA.DIV UR4, `(.L_x_113) ;  /* 0x0000000204687947 */ /* 0x000ff2000b800000 */
        /* <DEDUP_REMOVED lines=13> */
[----:B------:R-:W-:Y:S04]  /*0400*/  SHFL.DOWN PT, R7, R13, 0x2, 0x1f ;  /* 0x08401f000d077f89 */ /* 0x000fe800000e0000 */
[----:B------:R-:W0:Y:S02]  /*0410*/  SHFL.DOWN PT, R6, R12, 0x2, 0x1f ;  /* 0x08401f000c067f89 */ /* 0x000e2400000e0000 */
[----:B0-----:R-:W-:-:S07]  /*0420*/  DADD R6, R12, R6 ;  /* 0x000000000c067229 */ /* 0x001fce0000000006 */
[----:B------:R0:W1:Y:S04]  /*0430*/  SHFL.DOWN PT, R9, R7, 0x1, 0x1f ;  /* 0x08201f0007097f89 */ /* 0x00006800000e0000 */
[----:B------:R0:W2:Y:S02]  /*0440*/  SHFL.DOWN PT, R8, R6, 0x1, 0x1f ;  /* 0x08201f0006087f89 */ /* 0x0000a400000e0000 */
.L_x_124:
[----:B-12---:R-:W-:-:S11]  /*0450*/  DADD R8, R6, R8 ;  /* 0x0000000006087229 */ /* 0x006fd60000000008 */
.L_x_112:
[----:B------:R-:W-:Y:S05]  /*0460*/  BSYNC B0 ;  /* 0x0000000000007941 */ /* 0x000fea0003800000 */
.L_x_111:
[----:B------:R-:W-:-:S13]  /*0470*/  LOP3.LUT P0, RZ, R5, R0, RZ, 0xfc, !PT ;  /* 0x0000000005ff7212 */ /* 0x000fda000780fcff */
[----:B------:R-:W-:Y:S05]  /*0480*/  @P0 EXIT ;  /* 0x000000000000094d */ /* 0x000fea0003800000 */
[----:B------:R-:W1:Y:S02]  /*0490*/  LDC.64 R4, c[0x0][0x388] ;  /* 0x0000e200ff047b82 */ /* 0x000e640000000a00 */
[----:B-1----:R-:W-:-:S05]  /*04a0*/  IMAD.WIDE.U32 R2, R3, 0x8, R4 ;  /* 0x0000000803027825 */ /* 0x002fca00078e0004 */
[----:B------:R-:W-:Y:S01]  /*04b0*/  STG.E.64 desc[UR6][R2.64], R8 ;  /* 0x0000000802007986 */ /* 0x000fe2000c101b06 */
[----:B------:R-:W-:Y:S05]  /*04c0*/  EXIT ;  /* 0x000000000000794d */ /* 0x000fea0003800000 */
.L_x_113:
[----:B------:R-:W-:Y:S01]  /*04d0*/  MOV R15, R7 ;  /* 0x00000007000f7202 */ /* 0x000fe20000000f00 */
[----:B------:R-:W-:Y:S01]  /*04e0*/  IMAD.MOV.U32 R14, RZ, RZ, 0x10 ;  /* 0x00000010ff0e7424 */ /* 0x000fe200078e00ff */
[----:B------:R-:W-:Y:S01]  /*04f0*/  MOV R17, 0x1f ;  /* 0x0000001f00117802 */ /* 0x000fe20000000f00 */
[----:B------:R-:W-:-:S07]  /*0500*/  IMAD.MOV.U32 R2, RZ, RZ, -0x1 ;  /* 0xffffffffff027424 */ /* 0x000fce00078e00ff */
[----:B------:R-:W-:Y:S05]  /*0510*/  WARPSYNC.COLLECTIVE R2, `(.L_x_114) ;  /* 0x0000000002087348 */ /* 0x000fea0003c00000 */
[----:B------:R0:W1:Y:S02]  /*0520*/  SHFL.DOWN P0, R4, R15, R14, R17 ;  /* 0x0800000e0f047389 */ /* 0x0000640000000011 */
[----:B01----:R-:W-:Y:S05]  /*0530*/  ENDCOLLECTIVE ;  /* 0x000000000000791b */ /* 0x003fea0003800000 */
.L_x_114:
[----:B------:R-:W-:Y:S01]  /*0540*/  IMAD.MOV.U32 R15, RZ, RZ, R6 ;  /* 0x000000ffff0f7224 */ /* 0x000fe200078e0006 */
[----:B------:R-:W-:-:S07]  /*0550*/  MOV R9, R4 ;  /* 0x0000000400097202 */ /* 0x000fce0000000f00 */
[----:B------:R-:W-:Y:S05]  /*0560*/  WARPSYNC.COLLECTIVE R2, `(.L_x_115) ;  /* 0x0000000002087348 */ /* 0x000fea0003c00000 */
[----:B------:R0:W1:Y:S02]  /*0570*/  SHFL.DOWN P0, R4, R15, R14, R17 ;  /* 0x0800000e0f047389 */ /* 0x0000640000000011 */
[----:B01----:R-:W-:Y:S05]  /*0580*/  ENDCOLLECTIVE ;  /* 0x000000000000791b */ /* 0x003fea0003800000 */
.L_x_115:
[----:B------:R-:W-:Y:S02]  /*0590*/  MOV R14, 0x8 ;  /* 0x00000008000e7802 */ /* 0x000fe40000000f00 */
[----:B------:R-:W-:-:S06]  /*05a0*/  MOV R8, R4 ;  /* 0x0000000400087202 */ /* 0x000fcc0000000f00 */
[----:B------:R-:W-:-:S10]  /*05b0*/  DADD R8, R6, R8 ;  /* 0x0000000006087229 */ /* 0x000fd40000000008 */
[----:B------:R-:W-:-:S07]  /*05c0*/  IMAD.MOV.U32 R15, RZ, RZ, R9 ;  /* 0x000000ffff0f7224 */ /* 0x000fce00078e0009 */
[----:B------:R-:W-:Y:S05]  /*05d0*/  WARPSYNC.COLLECTIVE R2, `(.L_x_116) ;  /* 0x0000000002087348 */ /* 0x000fea0003c00000 */
[----:B------:R0:W1:Y:S02]  /*05e0*/  SHFL.DOWN P0, R4, R15, R14, R17 ;  /* 0x0800000e0f047389 */ /* 0x0000640000000011 */
[----:B01----:R-:W-:Y:S05]  /*05f0*/  ENDCOLLECTIVE ;  /* 0x000000000000791b */ /* 0x003fea0003800000 */
.L_x_116:
[----:B------:R-:W-:Y:S01]  /*0600*/  MOV R15, R8 ;  /* 0x00000008000f7202 */ /* 0x000fe20000000f00 */
[----:B------:R-:W-:-:S07]  /*0610*/  IMAD.MOV.U32 R11, RZ, RZ, R4 ;  /* 0x000000ffff0b7224 */ /* 0x000fce00078e0004 */
[----:B------:R-:W-:Y:S05]  /*0620*/  WARPSYNC.COLLECTIVE R2, `(.L_x_117) ;  /* 0x0000000002087348 */ /* 0x000fea0003c00000 */
[----:B------:R0:W1:Y:S02]  /*0630*/  SHFL.DOWN P0, R4, R15, R14, R17 ;  /* 0x0800000e0f047389 */ /* 0x0000640000000011 */
[----:B01----:R-:W-:Y:S05]  /*0640*/  ENDCOLLECTIVE ;  /* 0x000000000000791b */ /* 0x003fea0003800000 */
.L_x_117:
[----:B------:R-:W-:Y:S02]  /*0650*/  IMAD.MOV.U32 R14, RZ, RZ, 0x4 ;  /* 0x00000004ff0e7424 */ /* 0x000fe400078e00ff */
[----:B------:R-:W-:-:S06]  /*0660*/  IMAD.MOV.U32 R10, RZ, RZ, R4 ;  /* 0x000000ffff0a7224 */ /* 0x000fcc00078e0004 */
[----:B------:R-:W-:-:S10]  /*0670*/  DADD R10, R8, R10 ;  /* 0x00000000080a7229 */ /* 0x000fd4000000000a */
[----:B------:R-:W-:-:S07]  /*0680*/  MOV R15, R11 ;  /* 0x0000000b000f7202 */ /* 0x000fce0000000f00 */
[----:B------:R-:W-:Y:S05]  /*0690*/  WARPSYNC.COLLECTIVE R2, `(.L_x_118) ;  /* 0x0000000002087348 */ /* 0x000fea0003c00000 */
[----:B------:R0:W1:Y:S02]  /*06a0*/  SHFL.DOWN P0, R4, R15, R14, R17 ;  /* 0x0800000e0f047389 */ /* 0x0000640000000011 */
[----:B01----:R-:W-:Y:S05]  /*06b0*/  ENDCOLLECTIVE ;  /* 0x000000000000791b */ /* 0x003fea0003800000 */
.L_x_118:
[----:B------:R-:W-:Y:S01]  /*06c0*/  IMAD.MOV.U32 R15, RZ, RZ, R10 ;  /* 0x000000ffff0f7224 */ /* 0x000fe200078e000a */
[----:B------:R-:W-:-:S07]  /*06d0*/  MOV R13, R4 ;  /* 0x00000004000d7202 */ /* 0x000fce0000000f00 */
[----:B------:R-:W-:Y:S05]  /*06e0*/  WARPSYNC.COLLECTIVE R2, `(.L_x_119) ;  /* 0x0000000002087348 */ /* 0x000fea0003c00000 */
[----:B------:R0:W1:Y:S02]  /*06f0*/  SHFL.DOWN P0, R4, R15, R14, R17 ;  /* 0x0800000e0f047389 */ /* 0x0000640000000011 */
[----:B01----:R-:W-:Y:S05]  /*0700*/  ENDCOLLECTIVE ;  /* 0x000000000000791b */ /* 0x003fea0003800000 */
.L_x_119:
[----:B------:R-:W-:Y:S02]  /*0710*/  MOV R14, 0x2 ;  /* 0x00000002000e7802 */ /* 0x000fe40000000f00 */
[----:B------:R-:W-:-:S06]  /*0720*/  MOV R12, R4 ;  /* 0x00000004000c7202 */ /* 0x000fcc0000000f00 */
[----:B------:R-:W-:-:S10]  /*0730*/  DADD R12, R10, R12 ;  /* 0x000000000a0c7229 */ /* 0x000fd4000000000c */
[----:B------:R-:W-:-:S07]  /*0740*/  IMAD.MOV.U32 R15, RZ, RZ, R13 ;  /* 0x000000ffff0f7224 */ /* 0x000fce00078e000d */
[----:B------:R-:W-:Y:S05]  /*0750*/  WARPSYNC.COLLECTIVE R2, `(.L_x_120) ;  /* 0x0000000002087348 */ /* 0x000fea0003c00000 */
[----:B------:R0:W1:Y:S02]  /*0760*/  SHFL.DOWN P0, R4, R15, R14, R17 ;  /* 0x0800000e0f047389 */ /* 0x0000640000000011 */
[----:B01----:R-:W-:Y:S05]  /*0770*/  ENDCOLLECTIVE ;  /* 0x000000000000791b */ /* 0x003fea0003800000 */
.L_x_120:
[----:B------:R-:W-:Y:S01]  /*0780*/  MOV R15, R12 ;  /* 0x0000000c000f7202 */ /* 0x000fe20000000f00 */
[----:B------:R-:W-:-:S07]  /*0790*/  IMAD.MOV.U32 R7, RZ, RZ, R4 ;  /* 0x000000ffff077224 */ /* 0x000fce00078e0004 */
[----:B------:R-:W-:Y:S05]  /*07a0*/  WARPSYNC.COLLECTIVE R2, `(.L_x_121) ;  /* 0x0000000002087348 */ /* 0x000fea0003c00000 */
[----:B------:R0:W1:Y:S02]  /*07b0*/  SHFL.DOWN P0, R4, R15, R14, R17 ;  /* 0x0800000e0f047389 */ /* 0x0000640000000011 */
[----:B01----:R-:W-:Y:S05]  /*07c0*/  ENDCOLLECTIVE ;  /* 0x000000000000791b */ /* 0x003fea0003800000 */
.L_x_121:
[----:B------:R-:W-:Y:S02]  /*07d0*/  IMAD.MOV.U32 R14, RZ, RZ, 0x1 ;  /* 0x00000001ff0e7424 */ /* 0x000fe400078e00ff */
[----:B------:R-:W-:-:S06]  /*07e0*/  IMAD.MOV.U32 R6, RZ, RZ, R4 ;  /* 0x000000ffff067224 */ /* 0x000fcc00078e0004 */
[----:B------:R-:W-:-:S10]  /*07f0*/  DADD R6, R12, R6 ;  /* 0x000000000c067229 */ /* 0x000fd40000000006 */
[----:B------:R-:W-:-:S07]  /*0800*/  MOV R15, R7 ;  /* 0x00000007000f7202 */ /* 0x000fce0000000f00 */
[----:B------:R-:W-:Y:S05]  /*0810*/  WARPSYNC.COLLECTIVE R2, `(.L_x_122) ;  /* 0x0000000002087348 */ /* 0x000fea0003c00000 */
[----:B------:R0:W1:Y:S02]  /*0820*/  SHFL.DOWN P0, R4, R15, R14, R17 ;  /* 0x0800000e0f047389 */ /* 0x0000640000000011 */
[----:B01----:R-:W-:Y:S05]  /*0830*/  ENDCOLLECTIVE ;  /* 0x000000000000791b */ /* 0x003fea0003800000 */
.L_x_122:
[----:B------:R-:W-:Y:S01]  /*0840*/  IMAD.MOV.U32 R15, RZ, RZ, R6 ;  /* 0x000000ffff0f7224 */ /* 0x000fe200078e0006 */
[----:B------:R-:W-:-:S07]  /*0850*/  MOV R9, R4 ;  /* 0x0000000400097202 */ /* 0x000fce0000000f00 */
[----:B------:R-:W-:Y:S05]  /*0860*/  WARPSYNC.COLLECTIVE R2, `(.L_x_123) ;  /* 0x0000000002087348 */ /* 0x000fea0003c00000 */
[----:B------:R0:W1:Y:S02]  /*0870*/  SHFL.DOWN P0, R4, R15, R14, R17 ;  /* 0x0800000e0f047389 */ /* 0x0000640000000011 */
[----:B01----:R-:W-:Y:S05]  /*0880*/  ENDCOLLECTIVE ;  /* 0x000000000000791b */ /* 0x003fea0003800000 */
.L_x_123:
[----:B------:R-:W-:Y:S01]  /*0890*/  MOV R8, R4 ;  /* 0x0000000400087202 */ /* 0x000fe20000000f00 */
[----:B------:R-:W-:Y:S06]  /*08a0*/  BRA `(.L_x_124) ;  /* 0xfffffff800e87947 */ /* 0x000fec000383ffff */
.L_x_125:
        /* <DEDUP_REMOVED lines=13> */
.L_x_446:


//--------------------- .text._Z7reduce6IdLj128EEvPT_S1_j --------------------------
	.section	.text._Z7reduce6IdLj128EEvPT_S1_j,"ax",@progbits
	.align	128
        .global         _Z7reduce6IdLj128EEvPT_S1_j
        .type           _Z7reduce6IdLj128EEvPT_S1_j,@function
        .size           _Z7reduce6IdLj128EEvPT_S1_j,(.L_x_447 - _Z7reduce6IdLj128EEvPT_S1_j)
        .other          _Z7reduce6IdLj128EEvPT_S1_j,@"STO_CUDA_ENTRY STV_DEFAULT"
_Z7reduce6IdLj128EEvPT_S1_j:
.text._Z7reduce6IdLj128EEvPT_S1_j:
        /* <DEDUP_REMOVED lines=14> */
.L_x_128:
        /* <DEDUP_REMOVED lines=11> */
.L_x_127:
[----:B0-----:R-:W-:Y:S05]  /*0190*/  BSYNC.RECONVERGENT B0 ;  /* 0x0000000000007941 */ /* 0x001fea0003800200 */
.L_x_126:
[----:B------:R-:W0:Y:S01]  /*01a0*/  S2UR UR5, SR_CgaCtaId ;  /* 0x00000000000579c3 */ /* 0x000e220000008800 */
[----:B------:R-:W-:Y:S01]  /*01b0*/  UMOV UR4, 0x400 ;  /* 0x0000040000047882 */ /* 0x000fe20000000000 */
[----:B------:R-:W-:Y:S01]  /*01c0*/  ISETP.GT.U32.AND P0, PT, R3, 0x3f, PT ;  /* 0x0000003f0300780c */ /* 0x000fe20003f04070 */
[----:B------:R-:W1:Y:S01]  /*01d0*/  S2R R2, SR_TID.Y ;  /* 0x0000000000027919 */ /* 0x000e620000002200 */
[----:B------:R-:W-:Y:S01]  /*01e0*/  IMAD.MOV.U32 R8, RZ, RZ, R4 ;  /* 0x000000ffff087224 */ /* 0x000fe200078e0004 */
[----:B------:R-:W-:Y:S01]  /*01f0*/  MOV R9, R5 ;  /* 0x0000000500097202 */ /* 0x000fe20000000f00 */
[----:B------:R-:W-:Y:S01]  /*0200*/  BSSY B0, `(.L_x_129) ;  /* 0x000002a000007945 */ /* 0x000fe20003800000 */
[----:B------:R-:W1:Y:S01]  /*0210*/  S2R R13, SR_TID.Z ;  /* 0x00000000000d7919 */ /* 0x000e620000002300 */
[----:B0-----:R-:W-:-:S06]  /*0220*/  ULEA UR4, UR5, UR4, 0x18 ;  /* 0x0000000405047291 */ /* 0x001fcc000f8ec0ff */
[----:B------:R-:W-:-:S05]  /*0230*/  LEA R11, R3, UR4, 0x3 ;  /* 0x00000004030b7c11 */ /* 0x000fca000f8e18ff */
[----:B------:R0:W-:Y:S01]  /*0240*/  STS.64 [R11], R4 ;  /* 0x000000040b007388 */ /* 0x0001e20000000a00 */
[----:B------:R-:W2:Y:S01]  /*0250*/  LDCU UR4, c[0x0][0x360] ;  /* 0x00006c00ff0477ac */ /* 0x000ea20008000800 */
[----:B------:R-:W1:Y:S02]  /*0260*/  LDCU UR5, c[0x0][0x364] ;  /* 0x00006c80ff0577ac */ /* 0x000e640008000800 */
[----:B-1----:R-:W-:-:S04]  /*0270*/  IMAD R2, R13, UR5, R2 ;  /* 0x000000050d027c24 */ /* 0x002fc8000f8e0202 */
[----:B--2---:R-:W-:-:S04]  /*0280*/  IMAD R2, R2, UR4, RZ ;  /* 0x0000000402027c24 */ /* 0x004fc8000f8e02ff */
[----:B0-----:R-:W-:Y:S01]  /*0290*/  IMAD.IADD R4, R2, 0x1, R3 ;  /* 0x0000000102047824 */ /* 0x001fe200078e0203 */
[----:B------:R-:W-:Y:S08]  /*02a0*/  BAR.SYNC.DEFER_BLOCKING 0x0 ;  /* 0x0000000000007b1d */ /* 0x000ff00000010000 */
[----:B------:R-:W-:Y:S08]  /*02b0*/  BAR.SYNC.DEFER_BLOCKING 0x0 ;  /* 0x0000000000007b1d */ /* 0x000ff00000010000 */
[----:B------:R-:W-:Y:S06]  /*02c0*/  BAR.SYNC.DEFER_BLOCKING 0x0 ;  /* 0x0000000000007b1d */ /* 0x000fec0000010000 */
[----:B------:R-:W0:Y:S02]  /*02d0*/  @!P0 LDS.64 R6, [R11+0x200] ;  /* 0x000200000b068984 */ /* 0x000e240000000a00 */
[----:B0-----:R-:W-:-:S07]  /*02e0*/  @!P0 DADD R8, R6, R8 ;  /* 0x0000000006088229 */ /* 0x001fce0000000008 */
[----:B------:R0:W-:Y:S01]  /*02f0*/  @!P0 STS.64 [R11], R8 ;  /* 0x000000080b008388 */ /* 0x0001e20000000a00 */
        /* <DEDUP_REMOVED lines=25> */
.L_x_142:
[----:B-12---:R-:W-:-:S11]  /*0490*/  DADD R8, R4, R6 ;  /* 0x0000000004087229 */ /* 0x006fd60000000006 */
.L_x_130:
[----:B------:R-:W-:Y:S05]  /*04a0*/  BSYNC B0 ;  /* 0x0000000000007941 */ /* 0x000fea0003800000 */
.L_x_129:
[----:B------:R-:W-:-:S13]  /*04b0*/  LOP3.LUT P0, RZ, R2, R3, RZ, 0xfc, !PT ;  /* 0x0000000302ff7212 */ /* 0x000fda000780fcff */
[----:B------:R-:W-:Y:S05]  /*04c0*/  @P0 EXIT ;  /* 0x000000000000094d */ /* 0x000fea0003800000 */
[----:B------:R-:W1:Y:S02]  /*04d0*/  LDC.64 R2, c[0x0][0x388] ;  /* 0x0000e200ff027b82 */ /* 0x000e640000000a00 */
[----:B-1----:R-:W-:-:S05]  /*04e0*/  IMAD.WIDE.U32 R2, R0, 0x8, R2 ;  /* 0x0000000800027825 */ /* 0x002fca00078e0002 */
[----:B------:R-:W-:Y:S01]  /*04f0*/  STG.E.64 desc[UR6][R2.64], R8 ;  /* 0x0000000802007986 */ /* 0x000fe2000c101b06 */
[----:B------:R-:W-:Y:S05]  /*0500*/  EXIT ;  /* 0x000000000000794d */ /* 0x000fea0003800000 */
.L_x_131:
[----:B------:R-:W-:Y:S01]  /*0510*/  MOV R15, R5 ;  /* 0x00000005000f7202 */ /* 0x000fe20000000f00 */
[----:B------:R-:W-:Y:S01]  /*0520*/  IMAD.MOV.U32 R14, RZ, RZ, 0x10 ;  /* 0x00000010ff0e7424 */ /* 0x000fe200078e00ff */
[----:B------:R-:W-:Y:S01]  /*0530*/  MOV R17, 0x1f ;  /* 0x0000001f00117802 */ /* 0x000fe20000000f00 */
[----:B------:R-:W-:-:S07]  /*0540*/  IMAD.MOV.U32 R12, RZ, RZ, -0x1 ;  /* 0xffffffffff0c7424 */ /* 0x000fce00078e00ff */
[----:B------:R-:W-:Y:S05]  /*0550*/  WARPSYNC.COLLECTIVE R12, `(.L_x_132) ;  /* 0x000000000c087348 */ /* 0x000fea0003c00000 */
[----:B------:R0:W1:Y:S02]  /*0560*/  SHFL.DOWN P0, R13, R15, R14, R17 ;  /* 0x0800000e0f0d7389 */ /* 0x0000640000000011 */
[----:B01----:R-:W-:Y:S05]  /*0570*/  ENDCOLLECTIVE ;  /* 0x000000000000791b */ /* 0x003fea0003800000 */
.L_x_132:
[----:B------:R-:W-:Y:S01]  /*0580*/  IMAD.MOV.U32 R15, RZ, RZ, R4 ;  /* 0x000000ffff0f7224 */ /* 0x000fe200078e0004 */
[----:B------:R-:W-:-:S07]  /*0590*/  MOV R7, R13 ;  /* 0x0000000d00077202 */ /* 0x000fce0000000f00 */
[----:B------:R-:W-:Y:S05]  /*05a0*/  WARPSYNC.COLLECTIVE R12, `(.L_x_133) ;  /* 0x000000000c087348 */ /* 0x000fea0003c00000 */
[----:B------:R0:W1:Y:S02]  /*05b0*/  SHFL.DOWN P0, R13, R15, R14, R17 ;  /* 0x0800000e0f0d7389 */ /* 0x0000640000000011 */
[----:B01----:R-:W-:Y:S05]  /*05c0*/  ENDCOLLECTIVE ;  /* 0x000000000000791b */ /* 0x003fea0003800000 */
.L_x_133:
[----:B------:R-:W-:Y:S02]  /*05d0*/  MOV R14, 0x8 ;  /* 0x00000008000e7802 */ /* 0x000fe40000000f00 */
[----:B------:R-:W-:-:S06]  /*05e0*/  MOV R6, R13 ;  /* 0x0000000d00067202 */ /* 0x000fcc0000000f00 */
[----:B------:R-:W-:-:S10]  /*05f0*/  DADD R6, R4, R6 ;  /* 0x0000000004067229 */ /* 0x000fd40000000006 */
[----:B------:R-:W-:-:S07]  /*0600*/  IMAD.MOV.U32 R15, RZ, RZ, R7 ;  /* 0x000000ffff0f7224 */ /* 0x000fce00078e0007 */
[----:B------:R-:W-:Y:S05]  /*0610*/  WARPSYNC.COLLECTIVE R12, `(.L_x_134) ;  /* 0x000000000c087348 */ /* 0x000fea0003c00000 */
[----:B------:R0:W1:Y:S02]  /*0620*/  SHFL.DOWN P0, R13, R15, R14, R17 ;  /* 0x0800000e0f0d7389 */ /* 0x0000640000000011 */
[----:B01----:R-:W-:Y:S05]  /*0630*/  ENDCOLLECTIVE ;  /* 0x000000000000791b */ /* 0x003fea0003800000 */
.L_x_134:
[----:B------:R-:W-:Y:S01]  /*0640*/  MOV R15, R6 ;  /* 0x00000006000f7202 */ /* 0x000fe20000000f00 */
[----:B------:R-:W-:-:S07]  /*0650*/  IMAD.MOV.U32 R9, RZ, RZ, R13 ;  /* 0x000000ffff097224 */ /* 0x000fce00078e000d */
[----:B------:R-:W-:Y:S05]  /*0660*/  WARPSYNC.COLLECTIVE R12, `(.L_x_135) ;  /* 0x000000000c087348 */ /* 0x000fea0003c00000 */
[----:B------:R0:W1:Y:S02]  /*0670*/  SHFL.DOWN P0, R13, R15, R14, R17 ;  /* 0x0800000e0f0d7389 */ /* 0x0000640000000011 */
[----:B01----:R-:W-:Y:S05]  /*0680*/  ENDCOLLECTIVE ;  /* 0x000000000000791b */ /* 0x003fea0003800000 */
.L_x_135:
[----:B------:R-:W-:Y:S02]  /*0690*/  IMAD.MOV.U32 R14, RZ, RZ, 0x4 ;  /* 0x00000004ff0e7424 */ /* 0x000fe400078e00ff */
[----:B------:R-:W-:-:S06]  /*06a0*/  IMAD.MOV.U32 R8, RZ, RZ, R13 ;  /* 0x000000ffff087224 */ /* 0x000fcc00078e000d */
[----:B------:R-:W-:-:S10]  /*06b0*/  DADD R8, R6, R8 ;  /* 0x0000000006087229 */ /* 0x000fd40000000008 */
[----:B------:R-:W-:-:S07]  /*06c0*/  MOV R15, R9 ;  /* 0x00000009000f7202 */ /* 0x000fce0000000f00 */
[----:B------:R-:W-:Y:S05]  /*06d0*/  WARPSYNC.COLLECTIVE R12, `(.L_x_136) ;  /* 0x000000000c087348 */ /* 0x000fea0003c00000 */
[----:B------:R0:W1:Y:S02]  /*06e0*/  SHFL.DOWN P0, R13, R15, R14, R17 ;  /* 0x0800000e0f0d7389 */ /* 0x0000640000000011 */
[----:B01----:R-:W-:Y:S05]  /*06f0*/  ENDCOLLECTIVE ;  /* 0x000000000000791b */ /* 0x003fea0003800000 */
.L_x_136:
[----:B------:R-:W-:Y:S01]  /*0700*/  IMAD.MOV.U32 R15, RZ, RZ, R8 ;  /* 0x000000ffff0f7224 */ /* 0x000fe200078e0008 */
[----:B------:R-:W-:-:S07]  /*0710*/  MOV R11, R13 ;  /* 0x0000000d000b7202 */ /* 0x000fce0000000f00 */
[----:B------:R-:W-:Y:S05]  /*0720*/  WARPSYNC.COLLECTIVE R12, `(.L_x_137) ;  /* 0x000000000c087348 */ /* 0x000fea0003c00000 */
[----:B------:R0:W1:Y:S02]  /*0730*/  SHFL.DOWN P0, R13, R15, R14, R17 ;  /* 0x0800000e0f0d7389 */ /* 0x0000640000000011 */
[----:B01----:R-:W-:Y:S05]  /*0740*/  ENDCOLLECTIVE ;  /* 0x000000000000791b */ /* 0x003fea0003800000 */
.L_x_137:
[----:B------:R-:W-:Y:S02]  /*0750*/  MOV R14, 0x2 ;  /* 0x00000002000e7802 */ /* 0x000fe40000000f00 */
[----:B------:R-:W-:-:S06]  /*0760*/  MOV R10, R13 ;  /* 0x0000000d000a7202 */ /* 0x000fcc0000000f00 */
[----:B------:R-:W-:-:S10]  /*0770*/  DADD R10, R8, R10 ;  /* 0x00000000080a7229 */ /* 0x000fd4000000000a */
[----:B------:R-:W-:-:S07]  /*0780*/  IMAD.MOV.U32 R15, RZ, RZ, R11 ;  /* 0x000000ffff0f7224 */ /* 0x000fce00078e000b */
[----:B------:R-:W-:Y:S05]  /*0790*/  WARPSYNC.COLLECTIVE R12, `(.L_x_138) ;  /* 0x000000000c087348 */ /* 0x000fea0003c00000 */
[----:B------:R0:W1:Y:S02]  /*07a0*/  SHFL.DOWN P0, R13, R15, R14, R17 ;  /* 0x0800000e0f0d7389 */ /* 0x0000640000000011 */
[----:B01----:R-:W-:Y:S05]  /*07b0*/  ENDCOLLECTIVE ;  /* 0x000000000000791b */ /* 0x003fea0003800000 */
.L_x_138:
[----:B------:R-:W-:Y:S01]  /*07c0*/  MOV R15, R10 ;  /* 0x0000000a000f7202 */ /* 0x000fe20000000f00 */
[----:B------:R-:W-:-:S07]  /*07d0*/  IMAD.MOV.U32 R5, RZ, RZ, R13 ;  /* 0x000000ffff057224 */ /* 0x000fce00078e000d */
[----:B------:R-:W-:Y:S05]  /*07e0*/  WARPSYNC.COLLECTIVE R12, `(.L_x_139) ;  /* 0x000000000c087348 */ /* 0x000fea0003c00000 */
[----:B------:R0:W1:Y:S02]  /*07f0*/  SHFL.DOWN P0, R13, R15, R14, R17 ;  /* 0x0800000e0f0d7389 */ /* 0x0000640000000011 */
[----:B01----:R-:W-:Y:S05]  /*0800*/  ENDCOLLECTIVE ;  /* 0x000000000000791b */ /* 0x003fea0003800000 */
.L_x_139:
[----:B------:R-:W-:Y:S02]  /*0810*/  IMAD.MOV.U32 R14, RZ, RZ, 0x1 ;  /* 0x00000001ff0e7424 */ /* 0x000fe400078e00ff */
[----:B------:R-:W-:-:S06]  /*0820*/  IMAD.MOV.U32 R4, RZ, RZ, R13 ;  /* 0x000000ffff047224 */ /* 0x000fcc00078e000d */
[----:B------:R-:W-:-:S10]  /*0830*/  DADD R4, R10, R4 ;  /* 0x000000000a047229 */ /* 0x000fd40000000004 */
[----:B------:R-:W-:-:S07]  /*0840*/  MOV R15, R5 ;  /* 0x00000005000f7202 */ /* 0x000fce0000000f00 */
[----:B------:R-:W-:Y:S05]  /*0850*/  WARPSYNC.COLLECTIVE R12, `(.L_x_140) ;  /* 0x000000000c087348 */ /* 0x000fea0003c00000 */
[----:B------:R0:W1:Y:S02]  /*0860*/  SHFL.DOWN P0, R13, R15, R14, R17 ;  /* 0x0800000e0f0d7389 */ /* 0x0000640000000011 */
[----:B01----:R-:W-:Y:S05]  /*0870*/  ENDCOLLECTIVE ;  /* 0x000000000000791b */ /* 0x003fea0003800000 */
.L_x_140:
[----:B------:R-:W-:Y:S01]  /*0880*/  IMAD.MOV.U32 R15, RZ, RZ, R4 ;  /* 0x000000ffff0f7224 */ /* 0x000fe200078e0004 */
[----:B------:R-:W-:-:S07]  /*0890*/  MOV R7, R13 ;  /* 0x0000000d00077202 */ /* 0x000fce0000000f00 */
[----:B------:R-:W-:Y:S05]  /*08a0*/  WARPSYNC.COLLECTIVE R12, `(.L_x_141) ;  /* 0x000000000c087348 */ /* 0x000fea0003c00000 */
[----:B------:R0:W1:Y:S02]  /*08b0*/  SHFL.DOWN P0, R13, R15, R14, R17 ;  /* 0x0800000e0f0d7389 */ /* 0x0000640000000011 */
[----:B01----:R-:W-:Y:S05]  /*08c0*/  ENDCOLLECTIVE ;  /* 0x000000000000791b */ /* 0x003fea0003800000 */
.L_x_141:
[----:B------:R-:W-:Y:S01]  /*08d0*/  MOV R6, R13 ;  /* 0x0000000d00067202 */ /* 0x000fe20000000f00 */
[----:B------:R-:W-:Y:S06]  /*08e0*/  BRA `(.L_x_142) ;  /* 0xfffffff800e87947 */ /* 0x000fec000383ffff */
.L_x_143:
        /* <DEDUP_REMOVED lines=9> */
.L_x_447:


//--------------------- .text._Z7reduce6IdLj256EEvPT_S1_j --------------------------
	.section	.text._Z7reduce6IdLj256EEvPT_S1_j,"ax",@progbits
	.align	128
        .global         _Z7reduce6IdLj256EEvPT_S1_j
        .type           _Z7reduce6IdLj256EEvPT_S1_j,@function
        .size           _Z7reduce6IdLj256EEvPT_S1_j,(.L_x_448 - _Z7reduce6IdLj256EEvPT_S1_j)
        .other          _Z7reduce6IdLj256EEvPT_S1_j,@"STO_CUDA_ENTRY STV_DEFAULT"
_Z7reduce6IdLj256EEvPT_S1_j:
.text._Z7reduce6IdLj256EEvPT_S1_j:
        /* <DEDUP_REMOVED lines=14> */
.L_x_146:
        /* <DEDUP_REMOVED lines=11> */
.L_x_145:
[----:B0-----:R-:W-:Y:S05]  /*0190*/  BSYNC.RECONVERGENT B0 ;  /* 0x0000000000007941 */ /* 0x001fea0003800200 */
.L_x_144:
[----:B------:R-:W0:Y:S01]  /*01a0*/  S2UR UR5, SR_CgaCtaId ;  /* 0x00000000000579c3 */ /* 0x000e220000008800 */
[----:B------:R-:W-:Y:S01]  /*01b0*/  UMOV UR4, 0x400 ;  /* 0x0000040000047882 */ /* 0x000fe20000000000 */
[C---:B------:R-:W-:Y:S01]  /*01c0*/  ISETP.GT.U32.AND P0, PT, R0.reuse, 0x7f, PT ;  /* 0x0000007f0000780c */ /* 0x040fe20003f04070 */
[----:B------:R-:W-:Y:S01]  /*01d0*/  IMAD.MOV.U32 R8, RZ, RZ, R4 ;  /* 0x000000ffff087224 */ /* 0x000fe200078e0004 */
[----:B------:R-:W-:Y:S01]  /*01e0*/  ISETP.GT.U32.AND P1, PT, R0, 0x3f, PT ;  /* 0x0000003f0000780c */ /* 0x000fe20003f24070 */
[----:B------:R-:W-:Y:S01]  /*01f0*/  IMAD.MOV.U32 R9, RZ, RZ, R5 ;  /* 0x000000ffff097224 */ /* 0x000fe200078e0005 */
[----:B------:R-:W1:Y:S01]  /*0200*/  S2R R2, SR_TID.Y ;  /* 0x0000000000027919 */ /* 0x000e620000002200 */
[----:B------:R-:W-:Y:S01]  /*0210*/  BSSY B0, `(.L_x_147) ;  /* 0x000002d000007945 */ /* 0x000fe20003800000 */
[----:B0-----:R-:W-:-:S06]  /*0220*/  ULEA UR4, UR5, UR4, 0x18 ;  /* 0x0000000405047291 */ /* 0x001fcc000f8ec0ff */
[----:B------:R-:W-:-:S05]  /*0230*/  LEA R11, R0, UR4, 0x3 ;  /* 0x00000004000b7c11 */ /* 0x000fca000f8e18ff */
[----:B------:R0:W-:Y:S01]  /*0240*/  STS.64 [R11], R4 ;  /* 0x000000040b007388 */ /* 0x0001e20000000a00 */
[----:B------:R-:W2:Y:S01]  /*0250*/  LDCU UR4, c[0x0][0x360] ;  /* 0x00006c00ff0477ac */ /* 0x000ea20008000800 */
[----:B------:R-:W1:Y:S01]  /*0260*/  LDCU UR5, c[0x0][0x364] ;  /* 0x00006c80ff0577ac */ /* 0x000e620008000800 */
[----:B0-----:R-:W1:Y:S02]  /*0270*/  S2R R5, SR_TID.Z ;  /* 0x0000000000057919 */ /* 0x001e640000002300 */
[----:B-1----:R-:W-:-:S04]  /*0280*/  IMAD R5, R5, UR5, R2 ;  /* 0x0000000505057c24 */ /* 0x002fc8000f8e0202 */
[----:B--2---:R-:W-:-:S05]  /*0290*/  IMAD R5, R5, UR4, RZ ;  /* 0x0000000405057c24 */ /* 0x004fca000f8e02ff */
[----:B------:R-:W-:Y:S01]  /*02a0*/  IADD3 R2, PT, PT, R5, R0, RZ ;  /* 0x0000000005027210 */ /* 0x000fe20007ffe0ff */
[----:B------:R-:W-:Y:S08]  /*02b0*/  BAR.SYNC.DEFER_BLOCKING 0x0 ;  /* 0x0000000000007b1d */ /* 0x000ff00000010000 */
[----:B------:R-:W-:Y:S06]  /*02c0*/  BAR.SYNC.DEFER_BLOCKING 0x0 ;  /* 0x0000000000007b1d */ /* 0x000fec0000010000 */
[----:B------:R-:W0:Y:S02]  /*02d0*/  @!P0 LDS.64 R6, [R11+0x400] ;  /* 0x000400000b068984 */ /* 0x000e240000000a00 */
[----:B0-----:R-:W-:-:S07]  /*02e0*/  @!P0 DADD R8, R6, R8 ;  /* 0x0000000006088229 */ /* 0x001fce0000000008 */
[----:B------:R-:W-:Y:S01]  /*02f0*/  @!P0 STS.64 [R11], R8 ;  /* 0x000000080b008388 */ /* 0x000fe20000000a00 */
[----:B------:R-:W-:Y:S01]  /*0300*/  BAR.SYNC.DEFER_BLOCKING 0x0 ;  /* 0x0000000000007b1d */ /* 0x000fe20000010000 */
[----:B------:R-:W-:-:S05]  /*0310*/  ISETP.GT.U32.AND P0, PT, R2, 0x1f, PT ;  /* 0x0000001f0200780c */ /* 0x000fca0003f04070 */
[----:B------:R-:W0:Y:S02]  /*0320*/  @!P1 LDS.64 R6, [R11+0x200] ;  /* 0x000200000b069984 */ /* 0x000e240000000a00 */
[----:B0-----:R-:W-:-:S07]  /*0330*/  @!P1 DADD R8, R6, R8 ;  /* 0x0000000006089229 */ /* 0x001fce0000000008 */
[----:B------:R0:W-:Y:S01]  /*0340*/  @!P1 STS.64 [R11], R8 ;  /* 0x000000080b009388 */ /* 0x0001e20000000a00 */
[----:B------:R-:W-:Y:S06]  /*0350*/  BAR.SYNC.DEFER_BLOCKING 0x0 ;  /* 0x0000000000007b1d */ /* 0x000fec0000010000 */
[----:B------:R-:W-:Y:S05]  /*0360*/  @P0 BRA `(.L_x_148) ;  /* 0x00000000005c0947 */ /* 0x000fea0003800000 */
[----:B------:R-:W1:Y:S01]  /*0370*/  LDS.64 R6, [R11+0x100] ;  /* 0x000100000b067984 */ /* 0x000e620000000a00 */
[----:B------:R-:W-:Y:S01]  /*0380*/  UMOV UR4, 0xffffffff ;  /* 0xffffffff00047882 */ /* 0x000fe20000000000 */
[----:B-1----:R-:W-:Y:S02]  /*0390*/  DADD R6, R6, R8 ;  /* 0x0000000006067229 */ /* 0x002fe40000000008 */
[----:B------:R-:W-:Y:S09]  /*03a0*/  BRA.DIV UR4, `(.L_x_149) ;  /* 0x0000000204687947 */ /* 0x000ff2000b800000 */
[----:B0-----:R-:W-:Y:S04]  /*03b0*/  SHFL.DOWN PT, R9, R7, 0x10, 0x1f ;  /* 0x0a001f0007097f89 */ /* 0x001fe800000e0000 */
[----:B------:R-:W0:Y:S02]  /*03c0*/  SHFL.DOWN PT, R8, R6, 0x10, 0x1f ;  /* 0x0a001f0006087f89 */ /* 0x000e2400000e0000 */
[----:B0-----:R-:W-:-:S07]  /*03d0*/  DADD R8, R6, R8 ;  /* 0x0000000006087229 */ /* 0x001fce0000000008 */
[----:B------:R-:W0:Y:S04]  /*03e0*/  SHFL.DOWN PT, R11, R9, 0x8, 0x1f ;  /* 0x09001f00090b7f89 */ /* 0x000e2800000e0000 */
[----:B------:R-:W1:Y:S01]  /*03f0*/  SHFL.DOWN PT, R10, R8, 0x8, 0x1f ;  /* 0x09001f00080a7f89 */ /* 0x000e6200000e0000 */
[----:B0-----:R-:W-:Y:S02]  /*0400*/  IMAD.MOV.U32 R7, RZ, RZ, R11 ;  /* 0x000000ffff077224 */ /* 0x001fe400078e000b */
[----:B-1----:R-:W-:-:S06]  /*0410*/  IMAD.MOV.U32 R6, RZ, RZ, R10 ;  /* 0x000000ffff067224 */ /* 0x002fcc00078e000a */
        /* <DEDUP_REMOVED lines=11> */
.L_x_160:
[----:B-12---:R-:W-:-:S11]  /*04d0*/  DADD R8, R6, R8 ;  /* 0x0000000006087229 */ /* 0x006fd60000000008 */
.L_x_148:
[----:B------:R-:W-:Y:S05]  /*04e0*/  BSYNC B0 ;  /* 0x0000000000007941 */ /* 0x000fea0003800000 */
.L_x_147:
[----:B------:R-:W-:-:S13]  /*04f0*/  LOP3.LUT P0, RZ, R5, R0, RZ, 0xfc, !PT ;  /* 0x0000000005ff7212 */ /* 0x000fda000780fcff */
[----:B------:R-:W-:Y:S05]  /*0500*/  @P0 EXIT ;  /* 0x000000000000094d */ /* 0x000fea0003800000 */
[----:B------:R-:W1:Y:S02]  /*0510*/  LDC.64 R4, c[0x0][0x388] ;  /* 0x0000e200ff047b82 */ /* 0x000e640000000a00 */
[----:B-1----:R-:W-:-:S05]  /*0520*/  IMAD.WIDE.U32 R2, R3, 0x8, R4 ;  /* 0x0000000803027825 */ /* 0x002fca00078e0004 */
[----:B------:R-:W-:Y:S01]  /*0530*/  STG.E.64 desc[UR6][R2.64], R8 ;  /* 0x0000000802007986 */ /* 0x000fe2000c101b06 */
[----:B------:R-:W-:Y:S05]  /*0540*/  EXIT ;  /* 0x000000000000794d */ /* 0x000fea0003800000 */
.L_x_149:
[----:B------:R-:W-:Y:S01]  /*0550*/  MOV R15, R7 ;  /* 0x00000007000f7202 */ /* 0x000fe20000000f00 */
[----:B------:R-:W-:Y:S01]  /*0560*/  IMAD.MOV.U32 R14, RZ, RZ, 0x10 ;  /* 0x00000010ff0e7424 */ /* 0x000fe200078e00ff */
[----:B------:R-:W-:Y:S01]  /*0570*/  MOV R17, 0x1f ;  /* 0x0000001f00117802 */ /* 0x000fe20000000f00 */
[----:B------:R-:W-:-:S07]  /*0580*/  IMAD.MOV.U32 R2, RZ, RZ, -0x1 ;  /* 0xffffffffff027424 */ /* 0x000fce00078e00ff */
[----:B0-----:R-:W-:Y:S05]  /*0590*/  WARPSYNC.COLLECTIVE R2, `(.L_x_150) ;  /* 0x0000000002087348 */ /* 0x001fea0003c00000 */
[----:B------:R1:W2:Y:S02]  /*05a0*/  SHFL.DOWN P0, R4, R15, R14, R17 ;  /* 0x0800000e0f047389 */ /* 0x0002a40000000011 */
[----:B012---:R-:W-:Y:S05]  /*05b0*/  ENDCOLLECTIVE ;  /* 0x000000000000791b */ /* 0x007fea0003800000 */
.L_x_150:
[----:B------:R-:W-:Y:S01]  /*05c0*/  IMAD.MOV.U32 R15, RZ, RZ, R6 ;  /* 0x000000ffff0f7224 */ /* 0x000fe200078e0006 */
[----:B------:R-:W-:-:S07]  /*05d0*/  MOV R9, R4 ;  /* 0x0000000400097202 */ /* 0x000fce0000000f00 */
[----:B------:R-:W-:Y:S05]  /*05e0*/  WARPSYNC.COLLECTIVE R2, `(.L_x_151) ;  /* 0x0000000002087348 */ /* 0x000fea0003c00000 */
[----:B------:R0:W1:Y:S02]  /*05f0*/  SHFL.DOWN P0, R4, R15, R14, R17 ;  /* 0x0800000e0f047389 */ /* 0x0000640000000011 */
[----:B01----:R-:W-:Y:S05]  /*0600*/  ENDCOLLECTIVE ;  /* 0x000000000000791b */ /* 0x003fea0003800000 */
.L_x_151:
[----:B------:R-:W-:Y:S02]  /*0610*/  MOV R14, 0x8 ;  /* 0x00000008000e7802 */ /* 0x000fe40000000f00 */
[----:B------:R-:W-:-:S06]  /*0620*/  MOV R8, R4 ;  /* 0x0000000400087202 */ /* 0x000fcc0000000f00 */
[----:B------:R-:W-:-:S10]  /*0630*/  DADD R8, R6, R8 ;  /* 0x0000000006087229 */ /* 0x000fd40000000008 */
[----:B------:R-:W-:-:S07]  /*0640*/  IMAD.MOV.U32 R15, RZ, RZ, R9 ;  /* 0x000000ffff0f7224 */ /* 0x000fce00078e0009 */
[----:B------:R-:W-:Y:S05]  /*0650*/  WARPSYNC.COLLECTIVE R2, `(.L_x_152) ;  /* 0x0000000002087348 */ /* 0x000fea0003c00000 */
[----:B------:R0:W1:Y:S02]  /*0660*/  SHFL.DOWN P0, R4, R15, R14, R17 ;  /* 0x0800000e0f047389 */ /* 0x0000640000000011 */
[----:B01----:R-:W-:Y:S05]  /*0670*/  ENDCOLLECTIVE ;  /* 0x000000000000791b */ /* 0x003fea0003800000 */
.L_x_152:
[----:B------:R-:W-:Y:S01]  /*0680*/  MOV R15, R8 ;  /* 0x00000008000f7202 */ /* 0x000fe20000000f00 */
[----:B------:R-:W-:-:S07]  /*0690*/  IMAD.MOV.U32 R11, RZ, RZ, R4 ;  /* 0x000000ffff0b7224 */ /* 0x000fce00078e0004 */
[----:B------:R-:W-:Y:S05]  /*06a0*/  WARPSYNC.COLLECTIVE R2, `(.L_x_153) ;  /* 0x0000000002087348 */ /* 0x000fea0003c00000 */
[----:B------:R0:W1:Y:S02]  /*06b0*/  SHFL.DOWN P0, R4, R15, R14, R17 ;  /* 0x0800000e0f047389 */ /* 0x0000640000000011 */
[----:B01----:R-:W-:Y:S05]  /*06c0*/  ENDCOLLECTIVE ;  /* 0x000000000000791b */ /* 0x003fea0003800000 */
.L_x_153:
[----:B------:R-:W-:Y:S02]  /*06d0*/  IMAD.MOV.U32 R14, RZ, RZ, 0x4 ;  /* 0x00000004ff0e7424 */ /* 0x000fe400078e00ff */
[----:B------:R-:W-:-:S06]  /*06e0*/  IMAD.MOV.U32 R10, RZ, RZ, R4 ;  /* 0x000000ffff0a7224 */ /* 0x000fcc00078e0004 */
[----:B------:R-:W-:-:S10]  /*06f0*/  DADD R10, R8, R10 ;  /* 0x00000000080a7229 */ /* 0x000fd4000000000a */
[----:B------:R-:W-:-:S07]  /*0700*/  MOV R15, R11 ;  /* 0x0000000b000f7202 */ /* 0x000fce0000000f00 */
[----:B------:R-:W-:Y:S05]  /*0710*/  WARPSYNC.COLLECTIVE R2, `(.L_x_154) ;  /* 0x0000000002087348 */ /* 0x000fea0003c00000 */
[----:B------:R0:W1:Y:S02]  /*0720*/  SHFL.DOWN P0, R4, R15, R14, R17 ;  /* 0x0800000e0f047389 */ /* 0x0000640000000011 */
[----:B01----:R-:W-:Y:S05]  /*0730*/  ENDCOLLECTIVE ;  /* 0x000000000000791b */ /* 0x003fea0003800000 */
.L_x_154:
[----:B------:R-:W-:Y:S01]  /*0740*/  IMAD.MOV.U32 R15, RZ, RZ, R10 ;  /* 0x000000ffff0f7224 */ /* 0x000fe200078e000a */
[----:B------:R-:W-:-:S07]  /*0750*/  MOV R13, R4 ;  /* 0x00000004000d7202 */ /* 0x000fce0000000f00 */
[----:B------:R-:W-:Y:S05]  /*0760*/  WARPSYNC.COLLECTIVE R2, `(.L_x_155) ;  /* 0x0000000002087348 */ /* 0x000fea0003c00000 */
[----:B------:R0:W1:Y:S02]  /*0770*/  SHFL.DOWN P0, R4, R15, R14, R17 ;  /* 0x0800000e0f047389 */ /* 0x0000640000000011 */
[----:B01----:R-:W-:Y:S05]  /*0780*/  ENDCOLLECTIVE ;  /* 0x000000000000791b */ /* 0x003fea0003800000 */
.L_x_155:
[----:B------:R-:W-:Y:S02]  /*0790*/  MOV R14, 0x2 ;  /* 0x00000002000e7802 */ /* 0x000fe40000000f00 */
[----:B------:R-:W-:-:S06]  /*07a0*/  MOV R12, R4 ;  /* 0x00000004000c7202 */ /* 0x000fcc0000000f00 */
[----:B------:R-:W-:-:S10]  /*07b0*/  DADD R12, R10, R12 ;  /* 0x000000000a0c7229 */ /* 0x000fd4000000000c */
[----:B------:R-:W-:-:S07]  /*07c0*/  IMAD.MOV.U32 R15, RZ, RZ, R13 ;  /* 0x000000ffff0f7224 */ /* 0x000fce00078e000d */
[----:B------:R-:W-:Y:S05]  /*07d0*/  WARPSYNC.COLLECTIVE R2, `(.L_x_156) ;  /* 0x0000000002087348 */ /* 0x000fea0003c00000 */
[----:B------:R0:W1:Y:S02]  /*07e0*/  SHFL.DOWN P0, R4, R15, R14, R17 ;  /* 0x0800000e0f047389 */ /* 0x0000640000000011 */
[----:B01----:R-:W-:Y:S05]  /*07f0*/  ENDCOLLECTIVE ;  /* 0x000000000000791b */ /* 0x003fea0003800000 */
.L_x_156:
[----:B------:R-:W-:Y:S01]  /*0800*/  MOV R15, R12 ;  /* 0x0000000c000f7202 */ /* 0x000fe20000000f00 */
[----:B------:R-:W-:-:S07]  /*0810*/  IMAD.MOV.U32 R7, RZ, RZ, R4 ;  /* 0x000000ffff077224 */ /* 0x000fce00078e0004 */
[----:B------:R-:W-:Y:S05]  /*0820*/  WARPSYNC.COLLECTIVE R2, `(.L_x_157) ;  /* 0x0000000002087348 */ /* 0x000fea0003c00000 */
[----:B------:R0:W1:Y:S02]  /*0830*/  SHFL.DOWN P0, R4, R15, R14, R17 ;  /* 0x0800000e0f047389 */ /* 0x0000640000000011 */
[----:B01----:R-:W-:Y:S05]  /*0840*/  ENDCOLLECTIVE ;  /* 0x000000000000791b */ /* 0x003fea0003800000 */
.L_x_157:
[----:B------:R-:W-:Y:S02]  /*0850*/  IMAD.MOV.U32 R14, RZ, RZ, 0x1 ;  /* 0x00000001ff0e7424 */ /* 0x000fe400078e00ff */
[----:B------:R-:W-:-:S06]  /*0860*/  IMAD.MOV.U32 R6, RZ, RZ, R4 ;  /* 0x000000ffff067224 */ /* 0x000fcc00078e0004 */
[----:B------:R-:W-:-:S10]  /*0870*/  DADD R6, R12, R6 ;  /* 0x000000000c067229 */ /* 0x000fd40000000006 */
[----:B------:R-:W-:-:S07]  /*0880*/  MOV R15, R7 ;  /* 0x00000007000f7202 */ /* 0x000fce0000000f00 */
[----:B------:R-:W-:Y:S05]  /*0890*/  WARPSYNC.COLLECTIVE R2, `(.L_x_158) ;  /* 0x0000000002087348 */ /* 0x000fea0003c00000 */
[----:B------:R0:W1:Y:S02]  /*08a0*/  SHFL.DOWN P0, R4, R15, R14, R17 ;  /* 0x0800000e0f047389 */ /* 0x0000640000000011 */
[----:B01----:R-:W-:Y:S05]  /*08b0*/  ENDCOLLECTIVE ;  /* 0x000000000000791b */ /* 0x003fea0003800000 */
.L_x_158:
[----:B------:R-:W-:Y:S01]  /*08c0*/  IMAD.MOV.U32 R15, RZ, RZ, R6 ;  /* 0x000000ffff0f7224 */ /* 0x000fe200078e0006 */
[----:B------:R-:W-:-:S07]  /*08d0*/  MOV R9, R4 ;  /* 0x0000000400097202 */ /* 0x000fce0000000f00 */
[----:B------:R-:W-:Y:S05]  /*08e0*/  WARPSYNC.COLLECTIVE R2, `(.L_x_159) ;  /* 0x0000000002087348 */ /* 0x000fea0003c00000 */
[----:B------:R0:W1:Y:S02]  /*08f0*/  SHFL.DOWN P0, R4, R15, R14, R17 ;  /* 0x0800000e0f047389 */ /* 0x0000640000000011 */
[----:B01----:R-:W-:Y:S05]  /*0900*/  ENDCOLLECTIVE ;  /* 0x000000000000791b */ /* 0x003fea0003800000 */
.L_x_159:
[----:B------:R-:W-:Y:S01]  /*0910*/  MOV R8, R4 ;  /* 0x0000000400087202 */ /* 0x000fe20000000f00 */
[----:B------:R-:W-:Y:S06]  /*0920*/  BRA `(.L_x_160) ;  /* 0xfffffff800e87947 */ /* 0x000fec000383ffff */
.L_x_161:
        /* <DEDUP_REMOVED lines=13> */
.L_x_448:


//--------------------- .text._Z7reduce6IdLj512EEvPT_S1_j --------------------------
	.section	.text._Z7reduce6IdLj512EEvPT_S1_j,"ax",@progbits
	.align	128
        .global         _Z7reduce6IdLj512EEvPT_S1_j
        .type           _Z7reduce6IdLj512EEvPT_S1_j,@function
        .size           _Z7reduce6IdLj512EEvPT_S1_j,(.L_x_449 - _Z7reduce6IdLj512EEvPT_S1_j)
        .other          _Z7reduce6IdLj512EEvPT_S1_j,@"STO_CUDA_ENTRY STV_DEFAULT"
_Z7reduce6IdLj512EEvPT_S1_j:
.text._Z7reduce6IdLj512EEvPT_S1_j:
[----:B------:R-:W-:Y:S01]  /*0000*/  LDC R1, c[0x0][0x37c] ;  /* 0x0000df00ff017b82 */ /* 0x000fe20000000800 */
[----:B------:R-:W0:Y:S01]  /*0010*/  S2R R0, SR_CTAID.X ;  /* 0x0000000000007919 */ /* 0x000e220000002500 */
[----:B------:R-:W1:Y:S01]  /*0020*/  LDCU UR4, c[0x0][0x390] ;  /* 0x00007200ff0477ac */ /* 0x000e620008000800 */
[----:B------:R-:W-:Y:S01]  /*0030*/  BSSY.RECONVERGENT B0, `(.L_x_162) ;  /* 0x0000017000007945 */ /* 0x000fe20003800200 */
[----:B------:R-:W-:Y:S01]  /*0040*/  CS2R R6, SRZ ;  /* 0x0000000000067805 */ /* 0x000fe2000001ff00 */
[----:B------:R-:W2:Y:S01]  /*0050*/  S2R R2, SR_TID.X ;  /* 0x0000000000027919 */ /* 0x000ea20000002100 */
[----:B------:R-:W3:Y:S01]  /*0060*/  LDCU.64 UR6, c[0x0][0x358] ;  /* 0x00006b00ff0677ac */ /* 0x000ee20008000a00 */
[----:B0-----:R-:W-:-:S05]  /*0070*/  IMAD.SHL.U32 R3, R0, 0x400, RZ ;  /* 0x0000040000037824 */ /* 0x001fca00078e00ff */
[----:B--2---:R-:W-:-:S04]  /*0080*/  LOP3.LUT R3, R3, R2, RZ, 0xfc, !PT ;  /* 0x0000000203037212 */ /* 0x004fc800078efcff */
[----:B-1----:R-:W-:Y:S01]  /*0090*/  ISETP.GE.U32.AND P0, PT, R3, UR4, PT ;  /* 0x0000000403007c0c */ /* 0x002fe2000bf06070 */
[----:B------:R-:W0:-:S12]  /*00a0*/  LDCU UR4, c[0x0][0x390] ;  /* 0x00007200ff0477ac */ /* 0x000e180008000800 */
[----:B---3--:R-:W-:Y:S05]  /*00b0*/  @P0 BRA `(.L_x_163) ;  /* 0x0000000000380947 */ /* 0x008fea0003800000 */
[----:B------:R-:W1:Y:S01]  /*00c0*/  LDC R12, c[0x0][0x370] ;  /* 0x0000dc00ff0c7b82 */ /* 0x000e620000000800 */
[----:B------:R-:W-:-:S07]  /*00d0*/  CS2R R6, SRZ ;  /* 0x0000000000067805 */ /* 0x000fce000001ff00 */
[----:B------:R-:W2:Y:S02]  /*00e0*/  LDC.64 R10, c[0x0][0x380] ;  /* 0x0000e000ff0a7b82 */ /* 0x000ea40000000a00 */
.L_x_164:
        /* <DEDUP_REMOVED lines=11> */
.L_x_163:
[----:B0-----:R-:W-:Y:S05]  /*01a0*/  BSYNC.RECONVERGENT B0 ;  /* 0x0000000000007941 */ /* 0x001fea0003800200 */
.L_x_162:
        /* <DEDUP_REMOVED lines=10> */
[----:B------:R-:W-:Y:S01]  /*0250*/  STS.64 [R11], R6 ;  /* 0x000000060b007388 */ /* 0x000fe20000000a00 */
[----:B------:R-:W0:Y:S01]  /*0260*/  LDCU UR4, c[0x0][0x360] ;  /* 0x00006c00ff0477ac */ /* 0x000e220008000800 */
[----:B------:R-:W-:Y:S06]  /*0270*/  BAR.SYNC.DEFER_BLOCKING 0x0 ;  /* 0x0000000000007b1d */ /* 0x000fec0000010000 */
[----:B------:R-:W1:Y:S01]  /*0280*/  LDCU UR5, c[0x0][0x364] ;  /* 0x00006c80ff0577ac */ /* 0x000e620008000800 */
[----:B------:R-:W2:Y:S02]  /*0290*/  @!P1 LDS.64 R8, [R11+0x800] ;  /* 0x000800000b089984 */ /* 0x000ea40000000a00 */
[----:B--2---:R-:W-:-:S07]  /*02a0*/  @!P1 DADD R4, R8, R4 ;  /* 0x0000000008049229 */ /* 0x004fce0000000004 */
[----:B------:R-:W-:Y:S01]  /*02b0*/  @!P1 STS.64 [R11], R4 ;  /* 0x000000040b009388 */ /* 0x000fe20000000a00 */
[----:B------:R-:W-:Y:S01]  /*02c0*/  BAR.SYNC.DEFER_BLOCKING 0x0 ;  /* 0x0000000000007b1d */ /* 0x000fe20000010000 */
[----:B------:R-:W-:-:S05]  /*02d0*/  ISETP.GT.U32.AND P1, PT, R2, 0x3f, PT ;  /* 0x0000003f0200780c */ /* 0x000fca0003f24070 */
[----:B------:R-:W2:Y:S02]  /*02e0*/  @!P0 LDS.64 R8, [R11+0x400] ;  /* 0x000400000b088984 */ /* 0x000ea40000000a00 */
[----:B--2---:R-:W-:Y:S01]  /*02f0*/  @!P0 DADD R4, R8, R4 ;  /* 0x0000000008048229 */ /* 0x004fe20000000004 */
[----:B------:R-:W1:Y:S06]  /*0300*/  S2R R8, SR_TID.Z ;  /* 0x0000000000087919 */ /* 0x000e6c0000002300 */
[----:B------:R-:W-:Y:S01]  /*0310*/  @!P0 STS.64 [R11], R4 ;  /* 0x000000040b008388 */ /* 0x000fe20000000a00 */
[----:B------:R-:W-:Y:S06]  /*0320*/  BAR.SYNC.DEFER_BLOCKING 0x0 ;  /* 0x0000000000007b1d */ /* 0x000fec0000010000 */
[----:B------:R-:W2:Y:S01]  /*0330*/  @!P1 LDS.64 R6, [R11+0x200] ;  /* 0x000200000b069984 */ /* 0x000ea20000000a00 */
[----:B-1----:R-:W-:-:S04]  /*0340*/  IMAD R3, R8, UR5, R3 ;  /* 0x0000000508037c24 */ /* 0x002fc8000f8e0203 */
[----:B0-----:R-:W-:Y:S01]  /*0350*/  IMAD R3, R3, UR4, RZ ;  /* 0x0000000403037c24 */ /* 0x001fe2000f8e02ff */
[----:B--2---:R-:W-:-:S04]  /*0360*/  @!P1 DADD R4, R6, R4 ;  /* 0x0000000006049229 */ /* 0x004fc80000000004 */
[----:B------:R-:W-:-:S04]  /*0370*/  IADD3 R6, PT, PT, R3, R2, RZ ;  /* 0x0000000203067210 */ /* 0x000fc80007ffe0ff */
[----:B------:R-:W-:Y:S01]  /*0380*/  ISETP.GT.U32.AND P0, PT, R6, 0x1f, PT ;  /* 0x0000001f0600780c */ /* 0x000fe20003f04070 */
[----:B------:R0:W-:Y:S01]  /*0390*/  @!P1 STS.64 [R11], R4 ;  /* 0x000000040b009388 */ /* 0x0001e20000000a00 */
[----:B------:R-:W-:Y:S11]  /*03a0*/  BAR.SYNC.DEFER_BLOCKING 0x0 ;  /* 0x0000000000007b1d */ /* 0x000ff60000010000 */
        /* <DEDUP_REMOVED lines=20> */
[----:B0-----:R-:W-:Y:S01]  /*04f0*/  MOV R5, R7 ;  /* 0x0000000700057202 */ /* 0x001fe20000000f00 */
[----:B-1----:R-:W-:-:S06]  /*0500*/  IMAD.MOV.U32 R4, RZ, RZ, R6 ;  /* 0x000000ffff047224 */ /* 0x002fcc00078e0006 */
[----:B------:R-:W-:-:S07]  /*0510*/  DADD R6, R10, R4 ;  /* 0x000000000a067229 */ /* 0x000fce0000000004 */
[----:B------:R0:W1:Y:S04]  /*0520*/  SHFL.DOWN PT, R5, R7, 0x1, 0x1f ;  /* 0x08201f0007057f89 */ /* 0x00006800000e0000 */
[----:B------:R0:W2:Y:S02]  /*0530*/  SHFL.DOWN PT, R4, R6, 0x1, 0x1f ;  /* 0x08201f0006047f89 */ /* 0x0000a400000e0000 */
.L_x_178:
[----:B-12---:R-:W-:-:S11]  /*0540*/  DADD R4, R6, R4 ;  /* 0x0000000006047229 */ /* 0x006fd60000000004 */
.L_x_166:
[----:B------:R-:W-:Y:S05]  /*0550*/  BSYNC B0 ;  /* 0x0000000000007941 */ /* 0x000fea0003800000 */
.L_x_165:
[----:B------:R-:W-:-:S13]  /*0560*/  LOP3.LUT P0, RZ, R3, R2, RZ, 0xfc, !PT ;  /* 0x0000000203ff7212 */ /* 0x000fda000780fcff */
[----:B------:R-:W-:Y:S05]  /*0570*/  @P0 EXIT ;  /* 0x000000000000094d */ /* 0x000fea0003800000 */
[----:B------:R-:W1:Y:S02]  /*0580*/  LDC.64 R2, c[0x0][0x388] ;  /* 0x0000e200ff027b82 */ /* 0x000e640000000a00 */
[----:B-1----:R-:W-:-:S05]  /*0590*/  IMAD.WIDE.U32 R2, R0, 0x8, R2 ;  /* 0x0000000800027825 */ /* 0x002fca00078e0002 */
[----:B------:R-:W-:Y:S01]  /*05a0*/  STG.E.64 desc[UR6][R2.64], R4 ;  /* 0x0000000402007986 */ /* 0x000fe2000c101b06 */
[----:B------:R-:W-:Y:S05]  /*05b0*/  EXIT ;  /* 0x000000000000794d */ /* 0x000fea0003800000 */
.L_x_167:
[----:B------:R-:W-:Y:S01]  /*05c0*/  IMAD.MOV.U32 R15, RZ, RZ, R7 ;  /* 0x000000ffff0f7224 */ /* 0x000fe200078e0007 */
[----:B------:R-:W-:Y:S01]  /*05d0*/  MOV R17, 0x1f ;  /* 0x0000001f00117802 */ /* 0x000fe20000000f00 */
[----:B------:R-:W-:Y:S02]  /*05e0*/  IMAD.MOV.U32 R14, RZ, RZ, 0x10 ;  /* 0x00000010ff0e7424 */ /* 0x000fe400078e00ff */
[----:B------:R-:W-:-:S07]  /*05f0*/  IMAD.MOV.U32 R12, RZ, RZ, -0x1 ;  /* 0xffffffffff0c7424 */ /* 0x000fce00078e00ff */
[----:B0-----:R-:W-:Y:S05]  /*0600*/  WARPSYNC.COLLECTIVE R12, `(.L_x_168) ;  /* 0x000000000c087348 */ /* 0x001fea0003c00000 */
[----:B------:R1:W2:Y:S02]  /*0610*/  SHFL.DOWN P0, R13, R15, R14, R17 ;  /* 0x0800000e0f0d7389 */ /* 0x0002a40000000011 */
[----:B012---:R-:W-:Y:S05]  /*0620*/  ENDCOLLECTIVE ;  /* 0x000000000000791b */ /* 0x007fea0003800000 */
.L_x_168:
[----:B------:R-:W-:Y:S01]  /*0630*/  IMAD.MOV.U32 R15, RZ, RZ, R6 ;  /* 0x000000ffff0f7224 */ /* 0x000fe200078e0006 */
[----:B------:R-:W-:-:S07]  /*0640*/  MOV R5, R13 ;  /* 0x0000000d00057202 */ /* 0x000fce0000000f00 */
[----:B------:R-:W-:Y:S05]  /*0650*/  WARPSYNC.COLLECTIVE R12, `(.L_x_169) ;  /* 0x000000000c087348 */ /* 0x000fea0003c00000 */
[----:B------:R0:W1:Y:S02]  /*0660*/  SHFL.DOWN P0, R13, R15, R14, R17 ;  /* 0x0800000e0f0d7389 */ /* 0x0000640000000011 */
[----:B01----:R-:W-:Y:S05]  /*0670*/  ENDCOLLECTIVE ;  /* 0x000000000000791b */ /* 0x003fea0003800000 */
.L_x_169:
[----:B------:R-:W-:Y:S02]  /*0680*/  MOV R14, 0x8 ;  /* 0x00000008000e7802 */ /* 0x000fe40000000f00 */
[----:B------:R-:W-:-:S06]  /*0690*/  MOV R4, R13 ;  /* 0x0000000d00047202 */ /* 0x000fcc0000000f00 */
[----:B------:R-:W-:-:S10]  /*06a0*/  DADD R4, R6, R4 ;  /* 0x0000000006047229 */ /* 0x000fd40000000004 */
[----:B------:R-:W-:-:S07]  /*06b0*/  IMAD.MOV.U32 R15, RZ, RZ, R5 ;  /* 0x000000ffff0f7224 */ /* 0x000fce00078e0005 */
[----:B------:R-:W-:Y:S05]  /*06c0*/  WARPSYNC.COLLECTIVE R12, `(.L_x_170) ;  /* 0x000000000c087348 */ /* 0x000fea0003c00000 */
[----:B------:R0:W1:Y:S02]  /*06d0*/  SHFL.DOWN P0, R13, R15, R14, R17 ;  /* 0x0800000e0f0d7389 */ /* 0x0000640000000011 */
[----:B01----:R-:W-:Y:S05]  /*06e0*/  ENDCOLLECTIVE ;  /* 0x000000000000791b */ /* 0x003fea0003800000 */
.L_x_170:
[----:B------:R-:W-:Y:S01]  /*06f0*/  MOV R15, R4 ;  /* 0x00000004000f7202 */ /* 0x000fe20000000f00 */
[----:B------:R-:W-:-:S07]  /*0700*/  IMAD.MOV.U32 R9, RZ, RZ, R13 ;  /* 0x000000ffff097224 */ /* 0x000fce00078e000d */
[----:B------:R-:W-:Y:S05]  /*0710*/  WARPSYNC.COLLECTIVE R12, `(.L_x_171) ;  /* 0x000000000c087348 */ /* 0x000fea0003c00000 */
[----:B------:R0:W1:Y:S02]  /*0720*/  SHFL.DOWN P0, R13, R15, R14, R17 ;  /* 0x0800000e0f0d7389 */ /* 0x0000640000000011 */
[----:B01----:R-:W-:Y:S05]  /*0730*/  ENDCOLLECTIVE ;  /* 0x000000000000791b */ /* 0x003fea0003800000 */
.L_x_171:
[----:B------:R-:W-:Y:S02]  /*0740*/  IMAD.MOV.U32 R14, RZ, RZ, 0x4 ;  /* 0x00000004ff0e7424 */ /* 0x000fe400078e00ff */
[----:B------:R-:W-:-:S06]  /*0750*/  IMAD.MOV.U32 R8, RZ, RZ, R13 ;  /* 0x000000ffff087224 */ /* 0x000fcc00078e000d */
[----:B------:R-:W-:-:S10]  /*0760*/  DADD R8, R4, R8 ;  /* 0x0000000004087229 */ /* 0x000fd40000000008 */
[----:B------:R-:W-:-:S07]  /*0770*/  MOV R15, R9 ;  /* 0x00000009000f7202 */ /* 0x000fce0000000f00 */
[----:B------:R-:W-:Y:S05]  /*0780*/  WARPSYNC.COLLECTIVE R12, `(.L_x_172) ;  /* 0x000000000c087348 */ /* 0x000fea0003c00000 */
[----:B------:R0:W1:Y:S02]  /*0790*/  SHFL.DOWN P0, R13, R15, R14, R17 ;  /* 0x0800000e0f0d7389 */ /* 0x0000640000000011 */
[----:B01----:R-:W-:Y:S05]  /*07a0*/  ENDCOLLECTIVE ;  /* 0x000000000000791b */ /* 0x003fea0003800000 */
.L_x_172:
[----:B------:R-:W-:Y:S01]  /*07b0*/  IMAD.MOV.U32 R15, RZ, RZ, R8 ;  /* 0x000000ffff0f7224 */ /* 0x000fe200078e0008 */
[----:B------:R-:W-:-:S07]  /*07c0*/  MOV R11, R13 ;  /* 0x0000000d000b7202 */ /* 0x000fce0000000f00 */
[----:B------:R-:W-:Y:S05]  /*07d0*/  WARPSYNC.COLLECTIVE R12, `(.L_x_173) ;  /* 0x000000000c087348 */ /* 0x000fea0003c00000 */
[----:B------:R0:W1:Y:S02]  /*07e0*/  SHFL.DOWN P0, R13, R15, R14, R17 ;  /* 0x0800000e0f0d7389 */ /* 0x0000640000000011 */
[----:B01----:R-:W-:Y:S05]  /*07f0*/  ENDCOLLECTIVE ;  /* 0x000000000000791b */ /* 0x003fea0003800000 */
.L_x_173:
[----:B------:R-:W-:Y:S02]  /*0800*/  MOV R14, 0x2 ;  /* 0x00000002000e7802 */ /* 0x000fe40000000f00 */
[----:B------:R-:W-:-:S06]  /*0810*/  MOV R10, R13 ;  /* 0x0000000d000a7202 */ /* 0x000fcc0000000f00 */
[----:B------:R-:W-:-:S10]  /*0820*/  DADD R10, R8, R10 ;  /* 0x00000000080a7229 */ /* 0x000fd4000000000a */
[----:B------:R-:W-:-:S07]  /*0830*/  IMAD.MOV.U32 R15, RZ, RZ, R11 ;  /* 0x000000ffff0f7224 */ /* 0x000fce00078e000b */
[----:B------:R-:W-:Y:S05]  /*0840*/  WARPSYNC.COLLECTIVE R12, `(.L_x_174) ;  /* 0x000000000c087348 */ /* 0x000fea0003c00000 */
[----:B------:R0:W1:Y:S02]  /*0850*/  SHFL.DOWN P0, R13, R15, R14, R17 ;  /* 0x0800000e0f0d7389 */ /* 0x0000640000000011 */
[----:B01----:R-:W-:Y:S05]  /*0860*/  ENDCOLLECTIVE ;  /* 0x000000000000791b */ /* 0x003fea0003800000 */
.L_x_174:
[----:B------:R-:W-:Y:S01]  /*0870*/  MOV R15, R10 ;  /* 0x0000000a000f7202 */ /* 0x000fe20000000f00 */
[----:B------:R-:W-:-:S07]  /*0880*/  IMAD.MOV.U32 R7, RZ, RZ, R13 ;  /* 0x000000ffff077224 */ /* 0x000fce00078e000d */
[----:B------:R-:W-:Y:S05]  /*0890*/  WARPSYNC.COLLECTIVE R12, `(.L_x_175) ;  /* 0x000000000c087348 */ /* 0x000fea0003c00000 */
[----:B------:R0:W1:Y:S02]  /*08a0*/  SHFL.DOWN P0, R13, R15, R14, R17 ;  /* 0x0800000e0f0d7389 */ /* 0x0000640000000011 */
[----:B01----:R-:W-:Y:S05]  /*08b0*/  ENDCOLLECTIVE ;  /* 0x000000000000791b */ /* 0x003fea0003800000 */
.L_x_175:
[----:B------:R-:W-:Y:S02]  /*08c0*/  IMAD.MOV.U32 R14, RZ, RZ, 0x1 ;  /* 0x00000001ff0e7424 */ /* 0x000fe400078e00ff */
[----:B------:R-:W-:-:S06]  /*08d0*/  IMAD.MOV.U32 R6, RZ, RZ, R13 ;  /* 0x000000ffff067224 */ /* 0x000fcc00078e000d */
[----:B------:R-:W-:-:S10]  /*08e0*/  DADD R6, R10, R6 ;  /* 0x000000000a067229 */ /* 0x000fd40000000006 */
[----:B------:R-:W-:-:S07]  /*08f0*/  MOV R15, R7 ;  /* 0x00000007000f7202 */ /* 0x000fce0000000f00 */
[----:B------:R-:W-:Y:S05]  /*0900*/  WARPSYNC.COLLECTIVE R12, `(.L_x_176) ;  /* 0x000000000c087348 */ /* 0x000fea0003c00000 */
[----:B------:R0:W1:Y:S02]  /*0910*/  SHFL.DOWN P0, R13, R15, R14, R17 ;  /* 0x0800000e0f0d7389 */ /* 0x0000640000000011 */
[----:B01----:R-:W-:Y:S05]  /*0920*/  ENDCOLLECTIVE ;  /* 0x000000000000791b */ /* 0x003fea0003800000 */
.L_x_176:
[----:B------:R-:W-:Y:S01]  /*0930*/  IMAD.MOV.U32 R15, RZ, RZ, R6 ;  /* 0x000000ffff0f7224 */ /* 0x000fe200078e0006 */
[----:B------:R-:W-:-:S07]  /*0940*/  MOV R5, R13 ;  /* 0x0000000d00057202 */ /* 0x000fce0000000f00 */
[----:B------:R-:W-:Y:S05]  /*0950*/  WARPSYNC.COLLECTIVE R12, `(.L_x_177) ;  /* 0x000000000c087348 */ /* 0x000fea0003c00000 */
[----:B------:R0:W1:Y:S02]  /*0960*/  SHFL.DOWN P0, R13, R15, R14, R17 ;  /* 0x0800000e0f0d7389 */ /* 0x0000640000000011 */
[----:B01----:R-:W-:Y:S05]  /*0970*/  ENDCOLLECTIVE ;  /* 0x000000000000791b */ /* 0x003fea0003800000 */
.L_x_177:
[----:B------:R-:W-:Y:S01]  /*0980*/  MOV R4, R13 ;  /* 0x0000000d00047202 */ /* 0x000fe20000000f00 */
[----:B------:R-:W-:Y:S06]  /*0990*/  BRA `(.L_x_178) ;  /* 0xfffffff800e87947 */ /* 0x000fec000383ffff */
.L_x_179:
        /* <DEDUP_REMOVED lines=14> */
.L_x_449:


//--------------------- .text._Z7reduce6IfLj1EEvPT_S1_j --------------------------
	.section	.text._Z7reduce6IfLj1EEvPT_S1_j,"ax",@progbits
	.align	128
        .global         _Z7reduce6IfLj1EEvPT_S1_j
        .type           _Z7reduce6IfLj1EEvPT_S1_j,@function
        .size           _Z7reduce6IfLj1EEvPT_S1_j,(.L_x_450 - _Z7reduce6IfLj1EEvPT_S1_j)
        .other          _Z7reduce6IfLj1EEvPT_S1_j,@"STO_CUDA_ENTRY STV_DEFAULT"
_Z7reduce6IfLj1EEvPT_S1_j:
.text._Z7reduce6IfLj1EEvPT_S1_j:
[----:B------:R-:W-:Y:S01]  /*0000*/  LDC R1, c[0x0][0x37c] ;  /* 0x0000df00ff017b82 */ /* 0x000fe20000000800 */
[----:B------:R-:W0:Y:S01]  /*0010*/  S2R R3, SR_TID.X ;  /* 0x0000000000037919 */ /* 0x000e220000002100 */
[----:B------:R-:W1:Y:S01]  /*0020*/  LDCU UR4, c[0x0][0x390] ;  /* 0x00007200ff0477ac */ /* 0x000e620008000800 */
[----:B------:R-:W-:Y:S01]  /*0030*/  BSSY.RECONVERGENT B0, `(.L_x_180) ;  /* 0x0000015000007945 */ /* 0x000fe20003800200 */
[----:B------:R-:W-:Y:S01]  /*0040*/  HFMA2 R8, -RZ, RZ, 0, 0 ;  /* 0x00000000ff087431 */ /* 0x000fe200000001ff */
[----:B------:R-:W0:Y:S01]  /*0050*/  S2R R0, SR_CTAID.X ;  /* 0x0000000000007919 */ /* 0x000e220000002500 */
[----:B------:R-:W2:Y:S01]  /*0060*/  LDCU.64 UR6, c[0x0][0x358] ;  /* 0x00006b00ff0677ac */ /* 0x000ea20008000a00 */
[----:B0-----:R-:W-:-:S04]  /*0070*/  LEA R2, R0, R3, 0x1 ;  /* 0x0000000300027211 */ /* 0x001fc800078e08ff */
[----:B-1----:R-:W-:Y:S01]  /*0080*/  ISETP.GE.U32.AND P0, PT, R2, UR4, PT ;  /* 0x0000000402007c0c */ /* 0x002fe2000bf06070 */
[----:B------:R-:W0:-:S12]  /*0090*/  LDCU UR4, c[0x0][0x390] ;  /* 0x00007200ff0477ac */ /* 0x000e180008000800 */
[----:B--2---:R-:W-:Y:S05]  /*00a0*/  @P0 BRA `(.L_x_181) ;  /* 0x0000000000340947 */ /* 0x004fea0003800000 */
[----:B------:R-:W1:Y:S01]  /*00b0*/  LDC R13, c[0x0][0x370] ;  /* 0x0000dc00ff0d7b82 */ /* 0x000e620000000800 */
[----:B------:R-:W-:-:S07]  /*00c0*/  IMAD.MOV.U32 R8, RZ, RZ, RZ ;  /* 0x000000ffff087224 */ /* 0x000fce00078e00ff */
[----:B------:R-:W2:Y:S02]  /*00d0*/  LDC.64 R4, c[0x0][0x380] ;  /* 0x0000e000ff047b82 */ /* 0x000ea40000000a00 */
.L_x_182:
[----:B------:R-:W-:-:S04]  /*00e0*/  IADD3 R6, PT, PT, R2, 0x1, RZ ;  /* 0x0000000102067810 */ /* 0x000fc80007ffe0ff */
[----:B0-----:R-:W-:Y:S01]  /*00f0*/  ISETP.GE.U32.AND P0, PT, R6, UR4, PT ;  /* 0x0000000406007c0c */ /* 0x001fe2000bf06070 */
[----:B--2---:R-:W-:-:S05]  /*0100*/  IMAD.WIDE.U32 R6, R2, 0x4, R4 ;  /* 0x0000000402067825 */ /* 0x004fca00078e0004 */
[----:B------:R-:W2:Y:S07]  /*0110*/  LDG.E R9, desc[UR6][R6.64] ;  /* 0x0000000606097981 */ /* 0x000eae000c1e1900 */
[----:B------:R-:W3:Y:S01]  /*0120*/  @!P0 LDG.E R11, desc[UR6][R6.64+0x4] ;  /* 0x00000406060b8981 */ /* 0x000ee2000c1e1900 */
[----:B-1----:R-:W-:-:S04]  /*0130*/  LEA R2, R13, R2, 0x1 ;  /* 0x000000020d027211 */ /* 0x002fc800078e08ff */
[----:B------:R-:W-:Y:S01]  /*0140*/  ISETP.GE.U32.AND P1, PT, R2, UR4, PT ;  /* 0x0000000402007c0c */ /* 0x000fe2000bf26070 */
[----:B--2---:R-:W-:-:S04]  /*0150*/  FADD R8, R9, R8 ;  /* 0x0000000809087221 */ /* 0x004fc80000000000 */
[----:B---3--:R-:W-:-:S08]  /*0160*/  @!P0 FADD R8, R8, R11 ;  /* 0x0000000b08088221 */ /* 0x008fd00000000000 */
[----:B------:R-:W-:Y:S05]  /*0170*/  @!P1 BRA `(.L_x_182) ;  /* 0xfffffffc00d89947 */ /* 0x000fea000383ffff */
.L_x_181:
[----:B0-----:R-:W-:Y:S05]  /*0180*/  BSYNC.RECONVERGENT B0 ;  /* 0x0000000000007941 */ /* 0x001fea0003800200 */
.L_x_180:
[----:B------:R-:W0:Y:S01]  /*0190*/  S2R R2, SR_TID.Y ;  /* 0x0000000000027919 */ /* 0x000e220000002200 */
[----:B------:R-:W1:Y:S01]  /*01a0*/  LDCU UR8, c[0x0][0x360] ;  /* 0x00006c00ff0877ac */ /* 0x000e620008000800 */
[----:B------:R-:W2:Y:S01]  /*01b0*/  S2UR UR5, SR_CgaCtaId ;  /* 0x00000000000579c3 */ /* 0x000ea20000008800 */
[----:B------:R-:W-:Y:S01]  /*01c0*/  BSSY B0, `(.L_x_183) ;  /* 0x000001d000007945 */ /* 0x000fe20003800000 */
[----:B------:R-:W0:Y:S01]  /*01d0*/  S2R R7, SR_TID.Z ;  /* 0x0000000000077919 */ /* 0x000e220000002300 */
[----:B------:R-:W0:Y:S01]  /*01e0*/  LDCU UR9, c[0x0][0x364] ;  /* 0x00006c80ff0977ac */ /* 0x000e220008000800 */
[----:B------:R-:W-:Y:S01]  /*01f0*/  MOV R9, R8 ;  /* 0x0000000800097202 */ /* 0x000fe20000000f00 */
[----:B------:R-:W-:Y:S02]  /*0200*/  UMOV UR4, 0x400 ;  /* 0x0000040000047882 */ /* 0x000fe40000000000 */
[----:B--2---:R-:W-:-:S06]  /*0210*/  ULEA UR4, UR5, UR4, 0x18 ;  /* 0x0000000405047291 */ /* 0x004fcc000f8ec0ff */
[----:B------:R-:W-:Y:S01]  /*0220*/  LEA R5, R3, UR4, 0x2 ;  /* 0x0000000403057c11 */ /* 0x000fe2000f8e10ff */
[----:B0-----:R-:W-:-:S04]  /*0230*/  IMAD R2, R7, UR9, R2 ;  /* 0x0000000907027c24 */ /* 0x001fc8000f8e0202 */
[----:B------:R0:W-:Y:S01]  /*0240*/  STS [R5], R8 ;  /* 0x0000000805007388 */ /* 0x0001e20000000800 */
        /* <DEDUP_REMOVED lines=8> */
[----:B------:R-:W-:-:S03]  /*02d0*/  UMOV UR4, 0xffffffff ;  /* 0xffffffff00047882 */ /* 0x000fc60000000000 */
[----:B------:R-:W-:Y:S05]  /*02e0*/  BRA.DIV UR4, `(.L_x_185) ;  /* 0x0000000204447947 */ /* 0x000fea000b800000 */
[----:B------:R-:W0:Y:S02]  /*02f0*/  SHFL.DOWN PT, R4, R9, 0x10, 0x1f ;  /* 0x0a001f0009047f89 */ /* 0x000e2400000e0000 */
[----:B0-----:R-:W-:-:S05]  /*0300*/  FADD R4, R4, R9 ;  /* 0x0000000904047221 */ /* 0x001fca0000000000 */
[----:B------:R-:W0:Y:S02]  /*0310*/  SHFL.DOWN PT, R5, R4, 0x8, 0x1f ;  /* 0x09001f0004057f89 */ /* 0x000e2400000e0000 */
[----:B0-----:R-:W-:-:S05]  /*0320*/  FADD R5, R4, R5 ;  /* 0x0000000504057221 */ /* 0x001fca0000000000 */
[----:B------:R-:W0:Y:S02]  /*0330*/  SHFL.DOWN PT, R6, R5, 0x4, 0x1f ;  /* 0x08801f0005067f89 */ /* 0x000e2400000e0000 */
[----:B0-----:R-:W-:-:S05]  /*0340*/  FADD R6, R5, R6 ;  /* 0x0000000605067221 */ /* 0x001fca0000000000 */
[----:B------:R-:W0:Y:S02]  /*0350*/  SHFL.DOWN PT, R7, R6, 0x2, 0x1f ;  /* 0x08401f0006077f89 */ /* 0x000e2400000e0000 */
[----:B0-----:R-:W-:-:S05]  /*0360*/  FADD R7, R6, R7 ;  /* 0x0000000706077221 */ /* 0x001fca0000000000 */
[----:B------:R0:W1:Y:S02]  /*0370*/  SHFL.DOWN PT, R8, R7, 0x1, 0x1f ;  /* 0x08201f0007087f89 */ /* 0x00006400000e0000 */
.L_x_191:
[----:B-1----:R-:W-:-:S07]  /*0380*/  FADD R9, R7, R8 ;  /* 0x0000000807097221 */ /* 0x002fce0000000000 */
.L_x_184:
[----:B------:R-:W-:Y:S05]  /*0390*/  BSYNC B0 ;  /* 0x0000000000007941 */ /* 0x000fea0003800000 */
.L_x_183:
[----:B------:R-:W-:-:S13]  /*03a0*/  LOP3.LUT P0, RZ, R2, R3, RZ, 0xfc, !PT ;  /* 0x0000000302ff7212 */ /* 0x000fda000780fcff */
[----:B------:R-:W-:Y:S05]  /*03b0*/  @P0 EXIT ;  /* 0x000000000000094d */ /* 0x000fea0003800000 */
[----:B------:R-:W1:Y:S02]  /*03c0*/  LDC.64 R2, c[0x0][0x388] ;  /* 0x0000e200ff027b82 */ /* 0x000e640000000a00 */
[----:B-1----:R-:W-:-:S05]  /*03d0*/  IMAD.WIDE.U32 R2, R0, 0x4, R2 ;  /* 0x0000000400027825 */ /* 0x002fca00078e0002 */
[----:B------:R-:W-:Y:S01]  /*03e0*/  STG.E desc[UR6][R2.64], R9 ;  /* 0x0000000902007986 */ /* 0x000fe2000c101906 */
[----:B------:R-:W-:Y:S05]  /*03f0*/  EXIT ;  /* 0x000000000000794d */ /* 0x000fea0003800000 */
.L_x_185:
[----:B------:R-:W-:Y:S02]  /*0400*/  HFMA2 R11, -RZ, RZ, 0, 9.5367431640625e-07 ;  /* 0x00000010ff0b7431 */ /* 0x000fe400000001ff */
[----:B------:R-:W-:Y:S01]  /*0410*/  IMAD.MOV.U32 R12, RZ, RZ, 0x1f ;  /* 0x0000001fff0c7424 */ /* 0x000fe200078e00ff */
[----:B------:R-:W-:-:S07]  /*0420*/  MOV R10, 0xffffffff ;  /* 0xffffffff000a7802 */ /* 0x000fce0000000f00 */
[----:B------:R-:W-:Y:S05]  /*0430*/  WARPSYNC.COLLECTIVE R10, `(.L_x_186) ;  /* 0x000000000a087348 */ /* 0x000fea0003c00000 */
[----:B------:R0:W1:Y:S02]  /*0440*/  SHFL.DOWN P0, R8, R9, R11, R12 ;  /* 0x0800000b09087389 */ /* 0x000064000000000c */
[----:B01----:R-:W-:Y:S05]  /*0450*/  ENDCOLLECTIVE ;  /* 0x000000000000791b */ /* 0x003fea0003800000 */
.L_x_186:
[----:B------:R-:W-:Y:S01]  /*0460*/  HFMA2 R11, -RZ, RZ, 0, 4.76837158203125e-07 ;  /* 0x00000008ff0b7431 */ /* 0x000fe200000001ff */
[----:B------:R-:W-:-:S05]  /*0470*/  MOV R4, R8 ;  /* 0x0000000800047202 */ /* 0x000fca0000000f00 */
[----:B------:R-:W-:-:S04]  /*0480*/  FADD R4, R4, R9 ;  /* 0x0000000904047221 */ /* 0x000fc80000000000 */
[----:B------:R-:W-:-:S07]  /*0490*/  IMAD.MOV.U32 R9, RZ, RZ, R4 ;  /* 0x000000ffff097224 */ /* 0x000fce00078e0004 */
[----:B------:R-:W-:Y:S05]  /*04a0*/  WARPSYNC.COLLECTIVE R10, `(.L_x_187) ;  /* 0x000000000a087348 */ /* 0x000fea0003c00000 */
[----:B------:R0:W1:Y:S02]  /*04b0*/  SHFL.DOWN P0, R8, R9, R11, R12 ;  /* 0x0800000b09087389 */ /* 0x000064000000000c */
[----:B01----:R-:W-:Y:S05]  /*04c0*/  ENDCOLLECTIVE ;  /* 0x000000000000791b */ /* 0x003fea0003800000 */
.L_x_187:
[----:B------:R-:W-:Y:S01]  /*04d0*/  HFMA2 R11, -RZ, RZ, 0, 2.384185791015625e-07 ;  /* 0x00000004ff0b7431 */ /* 0x000fe200000001ff */
[----:B------:R-:W-:-:S05]  /*04e0*/  MOV R5, R8 ;  /* 0x0000000800057202 */ /* 0x000fca0000000f00 */
[----:B------:R-:W-:-:S04]  /*04f0*/  FADD R5, R4, R5 ;  /* 0x0000000504057221 */ /* 0x000fc80000000000 */
[----:B------:R-:W-:-:S07]  /*0500*/  IMAD.MOV.U32 R9, RZ, RZ, R5 ;  /* 0x000000ffff097224 */ /* 0x000fce00078e0005 */
[----:B------:R-:W-:Y:S05]  /*0510*/  WARPSYNC.COLLECTIVE R10, `(.L_x_188) ;  /* 0x000000000a087348 */ /* 0x000fea0003c00000 */
[----:B------:R0:W1:Y:S02]  /*0520*/  SHFL.DOWN P0, R8, R9, R11, R12 ;  /* 0x0800000b09087389 */ /* 0x000064000000000c */
[----:B01----:R-:W-:Y:S05]  /*0530*/  ENDCOLLECTIVE ;  /* 0x000000000000791b */ /* 0x003fea0003800000 */
.L_x_188:
[----:B------:R-:W-:Y:S01]  /*0540*/  IMAD.MOV.U32 R11, RZ, RZ, 0x2 ;  /* 0x00000002ff0b7424 */ /* 0x000fe200078e00ff */
[----:B------:R-:W-:-:S05]  /*0550*/  MOV R6, R8 ;  /* 0x0000000800067202 */ /* 0x000fca0000000f00 */
[----:B------:R-:W-:-:S05]  /*0560*/  FADD R6, R5, R6 ;  /* 0x0000000605067221 */ /* 0x000fca0000000000 */
[----:B------:R-:W-:-:S07]  /*0570*/  MOV R9, R6 ;  /* 0x0000000600097202 */ /* 0x000fce0000000f00 */
[----:B------:R-:W-:Y:S05]  /*0580*/  WARPSYNC.COLLECTIVE R10, `(.L_x_189) ;  /* 0x000000000a087348 */ /* 0x000fea0003c00000 */
[----:B------:R0:W1:Y:S02]  /*0590*/  SHFL.DOWN P0, R8, R9, R11, R12 ;  /* 0x0800000b09087389 */ /* 0x000064000000000c */
[----:B01----:R-:W-:Y:S05]  /*05a0*/  ENDCOLLECTIVE ;  /* 0x000000000000791b */ /* 0x003fea0003800000 */
.L_x_189:
[----:B------:R-:W-:Y:S01]  /*05b0*/  HFMA2 R11, -RZ, RZ, 0, 5.9604644775390625e-08 ;  /* 0x00000001ff0b7431 */ /* 0x000fe200000001ff */
[----:B------:R-:W-:-:S05]  /*05c0*/  MOV R7, R8 ;  /* 0x0000000800077202 */ /* 0x000fca0000000f00 */
[----:B------:R-:W-:-:S05]  /*05d0*/  FADD R7, R6, R7 ;  /* 0x0000000706077221 */ /* 0x000fca0000000000 */
[----:B------:R-:W-:-:S07]  /*05e0*/  MOV R9, R7 ;  /* 0x0000000700097202 */ /* 0x000fce0000000f00 */
[----:B------:R-:W-:Y:S05]  /*05f0*/  WARPSYNC.COLLECTIVE R10, `(.L_x_190) ;  /* 0x000000000a087348 */ /* 0x000fea0003c00000 */
[----:B------:R0:W1:Y:S02]  /*0600*/  SHFL.DOWN P0, R8, R9, R11, R12 ;  /* 0x0800000b09087389 */ /* 0x000064000000000c */
[----:B01----:R-:W-:Y:S05]  /*0610*/  ENDCOLLECTIVE ;  /* 0x000000000000791b */ /* 0x003fea0003800000 */
.L_x_190:
[----:B------:R-:W-:Y:S05]  /*0620*/  BRA `(.L_x_191) ;  /* 0xfffffffc00547947 */ /* 0x000fea000383ffff */
.L_x_192:
        /* <DEDUP_REMOVED lines=13> */
.L_x_450:


//--------------------- .text._Z7reduce6IfLj2EEvPT_S1_j --------------------------
	.section	.text._Z7reduce6IfLj2EEvPT_S1_j,"ax",@progbits
	.align	128
        .global         _Z7reduce6IfLj2EEvPT_S1_j
        .type           _Z7reduce6IfLj2EEvPT_S1_j,@function
        .size           _Z7reduce6IfLj2EEvPT_S1_j,(.L_x_451 - _Z7reduce6IfLj2EEvPT_S1_j)
        .other          _Z7reduce6IfLj2EEvPT_S1_j,@"STO_CUDA_ENTRY STV_DEFAULT"
_Z7reduce6IfLj2EEvPT_S1_j:
.text._Z7reduce6IfLj2EEvPT_S1_j:
        /* <DEDUP_REMOVED lines=14> */
.L_x_195:
[C---:B------:R-:W-:Y:S01]  /*00e0*/  IADD3 R7, PT, PT, R2.reuse, 0x2, RZ ;  /* 0x0000000202077810 */ /* 0x040fe20007ffe0ff */
[----:B--2---:R-:W-:-:S03]  /*00f0*/  IMAD.WIDE.U32 R4, R2, 0x4, R8 ;  /* 0x0000000402047825 */ /* 0x004fc600078e0008 */
[----:B0-----:R-:W-:-:S03]  /*0100*/  ISETP.GE.U32.AND P0, PT, R7, UR4, PT ;  /* 0x0000000407007c0c */ /* 0x001fc6000bf06070 */
[----:B------:R-:W2:Y:S10]  /*0110*/  LDG.E R5, desc[UR6][R4.64] ;  /* 0x0000000604057981 */ /* 0x000eb4000c1e1900 */
[----:B------:R-:W-:-:S06]  /*0120*/  @!P0 IMAD.WIDE.U32 R6, R7, 0x4, R8 ;  /* 0x0000000407068825 */ /* 0x000fcc00078e0008 */
[----:B------:R-:W3:Y:S01]  /*0130*/  @!P0 LDG.E R7, desc[UR6][R6.64] ;  /* 0x0000000606078981 */ /* 0x000ee2000c1e1900 */
[----:B-1----:R-:W-:-:S04]  /*0140*/  LEA R2, R11, R2, 0x2 ;  /* 0x000000020b027211 */ /* 0x002fc800078e10ff */
[----:B------:R-:W-:Y:S01]  /*0150*/  ISETP.GE.U32.AND P1, PT, R2, UR4, PT ;  /* 0x0000000402007c0c */ /* 0x000fe2000bf26070 */
[----:B--2---:R-:W-:-:S04]  /*0160*/  FADD R10, R5, R10 ;  /* 0x0000000a050a7221 */ /* 0x004fc80000000000 */
[----:B---3--:R-:W-:-:S08]  /*0170*/  @!P0 FADD R10, R10, R7 ;  /* 0x000000070a0a8221 */ /* 0x008fd00000000000 */
[----:B------:R-:W-:Y:S05]  /*0180*/  @!P1 BRA `(.L_x_195) ;  /* 0xfffffffc00d49947 */ /* 0x000fea000383ffff */
.L_x_194:
[----:B0-----:R-:W-:Y:S05]  /*0190*/  BSYNC.RECONVERGENT B0 ;  /* 0x0000000000007941 */ /* 0x001fea0003800200 */
.L_x_193:
        /* <DEDUP_REMOVED lines=31> */
.L_x_204:
[----:B-1----:R-:W-:-:S07]  /*0390*/  FADD R9, R7, R8 ;  /* 0x0000000807097221 */ /* 0x002fce0000000000 */
.L_x_197:
[----:B------:R-:W-:Y:S05]  /*03a0*/  BSYNC B0 ;  /* 0x0000000000007941 */ /* 0x000fea0003800000 */
.L_x_196:
[----:B------:R-:W-:-:S13]  /*03b0*/  LOP3.LUT P0, RZ, R2, R3, RZ, 0xfc, !PT ;  /* 0x0000000302ff7212 */ /* 0x000fda000780fcff */
[----:B------:R-:W-:Y:S05]  /*03c0*/  @P0 EXIT ;  /* 0x000000000000094d */ /* 0x000fea0003800000 */
[----:B------:R-:W1:Y:S02]  /*03d0*/  LDC.64 R2, c[0x0][0x388] ;  /* 0x0000e200ff027b82 */ /* 0x000e640000000a00 */
[----:B-1----:R-:W-:-:S05]  /*03e0*/  IMAD.WIDE.U32 R2, R0, 0x4, R2 ;  /* 0x0000000400027825 */ /* 0x002fca00078e0002 */
[----:B------:R-:W-:Y:S01]  /*03f0*/  STG.E desc[UR6][R2.64], R9 ;  /* 0x0000000902007986 */ /* 0x000fe2000c101906 */
[----:B------:R-:W-:Y:S05]  /*0400*/  EXIT ;  /* 0x000000000000794d */ /* 0x000fea0003800000 */
.L_x_198:
[----:B------:R-:W-:Y:S02]  /*0410*/  HFMA2 R11, -RZ, RZ, 0, 9.5367431640625e-07 ;  /* 0x00000010ff0b7431 */ /* 0x000fe400000001ff */
[----:B------:R-:W-:Y:S01]  /*0420*/  IMAD.MOV.U32 R12, RZ, RZ, 0x1f ;  /* 0x0000001fff0c7424 */ /* 0x000fe200078e00ff */
[----:B------:R-:W-:-:S07]  /*0430*/  MOV R10, 0xffffffff ;  /* 0xffffffff000a7802 */ /* 0x000fce0000000f00 */
[----:B------:R-:W-:Y:S05]  /*0440*/  WARPSYNC.COLLECTIVE R10, `(.L_x_199) ;  /* 0x000000000a087348 */ /* 0x000fea0003c00000 */
[----:B------:R0:W1:Y:S02]  /*0450*/  SHFL.DOWN P0, R8, R9, R11, R12 ;  /* 0x0800000b09087389 */ /* 0x000064000000000c */
[----:B01----:R-:W-:Y:S05]  /*0460*/  ENDCOLLECTIVE ;  /* 0x000000000000791b */ /* 0x003fea0003800000 */
.L_x_199:
[----:B------:R-:W-:Y:S01]  /*0470*/  HFMA2 R11, -RZ, RZ, 0, 4.76837158203125e-07 ;  /* 0x00000008ff0b7431 */ /* 0x000fe200000001ff */
[----:B------:R-:W-:-:S05]  /*0480*/  MOV R4, R8 ;  /* 0x0000000800047202 */ /* 0x000fca0000000f00 */
[----:B------:R-:W-:-:S04]  /*0490*/  FADD R4, R4, R9 ;  /* 0x0000000904047221 */ /* 0x000fc80000000000 */
[----:B------:R-:W-:-:S07]  /*04a0*/  IMAD.MOV.U32 R9, RZ, RZ, R4 ;  /* 0x000000ffff097224 */ /* 0x000fce00078e0004 */
[----:B------:R-:W-:Y:S05]  /*04b0*/  WARPSYNC.COLLECTIVE R10, `(.L_x_200) ;  /* 0x000000000a087348 */ /* 0x000fea0003c00000 */
[----:B------:R0:W1:Y:S02]  /*04c0*/  SHFL.DOWN P0, R8, R9, R11, R12 ;  /* 0x0800000b09087389 */ /* 0x000064000000000c */
[----:B01----:R-:W-:Y:S05]  /*04d0*/  ENDCOLLECTIVE ;  /* 0x000000000000791b */ /* 0x003fea0003800000 */
.L_x_200:
[----:B------:R-:W-:Y:S01]  /*04e0*/  HFMA2 R11, -RZ, RZ, 0, 2.384185791015625e-07 ;  /* 0x00000004ff0b7431 */ /* 0x000fe200000001ff */
[----:B------:R-:W-:-:S05]  /*04f0*/  MOV R5, R8 ;  /* 0x0000000800057202 */ /* 0x000fca0000000f00 */
[----:B------:R-:W-:-:S04]  /*0500*/  FADD R5, R4, R5 ;  /* 0x0000000504057221 */ /* 0x000fc80000000000 */
[----:B------:R-:W-:-:S07]  /*0510*/  IMAD.MOV.U32 R9, RZ, RZ, R5 ;  /* 0x000000ffff097224 */ /* 0x000fce00078e0005 */
[----:B------:R-:W-:Y:S05]  /*0520*/  WARPSYNC.COLLECTIVE R10, `(.L_x_201) ;  /* 0x000000000a087348 */ /* 0x000fea0003c00000 */
[----:B------:R0:W1:Y:S02]  /*0530*/  SHFL.DOWN P0, R8, R9, R11, R12 ;  /* 0x0800000b09087389 */ /* 0x000064000000000c */
[----:B01----:R-:W-:Y:S05]  /*0540*/  ENDCOLLECTIVE ;  /* 0x000000000000791b */ /* 0x003fea0003800000 */
.L_x_201:
[----:B------:R-:W-:Y:S01]  /*0550*/  IMAD.MOV.U32 R11, RZ, RZ, 0x2 ;  /* 0x00000002ff0b7424 */ /* 0x000fe200078e00ff */
[----:B------:R-:W-:-:S05]  /*0560*/  MOV R6, R8 ;  /* 0x0000000800067202 */ /* 0x000fca0000000f00 */
[----:B------:R-:W-:-:S05]  /*0570*/  FADD R6, R5, R6 ;  /* 0x0000000605067221 */ /* 0x000fca0000000000 */
[----:B------:R-:W-:-:S07]  /*0580*/  MOV R9, R6 ;  /* 0x0000000600097202 */ /* 0x000fce0000000f00 */
[----:B------:R-:W-:Y:S05]  /*0590*/  WARPSYNC.COLLECTIVE R10, `(.L_x_202) ;  /* 0x000000000a087348 */ /* 0x000fea0003c00000 */
[----:B------:R0:W1:Y:S02]  /*05a0*/  SHFL.DOWN P0, R8, R9, R11, R12 ;  /* 0x0800000b09087389 */ /* 0x000064000000000c */
[----:B01----:R-:W-:Y:S05]  /*05b0*/  ENDCOLLECTIVE ;  /* 0x000000000000791b */ /* 0x003fea0003800000 */
.L_x_202:
[----:B------:R-:W-:Y:S01]  /*05c0*/  HFMA2 R11, -RZ, RZ, 0, 5.9604644775390625e-08 ;  /* 0x00000001ff0b7431 */ /* 0x000fe200000001ff */
[----:B------:R-:W-:-:S05]  /*05d0*/  MOV R7, R8 ;  /* 0x0000000800077202 */ /* 0x000fca0000000f00 */
[----:B------:R-:W-:-:S05]  /*05e0*/  FADD R7, R6, R7 ;  /* 0x0000000706077221 */ /* 0x000fca0000000000 */
[----:B------:R-:W-:-:S07]  /*05f0*/  MOV R9, R7 ;  /* 0x0000000700097202 */ /* 0x000fce0000000f00 */
[----:B------:R-:W-:Y:S05]  /*0600*/  WARPSYNC.COLLECTIVE R10, `(.L_x_203) ;  /* 0x000000000a087348 */ /* 0x000fea0003c00000 */
[----:B------:R0:W1:Y:S02]  /*0610*/  SHFL.DOWN P0, R8, R9, R11, R12 ;  /* 0x0800000b09087389 */ /* 0x000064000000000c */
[----:B01----:R-:W-:Y:S05]  /*0620*/  ENDCOLLECTIVE ;  /* 0x000000000000791b */ /* 0x003fea0003800000 */
.L_x_203:
[----:B------:R-:W-:Y:S05]  /*0630*/  BRA `(.L_x_204) ;  /* 0xfffffffc00547947 */ /* 0x000fea000383ffff */
.L_x_205:
        /* <DEDUP_REMOVED lines=12> */
.L_x_451:


//--------------------- .text._Z7reduce6IfLj4EEvPT_S1_j --------------------------
	.section	.text._Z7reduce6IfLj4EEvPT_S1_j,"ax",@progbits
	.align	128
        .global         _Z7reduce6IfLj4EEvPT_S1_j
        .type           _Z7reduce6IfLj4EEvPT_S1_j,@function
        .size           _Z7reduce6IfLj4EEvPT_S1_j,(.L_x_452 - _Z7reduce6IfLj4EEvPT_S1_j)
        .other          _Z7reduce6IfLj4EEvPT_S1_j,@"STO_CUDA_ENTRY STV_DEFAULT"
_Z7reduce6IfLj4EEvPT_S1_j:
.text._Z7reduce6IfLj4EEvPT_S1_j:
        /* <DEDUP_REMOVED lines=14> */
.L_x_208:
        /* <DEDUP_REMOVED lines=11> */
.L_x_207:
[----:B0-----:R-:W-:Y:S05]  /*0190*/  BSYNC.RECONVERGENT B0 ;  /* 0x0000000000007941 */ /* 0x001fea0003800200 */
.L_x_206:
        /* <DEDUP_REMOVED lines=31> */
.L_x_217:
[----:B-1----:R-:W-:-:S07]  /*0390*/  FADD R9, R7, R8 ;  /* 0x0000000807097221 */ /* 0x002fce0000000000 */
.L_x_210:
[----:B------:R-:W-:Y:S05]  /*03a0*/  BSYNC B0 ;  /* 0x0000000000007941 */ /* 0x000fea0003800000 */
.L_x_209:
[----:B------:R-:W-:-:S13]  /*03b0*/  LOP3.LUT P0, RZ, R2, R3, RZ, 0xfc, !PT ;  /* 0x0000000302ff7212 */ /* 0x000fda000780fcff */
[----:B------:R-:W-:Y:S05]  /*03c0*/  @P0 EXIT ;  /* 0x000000000000094d */ /* 0x000fea0003800000 */
[----:B------:R-:W1:Y:S02]  /*03d0*/  LDC.64 R2, c[0x0][0x388] ;  /* 0x0000e200ff027b82 */ /* 0x000e640000000a00 */
[----:B-1----:R-:W-:-:S05]  /*03e0*/  IMAD.WIDE.U32 R2, R0, 0x4, R2 ;  /* 0x0000000400027825 */ /* 0x002fca00078e0002 */
[----:B------:R-:W-:Y:S01]  /*03f0*/  STG.E desc[UR6][R2.64], R9 ;  /* 0x0000000902007986 */ /* 0x000fe2000c101906 */
[----:B------:R-:W-:Y:S05]  /*0400*/  EXIT ;  /* 0x000000000000794d */ /* 0x000fea0003800000 */
.L_x_211:
[----:B------:R-:W-:Y:S02]  /*0410*/  HFMA2 R11, -RZ, RZ, 0, 9.5367431640625e-07 ;  /* 0x00000010ff0b7431 */ /* 0x000fe400000001ff */
[----:B------:R-:W-:Y:S01]  /*0420*/  IMAD.MOV.U32 R12, RZ, RZ, 0x1f ;  /* 0x0000001fff0c7424 */ /* 0x000fe200078e00ff */
[----:B------:R-:W-:-:S07]  /*0430*/  MOV R10, 0xffffffff ;  /* 0xffffffff000a7802 */ /* 0x000fce0000000f00 */
[----:B------:R-:W-:Y:S05]  /*0440*/  WARPSYNC.COLLECTIVE R10, `(.L_x_212) ;  /* 0x000000000a087348 */ /* 0x000fea0003c00000 */
[----:B------:R0:W1:Y:S02]  /*0450*/  SHFL.DOWN P0, R8, R9, R11, R12 ;  /* 0x0800000b09087389 */ /* 0x000064000000000c */
[----:B01----:R-:W-:Y:S05]  /*0460*/  ENDCOLLECTIVE ;  /* 0x000000000000791b */ /* 0x003fea0003800000 */
.L_x_212:
[----:B------:R-:W-:Y:S01]  /*0470*/  HFMA2 R11, -RZ, RZ, 0, 4.76837158203125e-07 ;  /* 0x00000008ff0b7431 */ /* 0x000fe200000001ff */
[----:B------:R-:W-:-:S05]  /*0480*/  MOV R4, R8 ;  /* 0x0000000800047202 */ /* 0x000fca0000000f00 */
[----:B------:R-:W-:-:S04]  /*0490*/  FADD R4, R4, R9 ;  /* 0x0000000904047221 */ /* 0x000fc80000000000 */
[----:B------:R-:W-:-:S07]  /*04a0*/  IMAD.MOV.U32 R9, RZ, RZ, R4 ;  /* 0x000000ffff097224 */ /* 0x000fce00078e0004 */
[----:B------:R-:W-:Y:S05]  /*04b0*/  WARPSYNC.COLLECTIVE R10, `(.L_x_213) ;  /* 0x000000000a087348 */ /* 0x000fea0003c00000 */
[----:B------:R0:W1:Y:S02]  /*04c0*/  SHFL.DOWN P0, R8, R9, R11, R12 ;  /* 0x0800000b09087389 */ /* 0x000064000000000c */
[----:B01----:R-:W-:Y:S05]  /*04d0*/  ENDCOLLECTIVE ;  /* 0x000000000000791b */ /* 0x003fea0003800000 */
.L_x_213:
[----:B------:R-:W-:Y:S01]  /*04e0*/  HFMA2 R11, -RZ, RZ, 0, 2.384185791015625e-07 ;  /* 0x00000004ff0b7431 */ /* 0x000fe200000001ff */
[----:B------:R-:W-:-:S05]  /*04f0*/  MOV R5, R8 ;  /* 0x0000000800057202 */ /* 0x000fca0000000f00 */
[----:B------:R-:W-:-:S04]  /*0500*/  FADD R5, R4, R5 ;  /* 0x0000000504057221 */ /* 0x000fc80000000000 */
[----:B------:R-:W-:-:S07]  /*0510*/  IMAD.MOV.U32 R9, RZ, RZ, R5 ;  /* 0x000000ffff097224 */ /* 0x000fce00078e0005 */
[----:B------:R-:W-:Y:S05]  /*0520*/  WARPSYNC.COLLECTIVE R10, `(.L_x_214) ;  /* 0x000000000a087348 */ /* 0x000fea0003c00000 */
[----:B------:R0:W1:Y:S02]  /*0530*/  SHFL.DOWN P0, R8, R9, R11, R12 ;  /* 0x0800000b09087389 */ /* 0x000064000000000c */
[----:B01----:R-:W-:Y:S05]  /*0540*/  ENDCOLLECTIVE ;  /* 0x000000000000791b */ /* 0x003fea0003800000 */
.L_x_214:
[----:B------:R-:W-:Y:S01]  /*0550*/  IMAD.MOV.U32 R11, RZ, RZ, 0x2 ;  /* 0x00000002ff0b7424 */ /* 0x000fe200078e00ff */
[----:B------:R-:W-:-:S05]  /*0560*/  MOV R6, R8 ;  /* 0x0000000800067202 */ /* 0x000fca0000000f00 */
[----:B------:R-:W-:-:S05]  /*0570*/  FADD R6, R5, R6 ;  /* 0x0000000605067221 */ /* 0x000fca0000000000 */
[----:B------:R-:W-:-:S07]  /*0580*/  MOV R9, R6 ;  /* 0x0000000600097202 */ /* 0x000fce0000000f00 */
[----:B------:R-:W-:Y:S05]  /*0590*/  WARPSYNC.COLLECTIVE R10, `(.L_x_215) ;  /* 0x000000000a087348 */ /* 0x000fea0003c00000 */
[----:B------:R0:W1:Y:S02]  /*05a0*/  SHFL.DOWN P0, R8, R9, R11, R12 ;  /* 0x0800000b09087389 */ /* 0x000064000000000c */
[----:B01----:R-:W-:Y:S05]  /*05b0*/  ENDCOLLECTIVE ;  /* 0x000000000000791b */ /* 0x003fea0003800000 */
.L_x_215:
[----:B------:R-:W-:Y:S01]  /*05c0*/  HFMA2 R11, -RZ, RZ, 0, 5.9604644775390625e-08 ;  /* 0x00000001ff0b7431 */ /* 0x000fe200000001ff */
[----:B------:R-:W-:-:S05]  /*05d0*/  MOV R7, R8 ;  /* 0x0000000800077202 */ /* 0x000fca0000000f00 */
[----:B------:R-:W-:-:S05]  /*05e0*/  FADD R7, R6, R7 ;  /* 0x0000000706077221 */ /* 0x000fca0000000000 */
[----:B------:R-:W-:-:S07]  /*05f0*/  MOV R9, R7 ;  /* 0x0000000700097202 */ /* 0x000fce0000000f00 */
[----:B------:R-:W-:Y:S05]  /*0600*/  WARPSYNC.COLLECTIVE R10, `(.L_x_216) ;  /* 0x000000000a087348 */ /* 0x000fea0003c00000 */
[----:B------:R0:W1:Y:S02]  /*0610*/  SHFL.DOWN P0, R8, R9, R11, R12 ;  /* 0x0800000b09087389 */ /* 0x000064000000000c */
[----:B01----:R-:W-:Y:S05]  /*0620*/  ENDCOLLECTIVE ;  /* 0x000000000000791b */ /* 0x003fea0003800000 */
.L_x_216:
[----:B------:R-:W-:Y:S05]  /*0630*/  BRA `(.L_x_217) ;  /* 0xfffffffc00547947 */ /* 0x000fea000383ffff */
.L_x_218:
        /* <DEDUP_REMOVED lines=12> */
.L_x_452:


//--------------------- .text._Z7reduce6IfLj8EEvPT_S1_j --------------------------
	.section	.text._Z7reduce6IfLj8EEvPT_S1_j,"ax",@progbits
	.align	128
        .global         _Z7reduce6IfLj8EEvPT_S1_j
        .type           _Z7reduce6IfLj8EEvPT_S1_j,@function
        .size           _Z7reduce6IfLj8EEvPT_S1_j,(.L_x_453 - _Z7reduce6IfLj8EEvPT_S1_j)
        .other          _Z7reduce6IfLj8EEvPT_S1_j,@"STO_CUDA_ENTRY STV_DEFAULT"
_Z7reduce6IfLj8EEvPT_S1_j:
.text._Z7reduce6IfLj8EEvPT_S1_j:
        /* <DEDUP_REMOVED lines=14> */
.L_x_221:
        /* <DEDUP_REMOVED lines=11> */
.L_x_220:
[----:B0-----:R-:W-:Y:S05]  /*0190*/  BSYNC.RECONVERGENT B0 ;  /* 0x0000000000007941 */ /* 0x001fea0003800200 */
.L_x_219:
        /* <DEDUP_REMOVED lines=31> */
.L_x_230:
[----:B-1----:R-:W-:-:S07]  /*0390*/  FADD R9, R7, R8 ;  /* 0x0000000807097221 */ /* 0x002fce0000000000 */
.L_x_223:
[----:B------:R-:W-:Y:S05]  /*03a0*/  BSYNC B0 ;  /* 0x0000000000007941 */ /* 0x000fea0003800000 */
.L_x_222:
[----:B------:R-:W-:-:S13]  /*03b0*/  LOP3.LUT P0, RZ, R2, R3, RZ, 0xfc, !PT ;  /* 0x0000000302ff7212 */ /* 0x000fda000780fcff */
[----:B------:R-:W-:Y:S05]  /*03c0*/  @P0 EXIT ;  /* 0x000000000000094d */ /* 0x000fea0003800000 */
[----:B------:R-:W1:Y:S02]  /*03d0*/  LDC.64 R2, c[0x0][0x388] ;  /* 0x0000e200ff027b82 */ /* 0x000e640000000a00 */
[----:B-1----:R-:W-:-:S05]  /*03e0*/  IMAD.WIDE.U32 R2, R0, 0x4, R2 ;  /* 0x0000000400027825 */ /* 0x002fca00078e0002 */
[----:B------:R-:W-:Y:S01]  /*03f0*/  STG.E desc[UR6][R2.64], R9 ;  /* 0x0000000902007986 */ /* 0x000fe2000c101906 */
[----:B------:R-:W-:Y:S05]  /*0400*/  EXIT ;  /* 0x000000000000794d */ /* 0x000fea0003800000 */
.L_x_224:
[----:B------:R-:W-:Y:S02]  /*0410*/  HFMA2 R11, -RZ, RZ, 0, 9.5367431640625e-07 ;  /* 0x00000010ff0b7431 */ /* 0x000fe400000001ff */
[----:B------:R-:W-:Y:S01]  /*0420*/  IMAD.MOV.U32 R12, RZ, RZ, 0x1f ;  /* 0x0000001fff0c7424 */ /* 0x000fe200078e00ff */
[----:B------:R-:W-:-:S07]  /*0430*/  MOV R10, 0xffffffff ;  /* 0xffffffff000a7802 */ /* 0x000fce0000000f00 */
[----:B------:R-:W-:Y:S05]  /*0440*/  WARPSYNC.COLLECTIVE R10, `(.L_x_225) ;  /* 0x000000000a087348 */ /* 0x000fea0003c00000 */
[----:B------:R0:W1:Y:S02]  /*0450*/  SHFL.DOWN P0, R8, R9, R11, R12 ;  /* 0x0800000b09087389 */ /* 0x000064000000000c */
[----:B01----:R-:W-:Y:S05]  /*0460*/  ENDCOLLECTIVE ;  /* 0x000000000000791b */ /* 0x003fea0003800000 */
.L_x_225:
[----:B------:R-:W-:Y:S01]  /*0470*/  HFMA2 R11, -RZ, RZ, 0, 4.76837158203125e-07 ;  /* 0x00000008ff0b7431 */ /* 0x000fe200000001ff */
[----:B------:R-:W-:-:S05]  /*0480*/  MOV R4, R8 ;  /* 0x0000000800047202 */ /* 0x000fca0000000f00 */
[----:B------:R-:W-:-:S04]  /*0490*/  FADD R4, R4, R9 ;  /* 0x0000000904047221 */ /* 0x000fc80000000000 */
[----:B------:R-:W-:-:S07]  /*04a0*/  IMAD.MOV.U32 R9, RZ, RZ, R4 ;  /* 0x000000ffff097224 */ /* 0x000fce00078e0004 */
[----:B------:R-:W-:Y:S05]  /*04b0*/  WARPSYNC.COLLECTIVE R10, `(.L_x_226) ;  /* 0x000000000a087348 */ /* 0x000fea0003c00000 */
[----:B------:R0:W1:Y:S02]  /*04c0*/  SHFL.DOWN P0, R8, R9, R11, R12 ;  /* 0x0800000b09087389 */ /* 0x000064000000000c */
[----:B01----:R-:W-:Y:S05]  /*04d0*/  ENDCOLLECTIVE ;  /* 0x000000000000791b */ /* 0x003fea0003800000 */
.L_x_226:
[----:B------:R-:W-:Y:S01]  /*04e0*/  HFMA2 R11, -RZ, RZ, 0, 2.384185791015625e-07 ;  /* 0x00000004ff0b7431 */ /* 0x000fe200000001ff */
[----:B------:R-:W-:-:S05]  /*04f0*/  MOV R5, R8 ;  /* 0x0000000800057202 */ /* 0x000fca0000000f00 */
[----:B------:R-:W-:-:S04]  /*0500*/  FADD R5, R4, R5 ;  /* 0x0000000504057221 */ /* 0x000fc80000000000 */
[----:B------:R-:W-:-:S07]  /*0510*/  IMAD.MOV.U32 R9, RZ, RZ, R5 ;  /* 0x000000ffff097224 */ /* 0x000fce00078e0005 */
[----:B------:R-:W-:Y:S05]  /*0520*/  WARPSYNC.COLLECTIVE R10, `(.L_x_227) ;  /* 0x000000000a087348 */ /* 0x000fea0003c00000 */
[----:B------:R0:W1:Y:S02]  /*0530*/  SHFL.DOWN P0, R8, R9, R11, R12 ;  /* 0x0800000b09087389 */ /* 0x000064000000000c */
[----:B01----:R-:W-:Y:S05]  /*0540*/  ENDCOLLECTIVE ;  /* 0x000000000000791b */ /* 0x003fea0003800000 */
.L_x_227:
[----:B------:R-:W-:Y:S01]  /*0550*/  IMAD.MOV.U32 R11, RZ, RZ, 0x2 ;  /* 0x00000002ff0b7424 */ /* 0x000fe200078e00ff */
[----:B------:R-:W-:-:S05]  /*0560*/  MOV R6, R8 ;  /* 0x0000000800067202 */ /* 0x000fca0000000f00 */
[----:B------:R-:W-:-:S05]  /*0570*/  FADD R6, R5, R6 ;  /* 0x0000000605067221 */ /* 0x000fca0000000000 */
[----:B------:R-:W-:-:S07]  /*0580*/  MOV R9, R6 ;  /* 0x0000000600097202 */ /* 0x000fce0000000f00 */
[----:B------:R-:W-:Y:S05]  /*0590*/  WARPSYNC.COLLECTIVE R10, `(.L_x_228) ;  /* 0x000000000a087348 */ /* 0x000fea0003c00000 */
[----:B------:R0:W1:Y:S02]  /*05a0*/  SHFL.DOWN P0, R8, R9, R11, R12 ;  /* 0x0800000b09087389 */ /* 0x000064000000000c */
[----:B01----:R-:W-:Y:S05]  /*05b0*/  ENDCOLLECTIVE ;  /* 0x000000000000791b */ /* 0x003fea0003800000 */
.L_x_228:
[----:B------:R-:W-:Y:S01]  /*05c0*/  HFMA2 R11, -RZ, RZ, 0, 5.9604644775390625e-08 ;  /* 0x00000001ff0b7431 */ /* 0x000fe200000001ff */
[----:B------:R-:W-:-:S05]  /*05d0*/  MOV R7, R8 ;  /* 0x0000000800077202 */ /* 0x000fca0000000f00 */
[----:B------:R-:W-:-:S05]  /*05e0*/  FADD R7, R6, R7 ;  /* 0x0000000706077221 */ /* 0x000fca0000000000 */
[----:B------:R-:W-:-:S07]  /*05f0*/  MOV R9, R7 ;  /* 0x0000000700097202 */ /* 0x000fce0000000f00 */
[----:B------:R-:W-:Y:S05]  /*0600*/  WARPSYNC.COLLECTIVE R10, `(.L_x_229) ;  /* 0x000000000a087348 */ /* 0x000fea0003c00000 */
[----:B------:R0:W1:Y:S02]  /*0610*/  SHFL.DOWN P0, R8, R9, R11, R12 ;  /* 0x0800000b09087389 */ /* 0x000064000000000c */
[----:B01----:R-:W-:Y:S05]  /*0620*/  ENDCOLLECTIVE ;  /* 0x000000000000791b */ /* 0x003fea0003800000 */
.L_x_229:
[----:B------:R-:W-:Y:S05]  /*0630*/  BRA `(.L_x_230) ;  /* 0xfffffffc00547947 */ /* 0x000fea000383ffff */
.L_x_231:
        /* <DEDUP_REMOVED lines=12> */
.L_x_453:


//--------------------- .text._Z7reduce6IfLj16EEvPT_S1_j --------------------------
	.section	.text._Z7reduce6IfLj16EEvPT_S1_j,"ax",@progbits
	.align	128
        .global         _Z7reduce6IfLj16EEvPT_S1_j
        .type           _Z7reduce6IfLj16EEvPT_S1_j,@function
        .size           _Z7reduce6IfLj16EEvPT_S1_j,(.L_x_454 - _Z7reduce6IfLj16EEvPT_S1_j)
        .other          _Z7reduce6IfLj16EEvPT_S1_j,@"STO_CUDA_ENTRY STV_DEFAULT"
_Z7reduce6IfLj16EEvPT_S1_j:
.text._Z7reduce6IfLj16EEvPT_S1_j:
        /* <DEDUP_REMOVED lines=14> */
.L_x_234:
        /* <DEDUP_REMOVED lines=11> */
.L_x_233:
[----:B0-----:R-:W-:Y:S05]  /*0190*/  BSYNC.RECONVERGENT B0 ;  /* 0x0000000000007941 */ /* 0x001fea0003800200 */
.L_x_232:
        /* <DEDUP_REMOVED lines=31> */
.L_x_243:
[----:B-1----:R-:W-:-:S07]  /*0390*/  FADD R9, R7, R8 ;  /* 0x0000000807097221 */ /* 0x002fce0000000000 */
.L_x_236:
[----:B------:R-:W-:Y:S05]  /*03a0*/  BSYNC B0 ;  /* 0x0000000000007941 */ /* 0x000fea0003800000 */
.L_x_235:
[----:B------:R-:W-:-:S13]  /*03b0*/  LOP3.LUT P0, RZ, R2, R3, RZ, 0xfc, !PT ;  /* 0x0000000302ff7212 */ /* 0x000fda000780fcff */
[----:B------:R-:W-:Y:S05]  /*03c0*/  @P0 EXIT ;  /* 0x000000000000094d */ /* 0x000fea0003800000 */
[----:B------:R-:W1:Y:S02]  /*03d0*/  LDC.64 R2, c[0x0][0x388] ;  /* 0x0000e200ff027b82 */ /* 0x000e640000000a00 */
[----:B-1----:R-:W-:-:S05]  /*03e0*/  IMAD.WIDE.U32 R2, R0, 0x4, R2 ;  /* 0x0000000400027825 */ /* 0x002fca00078e0002 */
[----:B------:R-:W-:Y:S01]  /*03f0*/  STG.E desc[UR6][R2.64], R9 ;  /* 0x0000000902007986 */ /* 0x000fe2000c101906 */
[----:B------:R-:W-:Y:S05]  /*0400*/  EXIT ;  /* 0x000000000000794d */ /* 0x000fea0003800000 */
.L_x_237:
[----:B------:R-:W-:Y:S02]  /*0410*/  HFMA2 R11, -RZ, RZ, 0, 9.5367431640625e-07 ;  /* 0x00000010ff0b7431 */ /* 0x000fe400000001ff */
[----:B------:R-:W-:Y:S01]  /*0420*/  IMAD.MOV.U32 R12, RZ, RZ, 0x1f ;  /* 0x0000001fff0c7424 */ /* 0x000fe200078e00ff */
[----:B------:R-:W-:-:S07]  /*0430*/  MOV R10, 0xffffffff ;  /* 0xffffffff000a7802 */ /* 0x000fce0000000f00 */
[----:B------:R-:W-:Y:S05]  /*0440*/  WARPSYNC.COLLECTIVE R10, `(.L_x_238) ;  /* 0x000000000a087348 */ /* 0x000fea0003c00000 */
[----:B------:R0:W1:Y:S02]  /*0450*/  SHFL.DOWN P0, R8, R9, R11, R12 ;  /* 0x0800000b09087389 */ /* 0x000064000000000c */
[----:B01----:R-:W-:Y:S05]  /*0460*/  ENDCOLLECTIVE ;  /* 0x000000000000791b */ /* 0x003fea0003800000 */
.L_x_238:
[----:B------:R-:W-:Y:S01]  /*0470*/  HFMA2 R11, -RZ, RZ, 0, 4.76837158203125e-07 ;  /* 0x00000008ff0b7431 */ /* 0x000fe200000001ff */
[----:B------:R-:W-:-:S05]  /*0480*/  MOV R4, R8 ;  /* 0x0000000800047202 */ /* 0x000fca0000000f00 */
[----:B------:R-:W-:-:S04]  /*0490*/  FADD R4, R4, R9 ;  /* 0x0000000904047221 */ /* 0x000fc80000000000 */
[----:B------:R-:W-:-:S07]  /*04a0*/  IMAD.MOV.U32 R9, RZ, RZ, R4 ;  /* 0x000000ffff097224 */ /* 0x000fce00078e0004 */
[----:B------:R-:W-:Y:S05]  /*04b0*/  WARPSYNC.COLLECTIVE R10, `(.L_x_239) ;  /* 0x000000000a087348 */ /* 0x000fea0003c00000 */
[----:B------:R0:W1:Y:S02]  /*04c0*/  SHFL.DOWN P0, R8, R9, R11, R12 ;  /* 0x0800000b09087389 */ /* 0x000064000000000c */
[----:B01----:R-:W-:Y:S05]  /*04d0*/  ENDCOLLECTIVE ;  /* 0x000000000000791b */ /* 0x003fea0003800000 */
.L_x_239:
[----:B------:R-:W-:Y:S01]  /*04e0*/  HFMA2 R11, -RZ, RZ, 0, 2.384185791015625e-07 ;  /* 0x00000004ff0b7431 */ /* 0x000fe200000001ff */
[----:B------:R-:W-:-:S05]  /*04f0*/  MOV R5, R8 ;  /* 0x0000000800057202 */ /* 0x000fca0000000f00 */
[----:B------:R-:W-:-:S04]  /*0500*/  FADD R5, R4, R5 ;  /* 0x0000000504057221 */ /* 0x000fc80000000000 */
[----:B------:R-:W-:-:S07]  /*0510*/  IMAD.MOV.U32 R9, RZ, RZ, R5 ;  /* 0x000000ffff097224 */ /* 0x000fce00078e0005 */
[----:B------:R-:W-:Y:S05]  /*0520*/  WARPSYNC.COLLECTIVE R10, `(.L_x_240) ;  /* 0x000000000a087348 */ /* 0x000fea0003c00000 */
[----:B------:R0:W1:Y:S02]  /*0530*/  SHFL.DOWN P0, R8, R9, R11, R12 ;  /* 0x0800000b09087389 */ /* 0x000064000000000c */
[----:B01----:R-:W-:Y:S05]  /*0540*/  ENDCOLLECTIVE ;  /* 0x000000000000791b */ /* 0x003fea0003800000 */
.L_x_240:
[----:B------:R-:W-:Y:S01]  /*0550*/  IMAD.MOV.U32 R11, RZ, RZ, 0x2 ;  /* 0x00000002ff0b7424 */ /* 0x000fe200078e00ff */
[----:B------:R-:W-:-:S05]  /*0560*/  MOV R6, R8 ;  /* 0x0000000800067202 */ /* 0x000fca0000000f00 */
[----:B------:R-:W-:-:S05]  /*0570*/  FADD R6, R5, R6 ;  /* 0x0000000605067221 */ /* 0x000fca0000000000 */
[----:B------:R-:W-:-:S07]  /*0580*/  MOV R9, R6 ;  /* 0x0000000600097202 */ /* 0x000fce0000000f00 */
[----:B------:R-:W-:Y:S05]  /*0590*/  WARPSYNC.COLLECTIVE R10, `(.L_x_241) ;  /* 0x000000000a087348 */ /* 0x000fea0003c00000 */
[----:B------:R0:W1:Y:S02]  /*05a0*/  SHFL.DOWN P0, R8, R9, R11, R12 ;  /* 0x0800000b09087389 */ /* 0x000064000000000c */
[----:B01----:R-:W-:Y:S05]  /*05b0*/  ENDCOLLECTIVE ;  /* 0x000000000000791b */ /* 0x003fea0003800000 */
.L_x_241:
[----:B------:R-:W-:Y:S01]  /*05c0*/  HFMA2 R11, -RZ, RZ, 0, 5.9604644775390625e-08 ;  /* 0x00000001ff0b7431 */ /* 0x000fe200000001ff */
[----:B------:R-:W-:-:S05]  /*05d0*/  MOV R7, R8 ;  /* 0x0000000800077202 */ /* 0x000fca0000000f00 */
[----:B------:R-:W-:-:S05]  /*05e0*/  FADD R7, R6, R7 ;  /* 0x0000000706077221 */ /* 0x000fca0000000000 */
[----:B------:R-:W-:-:S07]  /*05f0*/  MOV R9, R7 ;  /* 0x0000000700097202 */ /* 0x000fce0000000f00 */
[----:B------:R-:W-:Y:S05]  /*0600*/  WARPSYNC.COLLECTIVE R10, `(.L_x_242) ;  /* 0x000000000a087348 */ /* 0x000fea0003c00000 */
[----:B------:R0:W1:Y:S02]  /*0610*/  SHFL.DOWN P0, R8, R9, R11, R12 ;  /* 0x0800000b09087389 */ /* 0x000064000000000c */
[----:B01----:R-:W-:Y:S05]  /*0620*/  ENDCOLLECTIVE ;  /* 0x000000000000791b */ /* 0x003fea0003800000 */
.L_x_242:
[----:B------:R-:W-:Y:S05]  /*0630*/  BRA `(.L_x_243) ;  /* 0xfffffffc00547947 */ /* 0x000fea000383ffff */
.L_x_244:
        /* <DEDUP_REMOVED lines=12> */
.L_x_454:


//--------------------- .text._Z7reduce6IfLj32EEvPT_S1_j --------------------------
	.section	.text._Z7reduce6IfLj32EEvPT_S1_j,"ax",@progbits
	.align	128
        .global         _Z7reduce6IfLj32EEvPT_S1_j
        .type           _Z7reduce6IfLj32EEvPT_S1_j,@function
        .size           _Z7reduce6IfLj32EEvPT_S1_j,(.L_x_455 - _Z7reduce6IfLj32EEvPT_S1_j)
        .other          _Z7reduce6IfLj32EEvPT_S1_j,@"STO_CUDA_ENTRY STV_DEFAULT"
_Z7reduce6IfLj32EEvPT_S1_j:
.text._Z7reduce6IfLj32EEvPT_S1_j:
        /* <DEDUP_REMOVED lines=14> */
.L_x_247:
        /* <DEDUP_REMOVED lines=11> */
.L_x_246:
[----:B0-----:R-:W-:Y:S05]  /*0190*/  BSYNC.RECONVERGENT B0 ;  /* 0x0000000000007941 */ /* 0x001fea0003800200 */
.L_x_245:
        /* <DEDUP_REMOVED lines=31> */
.L_x_256:
[----:B-1----:R-:W-:-:S07]  /*0390*/  FADD R9, R7, R8 ;  /* 0x0000000807097221 */ /* 0x002fce0000000000 */
.L_x_249:
[----:B------:R-:W-:Y:S05]  /*03a0*/  BSYNC B0 ;  /* 0x0000000000007941 */ /* 0x000fea0003800000 */
.L_x_248:
[----:B------:R-:W-:-:S13]  /*03b0*/  LOP3.LUT P0, RZ, R2, R3, RZ, 0xfc, !PT ;  /* 0x0000000302ff7212 */ /* 0x000fda000780fcff */
[----:B------:R-:W-:Y:S05]  /*03c0*/  @P0 EXIT ;  /* 0x000000000000094d */ /* 0x000fea0003800000 */
[----:B------:R-:W1:Y:S02]  /*03d0*/  LDC.64 R2, c[0x0][0x388] ;  /* 0x0000e200ff027b82 */ /* 0x000e640000000a00 */
[----:B-1----:R-:W-:-:S05]  /*03e0*/  IMAD.WIDE.U32 R2, R0, 0x4, R2 ;  /* 0x0000000400027825 */ /* 0x002fca00078e0002 */
[----:B------:R-:W-:Y:S01]  /*03f0*/  STG.E desc[UR6][R2.64], R9 ;  /* 0x0000000902007986 */ /* 0x000fe2000c101906 */
[----:B------:R-:W-:Y:S05]  /*0400*/  EXIT ;  /* 0x000000000000794d */ /* 0x000fea0003800000 */
.L_x_250:
[----:B------:R-:W-:Y:S02]  /*0410*/  HFMA2 R11, -RZ, RZ, 0, 9.5367431640625e-07 ;  /* 0x00000010ff0b7431 */ /* 0x000fe400000001ff */
[----:B------:R-:W-:Y:S01]  /*0420*/  IMAD.MOV.U32 R12, RZ, RZ, 0x1f ;  /* 0x0000001fff0c7424 */ /* 0x000fe200078e00ff */
[----:B------:R-:W-:-:S07]  /*0430*/  MOV R10, 0xffffffff ;  /* 0xffffffff000a7802 */ /* 0x000fce0000000f00 */
[----:B------:R-:W-:Y:S05]  /*0440*/  WARPSYNC.COLLECTIVE R10, `(.L_x_251) ;  /* 0x000000000a087348 */ /* 0x000fea0003c00000 */
[----:B------:R0:W1:Y:S02]  /*0450*/  SHFL.DOWN P0, R8, R9, R11, R12 ;  /* 0x0800000b09087389 */ /* 0x000064000000000c */
[----:B01----:R-:W-:Y:S05]  /*0460*/  ENDCOLLECTIVE ;  /* 0x000000000000791b */ /* 0x003fea0003800000 */
.L_x_251:
[----:B------:R-:W-:Y:S01]  /*0470*/  HFMA2 R11, -RZ, RZ, 0, 4.76837158203125e-07 ;  /* 0x00000008ff0b7431 */ /* 0x000fe200000001ff */
[----:B------:R-:W-:-:S05]  /*0480*/  MOV R4, R8 ;  /* 0x0000000800047202 */ /* 0x000fca0000000f00 */
[----:B------:R-:W-:-:S04]  /*0490*/  FADD R4, R4, R9 ;  /* 0x0000000904047221 */ /* 0x000fc80000000000 */
[----:B------:R-:W-:-:S07]  /*04a0*/  IMAD.MOV.U32 R9, RZ, RZ, R4 ;  /* 0x000000ffff097224 */ /* 0x000fce00078e0004 */
[----:B------:R-:W-:Y:S05]  /*04b0*/  WARPSYNC.COLLECTIVE R10, `(.L_x_252) ;  /* 0x000000000a087348 */ /* 0x000fea0003c00000 */
[----:B------:R0:W1:Y:S02]  /*04c0*/  SHFL.DOWN P0, R8, R9, R11, R12 ;  /* 0x0800000b09087389 */ /* 0x000064000000000c */
[----:B01----:R-:W-:Y:S05]  /*04d0*/  ENDCOLLECTIVE ;  /* 0x000000000000791b */ /* 0x003fea0003800000 */
.L_x_252:
[----:B------:R-:W-:Y:S01]  /*04e0*/  HFMA2 R11, -RZ, RZ, 0, 2.384185791015625e-07 ;  /* 0x00000004ff0b7431 */ /* 0x000fe200000001ff */
[----:B------:R-:W-:-:S05]  /*04f0*/  MOV R5, R8 ;  /* 0x0000000800057202 */ /* 0x000fca0000000f00 */
[----:B------:R-:W-:-:S04]  /*0500*/  FADD R5, R4, R5 ;  /* 0x0000000504057221 */ /* 0x000fc80000000000 */
[----:B------:R-:W-:-:S07]  /*0510*/  IMAD.MOV.U32 R9, RZ, RZ, R5 ;  /* 0x000000ffff097224 */ /* 0x000fce00078e0005 */
[----:B------:R-:W-:Y:S05]  /*0520*/  WARPSYNC.COLLECTIVE R10, `(.L_x_253) ;  /* 0x000000000a087348 */ /* 0x000fea0003c00000 */
[----:B------:R0:W1:Y:S02]  /*0530*/  SHFL.DOWN P0, R8, R9, R11, R12 ;  /* 0x0800000b09087389 */ /* 0x000064000000000c */
[----:B01----:R-:W-:Y:S05]  /*0540*/  ENDCOLLECTIVE ;  /* 0x000000000000791b */ /* 0x003fea0003800000 */
.L_x_253:
[----:B------:R-:W-:Y:S01]  /*0550*/  IMAD.MOV.U32 R11, RZ, RZ, 0x2 ;  /* 0x00000002ff0b7424 */ /* 0x000fe200078e00ff */
[----:B------:R-:W-:-:S05]  /*0560*/  MOV R6, R8 ;  /* 0x0000000800067202 */ /* 0x000fca0000000f00 */
[----:B------:R-:W-:-:S05]  /*0570*/  FADD R6, R5, R6 ;  /* 0x0000000605067221 */ /* 0x000fca0000000000 */
[----:B------:R-:W-:-:S07]  /*0580*/  MOV R9, R6 ;  /* 0x0000000600097202 */ /* 0x000fce0000000f00 */
[----:B------:R-:W-:Y:S05]  /*0590*/  WARPSYNC.COLLECTIVE R10, `(.L_x_254) ;  /* 0x000000000a087348 */ /* 0x000fea0003c00000 */
[----:B------:R0:W1:Y:S02]  /*05a0*/  SHFL.DOWN P0, R8, R9, R11, R12 ;  /* 0x0800000b09087389 */ /* 0x000064000000000c */
[----:B01----:R-:W-:Y:S05]  /*05b0*/  ENDCOLLECTIVE ;  /* 0x000000000000791b */ /* 0x003fea0003800000 */
.L_x_254:
[----:B------:R-:W-:Y:S01]  /*05c0*/  HFMA2 R11, -RZ, RZ, 0, 5.9604644775390625e-08 ;  /* 0x00000001ff0b7431 */ /* 0x000fe200000001ff */
[----:B------:R-:W-:-:S05]  /*05d0*/  MOV R7, R8 ;  /* 0x0000000800077202 */ /* 0x000fca0000000f00 */
[----:B------:R-:W-:-:S05]  /*05e0*/  FADD R7, R6, R7 ;  /* 0x0000000706077221 */ /* 0x000fca0000000000 */
[----:B------:R-:W-:-:S07]  /*05f0*/  MOV R9, R7 ;  /* 0x0000000700097202 */ /* 0x000fce0000000f00 */
[----:B------:R-:W-:Y:S05]  /*0600*/  WARPSYNC.COLLECTIVE R10, `(.L_x_255) ;  /* 0x000000000a087348 */ /* 0x000fea0003c00000 */
[----:B------:R0:W1:Y:S02]  /*0610*/  SHFL.DOWN P0, R8, R9, R11, R12 ;  /* 0x0800000b09087389 */ /* 0x000064000000000c */
[----:B01----:R-:W-:Y:S05]  /*0620*/  ENDCOLLECTIVE ;  /* 0x000000000000791b */ /* 0x003fea0003800000 */
.L_x_255:
[----:B------:R-:W-:Y:S05]  /*0630*/  BRA `(.L_x_256) ;  /* 0xfffffffc00547947 */ /* 0x000fea000383ffff */
.L_x_257:
        /* <DEDUP_REMOVED lines=12> */
.L_x_455:


//--------------------- .text._Z7reduce6IfLj64EEvPT_S1_j --------------------------
	.section	.text._Z7reduce6IfLj64EEvPT_S1_j,"ax",@progbits
	.align	128
        .global         _Z7reduce6IfLj64EEvPT_S1_j
        .type           _Z7reduce6IfLj64EEvPT_S1_j,@function
        .size           _Z7reduce6IfLj64EEvPT_S1_j,(.L_x_456 - _Z7reduce6IfLj64EEvPT_S1_j)
        .other          _Z7reduce6IfLj64EEvPT_S1_j,@"STO_CUDA_ENTRY STV_DEFAULT"
_Z7reduce6IfLj64EEvPT_S1_j:
.text._Z7reduce6IfLj64EEvPT_S1_j:
        /* <DEDUP_REMOVED lines=12> */
[----:B------:R-:W-:-:S07]  /*00c0*/  MOV R10, RZ ;  /* 0x000000ff000a7202 */ /* 0x000fce0000000f00 */
[----:B------:R-:W2:Y:S02]  /*00d0*/  LDC.64 R8, c[0x0][0x380] ;  /* 0x0000e000ff087b82 */ /* 0x000ea40000000a00 */
.L_x_260:
[C---:B------:R-:W-:Y:S02]  /*00e0*/  VIADD R7, R2.reuse, 0x40 ;  /* 0x0000004002077836 */ /* 0x040fe40000000000 */
        /* <DEDUP_REMOVED lines=10> */
.L_x_259:
[----:B0-----:R-:W-:Y:S05]  /*0190*/  BSYNC.RECONVERGENT B0 ;  /* 0x0000000000007941 */ /* 0x001fea0003800200 */
.L_x_258:
        /* <DEDUP_REMOVED lines=10> */
[----:B------:R0:W-:Y:S01]  /*0240*/  STS [R5], R10 ;  /* 0x0000000a05007388 */ /* 0x0001e20000000800 */
[----:B-1----:R-:W-:-:S05]  /*0250*/  IMAD R2, R2, UR8, RZ ;  /* 0x0000000802027c24 */ /* 0x002fca000f8e02ff */
[----:B------:R-:W-:Y:S01]  /*0260*/  IADD3 R4, PT, PT, R2, R3, RZ ;  /* 0x0000000302047210 */ /* 0x000fe20007ffe0ff */
[----:B------:R-:W-:Y:S08]  /*0270*/  BAR.SYNC.DEFER_BLOCKING 0x0 ;  /* 0x0000000000007b1d */ /* 0x000ff00000010000 */
[----:B------:R-:W-:Y:S08]  /*0280*/  BAR.SYNC.DEFER_BLOCKING 0x0 ;  /* 0x0000000000007b1d */ /* 0x000ff00000010000 */
[----:B------:R-:W-:Y:S08]  /*0290*/  BAR.SYNC.DEFER_BLOCKING 0x0 ;  /* 0x0000000000007b1d */ /* 0x000ff00000010000 */
[----:B------:R-:W-:Y:S01]  /*02a0*/  BAR.SYNC.DEFER_BLOCKING 0x0 ;  /* 0x0000000000007b1d */ /* 0x000fe20000010000 */
[----:B------:R-:W-:Y:S01]  /*02b0*/  ISETP.GT.U32.AND P0, PT, R4, 0x1f, PT ;  /* 0x0000001f0400780c */ /* 0x000fe20003f04070 */
[----:B------:R-:W-:-:S12]  /*02c0*/  IMAD.MOV.U32 R4, RZ, RZ, R10 ;  /* 0x000000ffff047224 */ /* 0x000fd800078e000a */
[----:B0-----:R-:W-:Y:S05]  /*02d0*/  @P0 BRA `(.L_x_262) ;  /* 0x0000000000380947 */ /* 0x001fea0003800000 */
[----:B------:R-:W0:Y:S01]  /*02e0*/  LDS R5, [R5+0x80] ;  /* 0x0000800005057984 */ /* 0x000e220000000800 */
[----:B------:R-:W-:Y:S01]  /*02f0*/  UMOV UR4, 0xffffffff ;  /* 0xffffffff00047882 */ /* 0x000fe20000000000 */
[----:B0-----:R-:W-:Y:S02]  /*0300*/  FADD R4, R5, R4 ;  /* 0x0000000405047221 */ /* 0x001fe40000000000 */
        /* <DEDUP_REMOVED lines=10> */
.L_x_269:
[----:B-1----:R-:W-:-:S07]  /*03b0*/  FADD R4, R8, R9 ;  /* 0x0000000908047221 */ /* 0x002fce0000000000 */
.L_x_262:
[----:B------:R-:W-:Y:S05]  /*03c0*/  BSYNC B0 ;  /* 0x0000000000007941 */ /* 0x000fea0003800000 */
.L_x_261:
[----:B------:R-:W-:-:S13]  /*03d0*/  LOP3.LUT P0, RZ, R2, R3, RZ, 0xfc, !PT ;  /* 0x0000000302ff7212 */ /* 0x000fda000780fcff */
[----:B------:R-:W-:Y:S05]  /*03e0*/  @P0 EXIT ;  /* 0x000000000000094d */ /* 0x000fea0003800000 */
[----:B------:R-:W1:Y:S02]  /*03f0*/  LDC.64 R2, c[0x0][0x388] ;  /* 0x0000e200ff027b82 */ /* 0x000e640000000a00 */
[----:B-1----:R-:W-:-:S05]  /*0400*/  IMAD.WIDE.U32 R2, R0, 0x4, R2 ;  /* 0x0000000400027825 */ /* 0x002fca00078e0002 */
[----:B------:R-:W-:Y:S01]  /*0410*/  STG.E desc[UR6][R2.64], R4 ;  /* 0x0000000402007986 */ /* 0x000fe2000c101906 */
[----:B------:R-:W-:Y:S05]  /*0420*/  EXIT ;  /* 0x000000000000794d */ /* 0x000fea0003800000 */
.L_x_263:
[----:B------:R-:W-:Y:S01]  /*0430*/  HFMA2 R11, -RZ, RZ, 0, 9.5367431640625e-07 ;  /* 0x00000010ff0b7431 */ /* 0x000fe200000001ff */
[----:B------:R-:W-:Y:S02]  /*0440*/  MOV R13, 0x1f ;  /* 0x0000001f000d7802 */ /* 0x000fe40000000f00 */
[----:B------:R-:W-:-:S07]  /*0450*/  MOV R10, 0xffffffff ;  /* 0xffffffff000a7802 */ /* 0x000fce0000000f00 */
[----:B------:R-:W-:Y:S05]  /*0460*/  WARPSYNC.COLLECTIVE R10, `(.L_x_264) ;  /* 0x000000000a087348 */ /* 0x000fea0003c00000 */
[----:B------:R0:W1:Y:S02]  /*0470*/  SHFL.DOWN P0, R9, R4, R11, R13 ;  /* 0x0800000b04097389 */ /* 0x000064000000000d */
[----:B01----:R-:W-:Y:S05]  /*0480*/  ENDCOLLECTIVE ;  /* 0x000000000000791b */ /* 0x003fea0003800000 */
.L_x_264:
[----:B------:R-:W-:Y:S02]  /*0490*/  HFMA2 R11, -RZ, RZ, 0, 4.76837158203125e-07 ;  /* 0x00000008ff0b7431 */ /* 0x000fe400000001ff */
[----:B------:R-:W-:-:S04]  /*04a0*/  IMAD.MOV.U32 R5, RZ, RZ, R9 ;  /* 0x000000ffff057224 */ /* 0x000fc800078e0009 */
[----:B------:R-:W-:-:S05]  /*04b0*/  FADD R5, R4, R5 ;  /* 0x0000000504057221 */ /* 0x000fca0000000000 */
[----:B------:R-:W-:-:S07]  /*04c0*/  MOV R4, R5 ;  /* 0x0000000500047202 */ /* 0x000fce0000000f00 */
[----:B------:R-:W-:Y:S05]  /*04d0*/  WARPSYNC.COLLECTIVE R10, `(.L_x_265) ;  /* 0x000000000a087348 */ /* 0x000fea0003c00000 */
[----:B------:R0:W1:Y:S02]  /*04e0*/  SHFL.DOWN P0, R9, R4, R11, R13 ;  /* 0x0800000b04097389 */ /* 0x000064000000000d */
[----:B01----:R-:W-:Y:S05]  /*04f0*/  ENDCOLLECTIVE ;  /* 0x000000000000791b */ /* 0x003fea0003800000 */
.L_x_265:
[----:B------:R-:W-:Y:S01]  /*0500*/  HFMA2 R11, -RZ, RZ, 0, 2.384185791015625e-07 ;  /* 0x00000004ff0b7431 */ /* 0x000fe200000001ff */
[----:B------:R-:W-:-:S05]  /*0510*/  MOV R6, R9 ;  /* 0x0000000900067202 */ /* 0x000fca0000000f00 */
[----:B------:R-:W-:-:S04]  /*0520*/  FADD R6, R5, R6 ;  /* 0x0000000605067221 */ /* 0x000fc80000000000 */
[----:B------:R-:W-:-:S07]  /*0530*/  IMAD.MOV.U32 R4, RZ, RZ, R6 ;  /* 0x000000ffff047224 */ /* 0x000fce00078e0006 */
[----:B------:R-:W-:Y:S05]  /*0540*/  WARPSYNC.COLLECTIVE R10, `(.L_x_266) ;  /* 0x000000000a087348 */ /* 0x000fea0003c00000 */
[----:B------:R0:W1:Y:S02]  /*0550*/  SHFL.DOWN P0, R9, R4, R11, R13 ;  /* 0x0800000b04097389 */ /* 0x000064000000000d */
[----:B01----:R-:W-:Y:S05]  /*0560*/  ENDCOLLECTIVE ;  /* 0x000000000000791b */ /* 0x003fea0003800000 */
.L_x_266:
[----:B------:R-:W-:Y:S01]  /*0570*/  IMAD.MOV.U32 R11, RZ, RZ, 0x2 ;  /* 0x00000002ff0b7424 */ /* 0x000fe200078e00ff */
[----:B------:R-:W-:-:S05]  /*0580*/  MOV R7, R9 ;  /* 0x0000000900077202 */ /* 0x000fca0000000f00 */
[----:B------:R-:W-:-:S05]  /*0590*/  FADD R7, R6, R7 ;  /* 0x0000000706077221 */ /* 0x000fca0000000000 */
[----:B------:R-:W-:-:S07]  /*05a0*/  MOV R4, R7 ;  /* 0x0000000700047202 */ /* 0x000fce0000000f00 */
[----:B------:R-:W-:Y:S05]  /*05b0*/  WARPSYNC.COLLECTIVE R10, `(.L_x_267) ;  /* 0x000000000a087348 */ /* 0x000fea0003c00000 */
[----:B------:R0:W1:Y:S02]  /*05c0*/  SHFL.DOWN P0, R9, R4, R11, R13 ;  /* 0x0800000b04097389 */ /* 0x000064000000000d */
[----:B01----:R-:W-:Y:S05]  /*05d0*/  ENDCOLLECTIVE ;  /* 0x000000000000791b */ /* 0x003fea0003800000 */
.L_x_267:
[----:B------:R-:W-:Y:S01]  /*05e0*/  HFMA2 R11, -RZ, RZ, 0, 5.9604644775390625e-08 ;  /* 0x00000001ff0b7431 */ /* 0x000fe200000001ff */
[----:B------:R-:W-:-:S05]  /*05f0*/  MOV R8, R9 ;  /* 0x0000000900087202 */ /* 0x000fca0000000f00 */
[----:B------:R-:W-:-:S05]  /*0600*/  FADD R8, R7, R8 ;  /* 0x0000000807087221 */ /* 0x000fca0000000000 */
[----:B------:R-:W-:-:S07]  /*0610*/  MOV R4, R8 ;  /* 0x0000000800047202 */ /* 0x000fce0000000f00 */
[----:B------:R-:W-:Y:S05]  /*0620*/  WARPSYNC.COLLECTIVE R10, `(.L_x_268) ;  /* 0x000000000a087348 */ /* 0x000fea0003c00000 */
[----:B------:R0:W1:Y:S02]  /*0630*/  SHFL.DOWN P0, R9, R4, R11, R13 ;  /* 0x0800000b04097389 */ /* 0x000064000000000d */
[----:B01----:R-:W-:Y:S05]  /*0640*/  ENDCOLLECTIVE ;  /* 0x000000000000791b */ /* 0x003fea0003800000 */
.L_x_268:
[----:B------:R-:W-:Y:S05]  /*0650*/  BRA `(.L_x_269) ;  /* 0xfffffffc00547947 */ /* 0x000fea000383ffff */
.L_x_270:
        /* <DEDUP_REMOVED lines=10> */
.L_x_456:


//--------------------- .text._Z7reduce6IfLj128EEvPT_S1_j --------------------------
	.section	.text._Z7reduce6IfLj128EEvPT_S1_j,"ax",@progbits
	.align	128
        .global         _Z7reduce6IfLj128EEvPT_S1_j
        .type           _Z7reduce6IfLj128EEvPT_S1_j,@function
        .size           _Z7reduce6IfLj128EEvPT_S1_j,(.L_x_457 - _Z7reduce6IfLj128EEvPT_S1_j)
        .other          _Z7reduce6IfLj128EEvPT_S1_j,@"STO_CUDA_ENTRY STV_DEFAULT"
_Z7reduce6IfLj128EEvPT_S1_j:
.text._Z7reduce6IfLj128EEvPT_S1_j:
        /* <DEDUP_REMOVED lines=14> */
.L_x_273:
        /* <DEDUP_REMOVED lines=11> */
.L_x_272:
[----:B0-----:R-:W-:Y:S05]  /*0190*/  BSYNC.RECONVERGENT B0 ;  /* 0x0000000000007941 */ /* 0x001fea0003800200 */
.L_x_271:
[----:B------:R-:W0:Y:S01]  /*01a0*/  S2UR UR5, SR_CgaCtaId ;  /* 0x00000000000579c3 */ /* 0x000e220000008800 */
[----:B------:R-:W-:Y:S01]  /*01b0*/  UMOV UR4, 0x400 ;  /* 0x0000040000047882 */ /* 0x000fe20000000000 */
[----:B------:R-:W-:Y:S01]  /*01c0*/  ISETP.GT.U32.AND P0, PT, R3, 0x3f, PT ;  /* 0x0000003f0300780c */ /* 0x000fe20003f04070 */
[----:B------:R-:W1:Y:S01]  /*01d0*/  S2R R4, SR_TID.Y ;  /* 0x0000000000047919 */ /* 0x000e620000002200 */
[----:B------:R-:W-:Y:S01]  /*01e0*/  MOV R8, R10 ;  /* 0x0000000a00087202 */ /* 0x000fe20000000f00 */
[----:B------:R-:W-:Y:S01]  /*01f0*/  BSSY B0, `(.L_x_274) ;  /* 0x0000021000007945 */ /* 0x000fe20003800000 */
[----:B------:R-:W1:Y:S01]  /*0200*/  S2R R7, SR_TID.Z ;  /* 0x0000000000077919 */ /* 0x000e620000002300 */
[----:B0-----:R-:W-:-:S06]  /*0210*/  ULEA UR4, UR5, UR4, 0x18 ;  /* 0x0000000405047291 */ /* 0x001fcc000f8ec0ff */
[----:B------:R-:W-:-:S05]  /*0220*/  LEA R5, R3, UR4, 0x2 ;  /* 0x0000000403057c11 */ /* 0x000fca000f8e10ff */
[----:B------:R-:W-:Y:S01]  /*0230*/  STS [R5], R10 ;  /* 0x0000000a05007388 */ /* 0x000fe20000000800 */
[----:B------:R-:W0:Y:S01]  /*0240*/  LDCU UR4, c[0x0][0x360] ;  /* 0x00006c00ff0477ac */ /* 0x000e220008000800 */
[----:B------:R-:W1:Y:S01]  /*0250*/  LDCU UR5, c[0x0][0x364] ;  /* 0x00006c80ff0577ac */ /* 0x000e620008000800 */
[----:B------:R-:W-:Y:S08]  /*0260*/  BAR.SYNC.DEFER_BLOCKING 0x0 ;  /* 0x0000000000007b1d */ /* 0x000ff00000010000 */
[----:B------:R-:W-:Y:S08]  /*0270*/  BAR.SYNC.DEFER_BLOCKING 0x0 ;  /* 0x0000000000007b1d */ /* 0x000ff00000010000 */
[----:B------:R-:W-:Y:S06]  /*0280*/  BAR.SYNC.DEFER_BLOCKING 0x0 ;  /* 0x0000000000007b1d */ /* 0x000fec0000010000 */
[----:B------:R-:W2:Y:S02]  /*0290*/  @!P0 LDS R2, [R5+0x100] ;  /* 0x0001000005028984 */ /* 0x000ea40000000800 */
[----:B--2---:R-:W-:Y:S01]  /*02a0*/  @!P0 FADD R8, R2, R8 ;  /* 0x0000000802088221 */ /* 0x004fe20000000000 */
[----:B-1----:R-:W-:-:S04]  /*02b0*/  IMAD R2, R7, UR5, R4 ;  /* 0x0000000507027c24 */ /* 0x002fc8000f8e0204 */
[----:B0-----:R-:W-:Y:S01]  /*02c0*/  IMAD R2, R2, UR4, RZ ;  /* 0x0000000402027c24 */ /* 0x001fe2000f8e02ff */
[----:B------:R0:W-:Y:S03]  /*02d0*/  @!P0 STS [R5], R8 ;  /* 0x0000000805008388 */ /* 0x0001e60000000800 */
[----:B------:R-:W-:Y:S01]  /*02e0*/  IMAD.IADD R4, R2, 0x1, R3 ;  /* 0x0000000102047824 */ /* 0x000fe200078e0203 */
[----:B------:R-:W-:Y:S04]  /*02f0*/  BAR.SYNC.DEFER_BLOCKING 0x0 ;  /* 0x0000000000007b1d */ /* 0x000fe80000010000 */
[----:B------:R-:W-:-:S13]  /*0300*/  ISETP.GT.U32.AND P0, PT, R4, 0x1f, PT ;  /* 0x0000001f0400780c */ /* 0x000fda0003f04070 */
        /* <DEDUP_REMOVED lines=14> */
.L_x_282:
[----:B01----:R-:W-:-:S07]  /*03f0*/  FADD R8, R8, R9 ;  /* 0x0000000908087221 */ /* 0x003fce0000000000 */
.L_x_275:
[----:B------:R-:W-:Y:S05]  /*0400*/  BSYNC B0 ;  /* 0x0000000000007941 */ /* 0x000fea0003800000 */
.L_x_274:
[----:B------:R-:W-:-:S13]  /*0410*/  LOP3.LUT P0, RZ, R2, R3, RZ, 0xfc, !PT ;  /* 0x0000000302ff7212 */ /* 0x000fda000780fcff */
[----:B------:R-:W-:Y:S05]  /*0420*/  @P0 EXIT ;  /* 0x000000000000094d */ /* 0x000fea0003800000 */
[----:B------:R-:W0:Y:S02]  /*0430*/  LDC.64 R2, c[0x0][0x388] ;  /* 0x0000e200ff027b82 */ /* 0x000e240000000a00 */
[----:B0-----:R-:W-:-:S05]  /*0440*/  IMAD.WIDE.U32 R2, R0, 0x4, R2 ;  /* 0x0000000400027825 */ /* 0x001fca00078e0002 */
[----:B------:R-:W-:Y:S01]  /*0450*/  STG.E desc[UR6][R2.64], R8 ;  /* 0x0000000802007986 */ /* 0x000fe2000c101906 */
[----:B------:R-:W-:Y:S05]  /*0460*/  EXIT ;  /* 0x000000000000794d */ /* 0x000fea0003800000 */
.L_x_276:
[----:B------:R-:W-:Y:S01]  /*0470*/  HFMA2 R11, -RZ, RZ, 0, 9.5367431640625e-07 ;  /* 0x00000010ff0b7431 */ /* 0x000fe200000001ff */
[----:B------:R-:W-:Y:S02]  /*0480*/  MOV R13, 0x1f ;  /* 0x0000001f000d7802 */ /* 0x000fe40000000f00 */
[----:B------:R-:W-:-:S07]  /*0490*/  MOV R10, 0xffffffff ;  /* 0xffffffff000a7802 */ /* 0x000fce0000000f00 */
[----:B------:R-:W-:Y:S05]  /*04a0*/  WARPSYNC.COLLECTIVE R10, `(.L_x_277) ;  /* 0x000000000a087348 */ /* 0x000fea0003c00000 */
[----:B------:R0:W1:Y:S02]  /*04b0*/  SHFL.DOWN P0, R9, R4, R11, R13 ;  /* 0x0800000b04097389 */ /* 0x000064000000000d */
[----:B01----:R-:W-:Y:S05]  /*04c0*/  ENDCOLLECTIVE ;  /* 0x000000000000791b */ /* 0x003fea0003800000 */
.L_x_277:
[----:B------:R-:W-:Y:S02]  /*04d0*/  HFMA2 R11, -RZ, RZ, 0, 4.76837158203125e-07 ;  /* 0x00000008ff0b7431 */ /* 0x000fe400000001ff */
[----:B------:R-:W-:-:S04]  /*04e0*/  IMAD.MOV.U32 R5, RZ, RZ, R9 ;  /* 0x000000ffff057224 */ /* 0x000fc800078e0009 */
[----:B------:R-:W-:-:S05]  /*04f0*/  FADD R5, R4, R5 ;  /* 0x0000000504057221 */ /* 0x000fca0000000000 */
[----:B------:R-:W-:-:S07]  /*0500*/  MOV R4, R5 ;  /* 0x0000000500047202 */ /* 0x000fce0000000f00 */
[----:B------:R-:W-:Y:S05]  /*0510*/  WARPSYNC.COLLECTIVE R10, `(.L_x_278) ;  /* 0x000000000a087348 */ /* 0x000fea0003c00000 */
[----:B------:R0:W1:Y:S02]  /*0520*/  SHFL.DOWN P0, R9, R4, R11, R13 ;  /* 0x0800000b04097389 */ /* 0x000064000000000d */
[----:B01----:R-:W-:Y:S05]  /*0530*/  ENDCOLLECTIVE ;  /* 0x000000000000791b */ /* 0x003fea0003800000 */
.L_x_278:
[----:B------:R-:W-:Y:S01]  /*0540*/  HFMA2 R11, -RZ, RZ, 0, 2.384185791015625e-07 ;  /* 0x00000004ff0b7431 */ /* 0x000fe200000001ff */
[----:B------:R-:W-:-:S05]  /*0550*/  MOV R6, R9 ;  /* 0x0000000900067202 */ /* 0x000fca0000000f00 */
[----:B------:R-:W-:-:S04]  /*0560*/  FADD R6, R5, R6 ;  /* 0x0000000605067221 */ /* 0x000fc80000000000 */
[----:B------:R-:W-:-:S07]  /*0570*/  IMAD.MOV.U32 R4, RZ, RZ, R6 ;  /* 0x000000ffff047224 */ /* 0x000fce00078e0006 */
[----:B------:R-:W-:Y:S05]  /*0580*/  WARPSYNC.COLLECTIVE R10, `(.L_x_279) ;  /* 0x000000000a087348 */ /* 0x000fea0003c00000 */
[----:B------:R0:W1:Y:S02]  /*0590*/  SHFL.DOWN P0, R9, R4, R11, R13 ;  /* 0x0800000b04097389 */ /* 0x000064000000000d */
[----:B01----:R-:W-:Y:S05]  /*05a0*/  ENDCOLLECTIVE ;  /* 0x000000000000791b */ /* 0x003fea0003800000 */
.L_x_279:
[----:B------:R-:W-:Y:S01]  /*05b0*/  IMAD.MOV.U32 R11, RZ, RZ, 0x2 ;  /* 0x00000002ff0b7424 */ /* 0x000fe200078e00ff */
[----:B------:R-:W-:-:S05]  /*05c0*/  MOV R7, R9 ;  /* 0x0000000900077202 */ /* 0x000fca0000000f00 */
[----:B------:R-:W-:-:S05]  /*05d0*/  FADD R7, R6, R7 ;  /* 0x0000000706077221 */ /* 0x000fca0000000000 */
[----:B------:R-:W-:-:S07]  /*05e0*/  MOV R4, R7 ;  /* 0x0000000700047202 */ /* 0x000fce0000000f00 */
[----:B------:R-:W-:Y:S05]  /*05f0*/  WARPSYNC.COLLECTIVE R10, `(.L_x_280) ;  /* 0x000000000a087348 */ /* 0x000fea0003c00000 */
[----:B------:R0:W1:Y:S02]  /*0600*/  SHFL.DOWN P0, R9, R4, R11, R13 ;  /* 0x0800000b04097389 */ /* 0x000064000000000d */
[----:B01----:R-:W-:Y:S05]  /*0610*/  ENDCOLLECTIVE ;  /* 0x000000000000791b */ /* 0x003fea0003800000 */
.L_x_280:
[----:B------:R-:W-:Y:S01]  /*0620*/  HFMA2 R11, -RZ, RZ, 0, 5.9604644775390625e-08 ;  /* 0x00000001ff0b7431 */ /* 0x000fe200000001ff */
[----:B------:R-:W-:-:S05]  /*0630*/  MOV R8, R9 ;  /* 0x0000000900087202 */ /* 0x000fca0000000f00 */
[----:B------:R-:W-:-:S05]  /*0640*/  FADD R8, R7, R8 ;  /* 0x0000000807087221 */ /* 0x000fca0000000000 */
[----:B------:R-:W-:-:S07]  /*0650*/  MOV R4, R8 ;  /* 0x0000000800047202 */ /* 0x000fce0000000f00 */
[----:B------:R-:W-:Y:S05]  /*0660*/  WARPSYNC.COLLECTIVE R10, `(.L_x_281) ;  /* 0x000000000a087348 */ /* 0x000fea0003c00000 */
[----:B------:R0:W1:Y:S02]  /*0670*/  SHFL.DOWN P0, R9, R4, R11, R13 ;  /* 0x0800000b04097389 */ /* 0x000064000000000d */
[----:B01----:R-:W-:Y:S05]  /*0680*/  ENDCOLLECTIVE ;  /* 0x000000000000791b */ /* 0x003fea0003800000 */
.L_x_281:
[----:B------:R-:W-:Y:S05]  /*0690*/  BRA `(.L_x_282) ;  /* 0xfffffffc00547947 */ /* 0x000fea000383ffff */
.L_x_283:
        /* <DEDUP_REMOVED lines=14> */
.L_x_457:


//--------------------- .text._Z7reduce6IfLj256EEvPT_S1_j --------------------------
	.section	.text._Z7reduce6IfLj256EEvPT_S1_j,"ax",@progbits
	.align	128
        .global         _Z7reduce6IfLj256EEvPT_S1_j
        .type           _Z7reduce6IfLj256EEvPT_S1_j,@function
        .size           _Z7reduce6IfLj256EEvPT_S1_j,(.L_x_458 - _Z7reduce6IfLj256EEvPT_S1_j)
        .other          _Z7reduce6IfLj256EEvPT_S1_j,@"STO_CUDA_ENTRY STV_DEFAULT"
_Z7reduce6IfLj256EEvPT_S1_j:
.text._Z7reduce6IfLj256EEvPT_S1_j:
        /* <DEDUP_REMOVED lines=14> */
.L_x_286:
        /* <DEDUP_REMOVED lines=11> */
.L_x_285:
[----:B0-----:R-:W-:Y:S05]  /*0190*/  BSYNC.RECONVERGENT B0 ;  /* 0x0000000000007941 */ /* 0x001fea0003800200 */
.L_x_284:
[----:B------:R-:W0:Y:S01]  /*01a0*/  S2UR UR5, SR_CgaCtaId ;  /* 0x00000000000579c3 */ /* 0x000e220000008800 */
[----:B------:R-:W-:Y:S01]  /*01b0*/  UMOV UR4, 0x400 ;  /* 0x0000040000047882 */ /* 0x000fe20000000000 */
[C---:B------:R-:W-:Y:S01]  /*01c0*/  ISETP.GT.U32.AND P0, PT, R3.reuse, 0x7f, PT ;  /* 0x0000007f0300780c */ /* 0x040fe20003f04070 */
[----:B------:R-:W1:Y:S01]  /*01d0*/  S2R R4, SR_TID.Y ;  /* 0x0000000000047919 */ /* 0x000e620000002200 */
[----:B------:R-:W-:Y:S01]  /*01e0*/  ISETP.GT.U32.AND P1, PT, R3, 0x3f, PT ;  /* 0x0000003f0300780c */ /* 0x000fe20003f24070 */
[----:B------:R-:W-:Y:S01]  /*01f0*/  BSSY B0, `(.L_x_287) ;  /* 0x0000025000007945 */ /* 0x000fe20003800000 */
[----:B------:R-:W-:Y:S01]  /*0200*/  MOV R8, R10 ;  /* 0x0000000a00087202 */ /* 0x000fe20000000f00 */
[----:B------:R-:W1:Y:S01]  /*0210*/  S2R R7, SR_TID.Z ;  /* 0x0000000000077919 */ /* 0x000e620000002300 */
[----:B0-----:R-:W-:-:S06]  /*0220*/  ULEA UR4, UR5, UR4, 0x18 ;  /* 0x0000000405047291 */ /* 0x001fcc000f8ec0ff */
[----:B------:R-:W-:-:S05]  /*0230*/  LEA R5, R3, UR4, 0x2 ;  /* 0x0000000403057c11 */ /* 0x000fca000f8e10ff */
[----:B------:R-:W-:Y:S01]  /*0240*/  STS [R5], R10 ;  /* 0x0000000a05007388 */ /* 0x000fe20000000800 */
[----:B------:R-:W0:Y:S01]  /*0250*/  LDCU UR4, c[0x0][0x360] ;  /* 0x00006c00ff0477ac */ /* 0x000e220008000800 */
[----:B------:R-:W1:Y:S01]  /*0260*/  LDCU UR5, c[0x0][0x364] ;  /* 0x00006c80ff0577ac */ /* 0x000e620008000800 */
[----:B------:R-:W-:Y:S08]  /*0270*/  BAR.SYNC.DEFER_BLOCKING 0x0 ;  /* 0x0000000000007b1d */ /* 0x000ff00000010000 */
[----:B------:R-:W-:Y:S06]  /*0280*/  BAR.SYNC.DEFER_BLOCKING 0x0 ;  /* 0x0000000000007b1d */ /* 0x000fec0000010000 */
[----:B------:R-:W2:Y:S02]  /*0290*/  @!P0 LDS R2, [R5+0x200] ;  /* 0x0002000005028984 */ /* 0x000ea40000000800 */
[----:B--2---:R-:W-:-:S05]  /*02a0*/  @!P0 FADD R8, R2, R8 ;  /* 0x0000000802088221 */ /* 0x004fca0000000000 */
[----:B------:R-:W-:Y:S01]  /*02b0*/  @!P0 STS [R5], R8 ;  /* 0x0000000805008388 */ /* 0x000fe20000000800 */
        /* <DEDUP_REMOVED lines=23> */
.L_x_295:
[----:B01----:R-:W-:-:S07]  /*0430*/  FADD R8, R8, R9 ;  /* 0x0000000908087221 */ /* 0x003fce0000000000 */
.L_x_288:
[----:B------:R-:W-:Y:S05]  /*0440*/  BSYNC B0 ;  /* 0x0000000000007941 */ /* 0x000fea0003800000 */
.L_x_287:
[----:B------:R-:W-:-:S13]  /*0450*/  LOP3.LUT P0, RZ, R2, R3, RZ, 0xfc, !PT ;  /* 0x0000000302ff7212 */ /* 0x000fda000780fcff */
[----:B------:R-:W-:Y:S05]  /*0460*/  @P0 EXIT ;  /* 0x000000000000094d */ /* 0x000fea0003800000 */
[----:B------:R-:W0:Y:S02]  /*0470*/  LDC.64 R2, c[0x0][0x388] ;  /* 0x0000e200ff027b82 */ /* 0x000e240000000a00 */
[----:B0-----:R-:W-:-:S05]  /*0480*/  IMAD.WIDE.U32 R2, R0, 0x4, R2 ;  /* 0x0000000400027825 */ /* 0x001fca00078e0002 */
[----:B------:R-:W-:Y:S01]  /*0490*/  STG.E desc[UR6][R2.64], R8 ;  /* 0x0000000802007986 */ /* 0x000fe2000c101906 */
[----:B------:R-:W-:Y:S05]  /*04a0*/  EXIT ;  /* 0x000000000000794d */ /* 0x000fea0003800000 */
.L_x_289:
[----:B------:R-:W-:Y:S01]  /*04b0*/  HFMA2 R11, -RZ, RZ, 0, 9.5367431640625e-07 ;  /* 0x00000010ff0b7431 */ /* 0x000fe200000001ff */
[----:B------:R-:W-:Y:S02]  /*04c0*/  MOV R13, 0x1f ;  /* 0x0000001f000d7802 */ /* 0x000fe40000000f00 */
[----:B------:R-:W-:-:S07]  /*04d0*/  MOV R10, 0xffffffff ;  /* 0xffffffff000a7802 */ /* 0x000fce0000000f00 */
[----:B------:R-:W-:Y:S05]  /*04e0*/  WARPSYNC.COLLECTIVE R10, `(.L_x_290) ;  /* 0x000000000a087348 */ /* 0x000fea0003c00000 */
[----:B------:R0:W1:Y:S02]  /*04f0*/  SHFL.DOWN P0, R9, R4, R11, R13 ;  /* 0x0800000b04097389 */ /* 0x000064000000000d */
[----:B01----:R-:W-:Y:S05]  /*0500*/  ENDCOLLECTIVE ;  /* 0x000000000000791b */ /* 0x003fea0003800000 */
.L_x_290:
[----:B------:R-:W-:Y:S02]  /*0510*/  HFMA2 R11, -RZ, RZ, 0, 4.76837158203125e-07 ;  /* 0x00000008ff0b7431 */ /* 0x000fe400000001ff */
[----:B------:R-:W-:-:S04]  /*0520*/  IMAD.MOV.U32 R5, RZ, RZ, R9 ;  /* 0x000000ffff057224 */ /* 0x000fc800078e0009 */
[----:B------:R-:W-:-:S05]  /*0530*/  FADD R5, R4, R5 ;  /* 0x0000000504057221 */ /* 0x000fca0000000000 */
[----:B------:R-:W-:-:S07]  /*0540*/  MOV R4, R5 ;  /* 0x0000000500047202 */ /* 0x000fce0000000f00 */
[----:B------:R-:W-:Y:S05]  /*0550*/  WARPSYNC.COLLECTIVE R10, `(.L_x_291) ;  /* 0x000000000a087348 */ /* 0x000fea0003c00000 */
[----:B------:R0:W1:Y:S02]  /*0560*/  SHFL.DOWN P0, R9, R4, R11, R13 ;  /* 0x0800000b04097389 */ /* 0x000064000000000d */
[----:B01----:R-:W-:Y:S05]  /*0570*/  ENDCOLLECTIVE ;  /* 0x000000000000791b */ /* 0x003fea0003800000 */
.L_x_291:
[----:B------:R-:W-:Y:S01]  /*0580*/  HFMA2 R11, -RZ, RZ, 0, 2.384185791015625e-07 ;  /* 0x00000004ff0b7431 */ /* 0x000fe200000001ff */
[----:B------:R-:W-:-:S05]  /*0590*/  MOV R6, R9 ;  /* 0x0000000900067202 */ /* 0x000fca0000000f00 */
[----:B------:R-:W-:-:S04]  /*05a0*/  FADD R6, R5, R6 ;  /* 0x0000000605067221 */ /* 0x000fc80000000000 */
[----:B------:R-:W-:-:S07]  /*05b0*/  IMAD.MOV.U32 R4, RZ, RZ, R6 ;  /* 0x000000ffff047224 */ /* 0x000fce00078e0006 */
[----:B------:R-:W-:Y:S05]  /*05c0*/  WARPSYNC.COLLECTIVE R10, `(.L_x_292) ;  /* 0x000000000a087348 */ /* 0x000fea0003c00000 */
[----:B------:R0:W1:Y:S02]  /*05d0*/  SHFL.DOWN P0, R9, R4, R11, R13 ;  /* 0x0800000b04097389 */ /* 0x000064000000000d */
[----:B01----:R-:W-:Y:S05]  /*05e0*/  ENDCOLLECTIVE ;  /* 0x000000000000791b */ /* 0x003fea0003800000 */
.L_x_292:
[----:B------:R-:W-:Y:S01]  /*05f0*/  IMAD.MOV.U32 R11, RZ, RZ, 0x2 ;  /* 0x00000002ff0b7424 */ /* 0x000fe200078e00ff */
[----:B------:R-:W-:-:S05]  /*0600*/  MOV R7, R9 ;  /* 0x0000000900077202 */ /* 0x000fca0000000f00 */
[----:B------:R-:W-:-:S05]  /*0610*/  FADD R7, R6, R7 ;  /* 0x0000000706077221 */ /* 0x000fca0000000000 */
[----:B------:R-:W-:-:S07]  /*0620*/  MOV R4, R7 ;  /* 0x0000000700047202 */ /* 0x000fce0000000f00 */
[----:B------:R-:W-:Y:S05]  /*0630*/  WARPSYNC.COLLECTIVE R10, `(.L_x_293) ;  /* 0x000000000a087348 */ /* 0x000fea0003c00000 */
[----:B------:R0:W1:Y:S02]  /*0640*/  SHFL.DOWN P0, R9, R4, R11, R13 ;  /* 0x0800000b04097389 */ /* 0x000064000000000d */
[----:B01----:R-:W-:Y:S05]  /*0650*/  ENDCOLLECTIVE ;  /* 0x000000000000791b */ /* 0x003fea0003800000 */
.L_x_293:
[----:B------:R-:W-:Y:S01]  /*0660*/  HFMA2 R11, -RZ, RZ, 0, 5.9604644775390625e-08 ;  /* 0x00000001ff0b7431 */ /* 0x000fe200000001ff */
[----:B------:R-:W-:-:S05]  /*0670*/  MOV R8, R9 ;  /* 0x0000000900087202 */ /* 0x000fca0000000f00 */
[----:B------:R-:W-:-:S05]  /*0680*/  FADD R8, R7, R8 ;  /* 0x0000000807087221 */ /* 0x000fca0000000000 */
[----:B------:R-:W-:-:S07]  /*0690*/  MOV R4, R8 ;  /* 0x0000000800047202 */ /* 0x000fce0000000f00 */
[----:B------:R-:W-:Y:S05]  /*06a0*/  WARPSYNC.COLLECTIVE R10, `(.L_x_294) ;  /* 0x000000000a087348 */ /* 0x000fea0003c00000 */
[----:B------:R0:W1:Y:S02]  /*06b0*/  SHFL.DOWN P0, R9, R4, R11, R13 ;  /* 0x0800000b04097389 */ /* 0x000064000000000d */
[----:B01----:R-:W-:Y:S05]  /*06c0*/  ENDCOLLECTIVE ;  /* 0x000000000000791b */ /* 0x003fea0003800000 */
.L_x_294:
[----:B------:R-:W-:Y:S05]  /*06d0*/  BRA `(.L_x_295) ;  /* 0xfffffffc00547947 */ /* 0x000fea000383ffff */
.L_x_296:
        /* <DEDUP_REMOVED lines=10> */
.L_x_458:


//--------------------- .text._Z7reduce6IfLj512EEvPT_S1_j --------------------------
	.section	.text._Z7reduce6IfLj512EEvPT_S1_j,"ax",@progbits
	.align	128
        .global         _Z7reduce6IfLj512EEvPT_S1_j
        .type           _Z7reduce6IfLj512EEvPT_S1_j,@function
        .size           _Z7reduce6IfLj512EEvPT_S1_j,(.L_x_459 - _Z7reduce6IfLj512EEvPT_S1_j)
        .other          _Z7reduce6IfLj512EEvPT_S1_j,@"STO_CUDA_ENTRY STV_DEFAULT"
_Z7reduce6IfLj512EEvPT_S1_j:
.text._Z7reduce6IfLj512EEvPT_S1_j:
[----:B------:R-:W-:Y:S01]  /*0000*/  LDC R1, c[0x0][0x37c] ;  /* 0x0000df00ff017b82 */ /* 0x000fe20000000800 */
[----:B------:R-:W0:Y:S01]  /*0010*/  S2R R0, SR_CTAID.X ;  /* 0x0000000000007919 */ /* 0x000e220000002500 */
[----:B------:R-:W1:Y:S01]  /*0020*/  LDCU UR4, c[0x0][0x390] ;  /* 0x00007200ff0477ac */ /* 0x000e620008000800 */
[----:B------:R-:W-:Y:S01]  /*0030*/  BSSY.RECONVERGENT B0, `(.L_x_297) ;  /* 0x0000017000007945 */ /* 0x000fe20003800200 */
[----:B------:R-:W-:Y:S01]  /*0040*/  HFMA2 R10, -RZ, RZ, 0, 0 ;  /* 0x00000000ff0a7431 */ /* 0x000fe200000001ff */
[----:B------:R-:W2:Y:S01]  /*0050*/  S2R R2, SR_TID.X ;  /* 0x0000000000027919 */ /* 0x000ea20000002100 */
[----:B------:R-:W3:Y:S01]  /*0060*/  LDCU.64 UR6, c[0x0][0x358] ;  /* 0x00006b00ff0677ac */ /* 0x000ee20008000a00 */
[----:B0-----:R-:W-:-:S04]  /*0070*/  SHF.L.U32 R3, R0, 0xa, RZ ;  /* 0x0000000a00037819 */ /* 0x001fc800000006ff */
[----:B--2---:R-:W-:-:S04]  /*0080*/  LOP3.LUT R3, R3, R2, RZ, 0xfc, !PT ;  /* 0x0000000203037212 */ /* 0x004fc800078efcff */
[----:B-1----:R-:W-:Y:S01]  /*0090*/  ISETP.GE.U32.AND P0, PT, R3, UR4, PT ;  /* 0x0000000403007c0c */ /* 0x002fe2000bf06070 */
[----:B------:R-:W0:-:S12]  /*00a0*/  LDCU UR4, c[0x0][0x390] ;  /* 0x00007200ff0477ac */ /* 0x000e180008000800 */
[----:B---3--:R-:W-:Y:S05]  /*00b0*/  @P0 BRA `(.L_x_298) ;  /* 0x0000000000380947 */ /* 0x008fea0003800000 */
[----:B------:R-:W1:Y:S01]  /*00c0*/  LDC R12, c[0x0][0x370] ;  /* 0x0000dc00ff0c7b82 */ /* 0x000e620000000800 */
[----:B------:R-:W-:-:S07]  /*00d0*/  IMAD.MOV.U32 R10, RZ, RZ, RZ ;  /* 0x000000ffff0a7224 */ /* 0x000fce00078e00ff */
[----:B------:R-:W2:Y:S02]  /*00e0*/  LDC.64 R8, c[0x0][0x380] ;  /* 0x0000e000ff087b82 */ /* 0x000ea40000000a00 */
.L_x_299:
        /* <DEDUP_REMOVED lines=11> */
.L_x_298:
[----:B0-----:R-:W-:Y:S05]  /*01a0*/  BSYNC.RECONVERGENT B0 ;  /* 0x0000000000007941 */ /* 0x001fea0003800200 */
.L_x_297:
[----:B------:R-:W0:Y:S01]  /*01b0*/  S2UR UR5, SR_CgaCtaId ;  /* 0x00000000000579c3 */ /* 0x000e220000008800 */
[----:B------:R-:W-:Y:S01]  /*01c0*/  UMOV UR4, 0x400 ;  /* 0x0000040000047882 */ /* 0x000fe20000000000 */
[C---:B------:R-:W-:Y:S01]  /*01d0*/  ISETP.GT.U32.AND P1, PT, R2.reuse, 0xff, PT ;  /* 0x000000ff0200780c */ /* 0x040fe20003f24070 */
[----:B------:R-:W-:Y:S01]  /*01e0*/  IMAD.MOV.U32 R8, RZ, RZ, R10 ;  /* 0x000000ffff087224 */ /* 0x000fe200078e000a */
[----:B------:R-:W-:Y:S01]  /*01f0*/  ISETP.GT.U32.AND P0, PT, R2, 0x7f, PT ;  /* 0x0000007f0200780c */ /* 0x000fe20003f04070 */
[----:B------:R-:W1:Y:S01]  /*0200*/  S2R R5, SR_TID.Y ;  /* 0x0000000000057919 */ /* 0x000e620000002200 */
[----:B------:R-:W-:Y:S01]  /*0210*/  BSSY B0, `(.L_x_300) ;  /* 0x0000028000007945 */ /* 0x000fe20003800000 */
[----:B------:R-:W1:Y:S01]  /*0220*/  S2R R6, SR_TID.Z ;  /* 0x0000000000067919 */ /* 0x000e620000002300 */
[----:B0-----:R-:W-:-:S06]  /*0230*/  ULEA UR4, UR5, UR4, 0x18 ;  /* 0x0000000405047291 */ /* 0x001fcc000f8ec0ff */
[----:B------:R-:W-:-:S05]  /*0240*/  LEA R3, R2, UR4, 0x2 ;  /* 0x0000000402037c11 */ /* 0x000fca000f8e10ff */
[----:B------:R-:W-:Y:S01]  /*0250*/  STS [R3], R10 ;  /* 0x0000000a03007388 */ /* 0x000fe20000000800 */
[----:B------:R-:W0:Y:S01]  /*0260*/  LDCU UR4, c[0x0][0x360] ;  /* 0x00006c00ff0477ac */ /* 0x000e220008000800 */
[----:B------:R-:W-:Y:S06]  /*0270*/  BAR.SYNC.DEFER_BLOCKING 0x0 ;  /* 0x0000000000007b1d */ /* 0x000fec0000010000 */
[----:B------:R-:W1:Y:S01]  /*0280*/  LDCU UR5, c[0x0][0x364] ;  /* 0x00006c80ff0577ac */ /* 0x000e620008000800 */
[----:B------:R-:W2:Y:S02]  /*0290*/  @!P1 LDS R4, [R3+0x400] ;  /* 0x0004000003049984 */ /* 0x000ea40000000800 */
[----:B--2---:R-:W-:-:S05]  /*02a0*/  @!P1 FADD R8, R4, R8 ;  /* 0x0000000804089221 */ /* 0x004fca0000000000 */
[----:B------:R-:W-:Y:S01]  /*02b0*/  @!P1 STS [R3], R8 ;  /* 0x0000000803009388 */ /* 0x000fe20000000800 */
[----:B------:R-:W-:Y:S01]  /*02c0*/  BAR.SYNC.DEFER_BLOCKING 0x0 ;  /* 0x0000000000007b1d */ /* 0x000fe20000010000 */
[----:B------:R-:W-:-:S05]  /*02d0*/  ISETP.GT.U32.AND P1, PT, R2, 0x3f, PT ;  /* 0x0000003f0200780c */ /* 0x000fca0003f24070 */
        /* <DEDUP_REMOVED lines=8> */
[----:B------:R0:W-:Y:S04]  /*0360*/  @!P1 STS [R3], R8 ;  /* 0x0000000803009388 */ /* 0x0001e80000000800 */
[----:B------:R-:W-:Y:S01]  /*0370*/  IADD3 R4, PT, PT, R5, R2, RZ ;  /* 0x0000000205047210 */ /* 0x000fe20007ffe0ff */
[----:B------:R-:W-:Y:S03]  /*0380*/  BAR.SYNC.DEFER_BLOCKING 0x0 ;  /* 0x0000000000007b1d */ /* 0x000fe60000010000 */
        /* <DEDUP_REMOVED lines=15> */
.L_x_308:
[----:B01----:R-:W-:-:S07]  /*0480*/  FADD R8, R8, R9 ;  /* 0x0000000908087221 */ /* 0x003fce0000000000 */
.L_x_301:
[----:B------:R-:W-:Y:S05]  /*0490*/  BSYNC B0 ;  /* 0x0000000000007941 */ /* 0x000fea0003800000 */
.L_x_300:
[----:B------:R-:W-:-:S13]  /*04a0*/  LOP3.LUT P0, RZ, R5, R2, RZ, 0xfc, !PT ;  /* 0x0000000205ff7212 */ /* 0x000fda000780fcff */
[----:B------:R-:W-:Y:S05]  /*04b0*/  @P0 EXIT ;  /* 0x000000000000094d */ /* 0x000fea0003800000 */
[----:B------:R-:W0:Y:S02]  /*04c0*/  LDC.64 R2, c[0x0][0x388] ;  /* 0x0000e200ff027b82 */ /* 0x000e240000000a00 */
[----:B0-----:R-:W-:-:S05]  /*04d0*/  IMAD.WIDE.U32 R2, R0, 0x4, R2 ;  /* 0x0000000400027825 */ /* 0x001fca00078e0002 */
[----:B------:R-:W-:Y:S01]  /*04e0*/  STG.E desc[UR6][R2.64], R8 ;  /* 0x0000000802007986 */ /* 0x000fe2000c101906 */
[----:B------:R-:W-:Y:S05]  /*04f0*/  EXIT ;  /* 0x000000000000794d */ /* 0x000fea0003800000 */
.L_x_302:
[----:B------:R-:W-:Y:S02]  /*0500*/  HFMA2 R11, -RZ, RZ, 0, 9.5367431640625e-07 ;  /* 0x00000010ff0b7431 */ /* 0x000fe400000001ff */
[----:B------:R-:W-:Y:S01]  /*0510*/  IMAD.MOV.U32 R13, RZ, RZ, 0x1f ;  /* 0x0000001fff0d7424 */ /* 0x000fe200078e00ff */
[----:B------:R-:W-:-:S07]  /*0520*/  MOV R10, 0xffffffff ;  /* 0xffffffff000a7802 */ /* 0x000fce0000000f00 */
[----:B------:R-:W-:Y:S05]  /*0530*/  WARPSYNC.COLLECTIVE R10, `(.L_x_303) ;  /* 0x000000000a087348 */ /* 0x000fea0003c00000 */
[----:B------:R0:W1:Y:S02]  /*0540*/  SHFL.DOWN P0, R9, R4, R11, R13 ;  /* 0x0800000b04097389 */ /* 0x000064000000000d */
[----:B01----:R-:W-:Y:S05]  /*0550*/  ENDCOLLECTIVE ;  /* 0x000000000000791b */ /* 0x003fea0003800000 */
.L_x_303:
[----:B------:R-:W-:Y:S01]  /*0560*/  HFMA2 R11, -RZ, RZ, 0, 4.76837158203125e-07 ;  /* 0x00000008ff0b7431 */ /* 0x000fe200000001ff */
[----:B------:R-:W-:-:S05]  /*0570*/  MOV R3, R9 ;  /* 0x0000000900037202 */ /* 0x000fca0000000f00 */
[----:B------:R-:W-:-:S04]  /*0580*/  FADD R3, R4, R3 ;  /* 0x0000000304037221 */ /* 0x000fc80000000000 */
[----:B------:R-:W-:-:S07]  /*0590*/  IMAD.MOV.U32 R4, RZ, RZ, R3 ;  /* 0x000000ffff047224 */ /* 0x000fce00078e0003 */
[----:B------:R-:W-:Y:S05]  /*05a0*/  WARPSYNC.COLLECTIVE R10, `(.L_x_304) ;  /* 0x000000000a087348 */ /* 0x000fea0003c00000 */
[----:B------:R0:W1:Y:S02]  /*05b0*/  SHFL.DOWN P0, R9, R4, R11, R13 ;  /* 0x0800000b04097389 */ /* 0x000064000000000d */
[----:B01----:R-:W-:Y:S05]  /*05c0*/  ENDCOLLECTIVE ;  /* 0x000000000000791b */ /* 0x003fea0003800000 */
.L_x_304:
[----:B------:R-:W-:Y:S01]  /*05d0*/  HFMA2 R11, -RZ, RZ, 0, 2.384185791015625e-07 ;  /* 0x00000004ff0b7431 */ /* 0x000fe200000001ff */
[----:B------:R-:W-:-:S05]  /*05e0*/  MOV R6, R9 ;  /* 0x0000000900067202 */ /* 0x000fca0000000f00 */
[----:B------:R-:W-:-:S04]  /*05f0*/  FADD R6, R3, R6 ;  /* 0x0000000603067221 */ /* 0x000fc80000000000 */
[----:B------:R-:W-:-:S07]  /*0600*/  IMAD.MOV.U32 R4, RZ, RZ, R6 ;  /* 0x000000ffff047224 */ /* 0x000fce00078e0006 */
[----:B------:R-:W-:Y:S05]  /*0610*/  WARPSYNC.COLLECTIVE R10, `(.L_x_305) ;  /* 0x000000000a087348 */ /* 0x000fea0003c00000 */
[----:B------:R0:W1:Y:S02]  /*0620*/  SHFL.DOWN P0, R9, R4, R11, R13 ;  /* 0x0800000b04097389 */ /* 0x000064000000000d */
[----:B01----:R-:W-:Y:S05]  /*0630*/  ENDCOLLECTIVE ;  /* 0x000000000000791b */ /* 0x003fea0003800000 */
.L_x_305:
[----:B------:R-:W-:Y:S01]  /*0640*/  IMAD.MOV.U32 R11, RZ, RZ, 0x2 ;  /* 0x00000002ff0b7424 */ /* 0x000fe200078e00ff */
[----:B------:R-:W-:-:S05]  /*0650*/  MOV R7, R9 ;  /* 0x0000000900077202 */ /* 0x000fca0000000f00 */
[----:B------:R-:W-:-:S05]  /*0660*/  FADD R7, R6, R7 ;  /* 0x0000000706077221 */ /* 0x000fca0000000000 */
[----:B------:R-:W-:-:S07]  /*0670*/  MOV R4, R7 ;  /* 0x0000000700047202 */ /* 0x000fce0000000f00 */
[----:B------:R-:W-:Y:S05]  /*0680*/  WARPSYNC.COLLECTIVE R10, `(.L_x_306) ;  /* 0x000000000a087348 */ /* 0x000fea0003c00000 */
[----:B------:R0:W1:Y:S02]  /*0690*/  SHFL.DOWN P0, R9, R4, R11, R13 ;  /* 0x0800000b04097389 */ /* 0x000064000000000d */
[----:B01----:R-:W-:Y:S05]  /*06a0*/  ENDCOLLECTIVE ;  /* 0x000000000000791b */ /* 0x003fea0003800000 */
.L_x_306:
[----:B------:R-:W-:Y:S01]  /*06b0*/  HFMA2 R11, -RZ, RZ, 0, 5.9604644775390625e-08 ;  /* 0x00000001ff0b7431 */ /* 0x000fe200000001ff */
[----:B------:R-:W-:-:S05]  /*06c0*/  MOV R8, R9 ;  /* 0x0000000900087202 */ /* 0x000fca0000000f00 */
[----:B------:R-:W-:-:S05]  /*06d0*/  FADD R8, R7, R8 ;  /* 0x0000000807087221 */ /* 0x000fca0000000000 */
[----:B------:R-:W-:-:S07]  /*06e0*/  MOV R4, R8 ;  /* 0x0000000800047202 */ /* 0x000fce0000000f00 */
[----:B------:R-:W-:Y:S05]  /*06f0*/  WARPSYNC.COLLECTIVE R10, `(.L_x_307) ;  /* 0x000000000a087348 */ /* 0x000fea0003c00000 */
[----:B------:R0:W1:Y:S02]  /*0700*/  SHFL.DOWN P0, R9, R4, R11, R13 ;  /* 0x0800000b04097389 */ /* 0x000064000000000d */
[----:B01----:R-:W-:Y:S05]  /*0710*/  ENDCOLLECTIVE ;  /* 0x000000000000791b */ /* 0x003fea0003800000 */
.L_x_307:
[----:B------:R-:W-:Y:S05]  /*0720*/  BRA `(.L_x_308) ;  /* 0xfffffffc00547947 */ /* 0x000fea000383ffff */
.L_x_309:
        /* <DEDUP_REMOVED lines=13> */
.L_x_459:


//--------------------- .text._Z7reduce6IiLj1EEvPT_S1_j --------------------------
	.section	.text._Z7reduce6IiLj1EEvPT_S1_j,"ax",@progbits
	.align	128
        .global         _Z7reduce6IiLj1EEvPT_S1_j
        .type           _Z7reduce6IiLj1EEvPT_S1_j,@function
        .size           _Z7reduce6IiLj1EEvPT_S1_j,(.L_x_460 - _Z7reduce6IiLj1EEvPT_S1_j)
        .other          _Z7reduce6IiLj1EEvPT_S1_j,@"STO_CUDA_ENTRY STV_DEFAULT"
_Z7reduce6IiLj1EEvPT_S1_j:
.text._Z7reduce6IiLj1EEvPT_S1_j:
[----:B------:R-:W-:Y:S01]  /*0000*/  LDC R1, c[0x0][0x37c] ;  /* 0x0000df00ff017b82 */ /* 0x000fe20000000800 */
[----:B------:R-:W0:Y:S01]  /*0010*/  S2R R3, SR_TID.X ;  /* 0x0000000000037919 */ /* 0x000e220000002100 */
[----:B------:R-:W1:Y:S01]  /*0020*/  LDCU UR4, c[0x0][0x390] ;  /* 0x00007200ff0477ac */ /* 0x000e620008000800 */
[----:B------:R-:W-:Y:S01]  /*0030*/  BSSY.RECONVERGENT B0, `(.L_x_310) ;  /* 0x0000015000007945 */ /* 0x000fe20003800200 */
[----:B------:R-:W-:Y:S01]  /*0040*/  HFMA2 R8, -RZ, RZ, 0, 0 ;  /* 0x00000000ff087431 */ /* 0x000fe200000001ff */
[----:B------:R-:W0:Y:S01]  /*0050*/  S2R R0, SR_CTAID.X ;  /* 0x0000000000007919 */ /* 0x000e220000002500 */
[----:B------:R-:W2:Y:S01]  /*0060*/  LDCU.64 UR6, c[0x0][0x358] ;  /* 0x00006b00ff0677ac */ /* 0x000ea20008000a00 */
[----:B0-----:R-:W-:-:S05]  /*0070*/  IMAD R2, R0, 0x2, R3 ;  /* 0x0000000200027824 */ /* 0x001fca00078e0203 */
[----:B-1----:R-:W-:Y:S01]  /*0080*/  ISETP.GE.U32.AND P0, PT, R2, UR4, PT ;  /* 0x0000000402007c0c */ /* 0x002fe2000bf06070 */
[----:B------:R-:W0:-:S12]  /*0090*/  LDCU UR4, c[0x0][0x390] ;  /* 0x00007200ff0477ac */ /* 0x000e180008000800 */
[----:B--2---:R-:W-:Y:S05]  /*00a0*/  @P0 BRA `(.L_x_311) ;  /* 0x0000000000340947 */ /* 0x004fea0003800000 */
[----:B------:R-:W1:Y:S01]  /*00b0*/  LDC R13, c[0x0][0x370] ;  /* 0x0000dc00ff0d7b82 */ /* 0x000e620000000800 */
[----:B------:R-:W-:-:S07]  /*00c0*/  IMAD.MOV.U32 R8, RZ, RZ, RZ ;  /* 0x000000ffff087224 */ /* 0x000fce00078e00ff */
[----:B------:R-:W2:Y:S02]  /*00d0*/  LDC.64 R4, c[0x0][0x380] ;  /* 0x0000e000ff047b82 */ /* 0x000ea40000000a00 */
.L_x_312:
[----:B------:R-:W-:-:S04]  /*00e0*/  IADD3 R6, PT, PT, R2, 0x1, RZ ;  /* 0x0000000102067810 */ /* 0x000fc80007ffe0ff */
[----:B0-----:R-:W-:Y:S01]  /*00f0*/  ISETP.GE.U32.AND P0, PT, R6, UR4, PT ;  /* 0x0000000406007c0c */ /* 0x001fe2000bf06070 */
[----:B--2---:R-:W-:-:S05]  /*0100*/  IMAD.WIDE.U32 R6, R2, 0x4, R4 ;  /* 0x0000000402067825 */ /* 0x004fca00078e0004 */
[----:B------:R-:W2:Y:S07]  /*0110*/  LDG.E R9, desc[UR6][R6.64] ;  /* 0x0000000606097981 */ /* 0x000eae000c1e1900 */
[----:B------:R-:W3:Y:S01]  /*0120*/  @!P0 LDG.E R11, desc[UR6][R6.64+0x4] ;  /* 0x00000406060b8981 */ /* 0x000ee2000c1e1900 */
[----:B-1----:R-:W-:-:S05]  /*0130*/  IMAD R2, R13, 0x2, R2 ;  /* 0x000000020d027824 */ /* 0x002fca00078e0202 */
[----:B------:R-:W-:Y:S02]  /*0140*/  ISETP.GE.U32.AND P1, PT, R2, UR4, PT ;  /* 0x0000000402007c0c */ /* 0x000fe4000bf26070 */
[----:B--2---:R-:W-:-:S05]  /*0150*/  IADD3 R8, PT, PT, R9, R8, RZ ;  /* 0x0000000809087210 */ /* 0x004fca0007ffe0ff */
[----:B---3--:R-:W-:-:S06]  /*0160*/  @!P0 IMAD.IADD R8, R8, 0x1, R11 ;  /* 0x0000000108088824 */ /* 0x008fcc00078e020b */
[----:B------:R-:W-:Y:S05]  /*0170*/  @!P1 BRA `(.L_x_312) ;  /* 0xfffffffc00d89947 */ /* 0x000fea000383ffff */
.L_x_311:
[----:B0-----:R-:W-:Y:S05]  /*0180*/  BSYNC.RECONVERGENT B0 ;  /* 0x0000000000007941 */ /* 0x001fea0003800200 */
.L_x_310:
[----:B------:R-:W0:Y:S01]  /*0190*/  S2R R2, SR_TID.Y ;  /* 0x0000000000027919 */ /* 0x000e220000002200 */
[----:B------:R-:W1:Y:S01]  /*01a0*/  LDCU UR8, c[0x0][0x360] ;  /* 0x00006c00ff0877ac */ /* 0x000e620008000800 */
[----:B------:R-:W2:Y:S01]  /*01b0*/  S2UR UR5, SR_CgaCtaId ;  /* 0x00000000000579c3 */ /* 0x000ea20000008800 */
[----:B------:R-:W-:Y:S01]  /*01c0*/  BSSY B0, `(.L_x_313) ;  /* 0x000001d000007945 */ /* 0x000fe20003800000 */
[----:B------:R-:W0:Y:S01]  /*01d0*/  S2R R7, SR_TID.Z ;  /* 0x0000000000077919 */ /* 0x000e220000002300 */
[----:B------:R-:W0:Y:S01]  /*01e0*/  LDCU UR9, c[0x0][0x364] ;  /* 0x00006c80ff0977ac */ /* 0x000e220008000800 */
[----:B------:R-:W-:Y:S01]  /*01f0*/  IMAD.MOV.U32 R9, RZ, RZ, R8 ;  /* 0x000000ffff097224 */ /* 0x000fe200078e0008 */
        /* <DEDUP_REMOVED lines=16> */
[----:B0-----:R-:W-:-:S05]  /*0300*/  IADD3 R4, PT, PT, R4, R9, RZ ;  /* 0x0000000904047210 */ /* 0x001fca0007ffe0ff */
[----:B------:R-:W0:Y:S02]  /*0310*/  SHFL.DOWN PT, R5, R4, 0x8, 0x1f ;  /* 0x09001f0004057f89 */ /* 0x000e2400000e0000 */
[----:B0-----:R-:W-:-:S05]  /*0320*/  IMAD.IADD R5, R4, 0x1, R5 ;  /* 0x0000000104057824 */ /* 0x001fca00078e0205 */
[----:B------:R-:W0:Y:S02]  /*0330*/  SHFL.DOWN PT, R6, R5, 0x4, 0x1f ;  /* 0x08801f0005067f89 */ /* 0x000e2400000e0000 */
[----:B0-----:R-:W-:-:S05]  /*0340*/  IADD3 R6, PT, PT, R5, R6, RZ ;  /* 0x0000000605067210 */ /* 0x001fca0007ffe0ff */
[----:B------:R-:W0:Y:S02]  /*0350*/  SHFL.DOWN PT, R7, R6, 0x2, 0x1f ;  /* 0x08401f0006077f89 */ /* 0x000e2400000e0000 */
[----:B0-----:R-:W-:-:S05]  /*0360*/  IMAD.IADD R7, R6, 0x1, R7 ;  /* 0x0000000106077824 */ /* 0x001fca00078e0207 */
[----:B------:R0:W1:Y:S02]  /*0370*/  SHFL.DOWN PT, R8, R7, 0x1, 0x1f ;  /* 0x08201f0007087f89 */ /* 0x00006400000e0000 */
.L_x_321:
[----:B-1----:R-:W-:-:S07]  /*0380*/  IADD3 R9, PT, PT, R7, R8, RZ ;  /* 0x0000000807097210 */ /* 0x002fce0007ffe0ff */
.L_x_314:
[----:B------:R-:W-:Y:S05]  /*0390*/  BSYNC B0 ;  /* 0x0000000000007941 */ /* 0x000fea0003800000 */
.L_x_313:
[----:B------:R-:W-:-:S13]  /*03a0*/  LOP3.LUT P0, RZ, R2, R3, RZ, 0xfc, !PT ;  /* 0x0000000302ff7212 */ /* 0x000fda000780fcff */
[----:B------:R-:W-:Y:S05]  /*03b0*/  @P0 EXIT ;  /* 0x000000000000094d */ /* 0x000fea0003800000 */
[----:B------:R-:W1:Y:S02]  /*03c0*/  LDC.64 R2, c[0x0][0x388] ;  /* 0x0000e200ff027b82 */ /* 0x000e640000000a00 */
[----:B-1----:R-:W-:-:S05]  /*03d0*/  IMAD.WIDE.U32 R2, R0, 0x4, R2 ;  /* 0x0000000400027825 */ /* 0x002fca00078e0002 */
[----:B------:R-:W-:Y:S01]  /*03e0*/  STG.E desc[UR6][R2.64], R9 ;  /* 0x0000000902007986 */ /* 0x000fe2000c101906 */
[----:B------:R-:W-:Y:S05]  /*03f0*/  EXIT ;  /* 0x000000000000794d */ /* 0x000fea0003800000 */
.L_x_315:
[----:B------:R-:W-:Y:S02]  /*0400*/  HFMA2 R12, -RZ, RZ, 0, 1.847743988037109375e-06 ;  /* 0x0000001fff0c7431 */ /* 0x000fe400000001ff */
[----:B------:R-:W-:Y:S02]  /*0410*/  IMAD.MOV.U32 R11, RZ, RZ, 0x10 ;  /* 0x00000010ff0b7424 */ /* 0x000fe400078e00ff */
[----:B------:R-:W-:-:S07]  /*0420*/  IMAD.MOV.U32 R10, RZ, RZ, -0x1 ;  /* 0xffffffffff0a7424 */ /* 0x000fce00078e00ff */
[----:B------:R-:W-:Y:S05]  /*0430*/  WARPSYNC.COLLECTIVE R10, `(.L_x_316) ;  /* 0x000000000a087348 */ /* 0x000fea0003c00000 */
[----:B------:R0:W1:Y:S02]  /*0440*/  SHFL.DOWN P0, R8, R9, R11, R12 ;  /* 0x0800000b09087389 */ /* 0x000064000000000c */
[----:B01----:R-:W-:Y:S05]  /*0450*/  ENDCOLLECTIVE ;  /* 0x000000000000791b */ /* 0x003fea0003800000 */
.L_x_316:
[----:B------:R-:W-:Y:S01]  /*0460*/  IMAD.MOV.U32 R11, RZ, RZ, 0x8 ;  /* 0x00000008ff0b7424 */ /* 0x000fe200078e00ff */
[----:B------:R-:W-:-:S05]  /*0470*/  MOV R4, R8 ;  /* 0x0000000800047202 */ /* 0x000fca0000000f00 */
[----:B------:R-:W-:-:S05]  /*0480*/  IMAD.IADD R4, R4, 0x1, R9 ;  /* 0x0000000104047824 */ /* 0x000fca00078e0209 */
[----:B------:R-:W-:-:S07]  /*0490*/  MOV R9, R4 ;  /* 0x0000000400097202 */ /* 0x000fce0000000f00 */
[----:B------:R-:W-:Y:S05]  /*04a0*/  WARPSYNC.COLLECTIVE R10, `(.L_x_317) ;  /* 0x000000000a087348 */ /* 0x000fea0003c00000 */
[----:B------:R0:W1:Y:S02]  /*04b0*/  SHFL.DOWN P0, R8, R9, R11, R12 ;  /* 0x0800000b09087389 */ /* 0x000064000000000c */
[----:B01----:R-:W-:Y:S05]  /*04c0*/  ENDCOLLECTIVE ;  /* 0x000000000000791b */ /* 0x003fea0003800000 */
.L_x_317:
[----:B------:R-:W-:Y:S01]  /*04d0*/  IMAD.MOV.U32 R11, RZ, RZ, 0x4 ;  /* 0x00000004ff0b7424 */ /* 0x000fe200078e00ff */
[----:B------:R-:W-:-:S05]  /*04e0*/  MOV R5, R8 ;  /* 0x0000000800057202 */ /* 0x000fca0000000f00 */
[----:B------:R-:W-:-:S05]  /*04f0*/  IMAD.IADD R5, R4, 0x1, R5 ;  /* 0x0000000104057824 */ /* 0x000fca00078e0205 */
[----:B------:R-:W-:-:S07]  /*0500*/  MOV R9, R5 ;  /* 0x0000000500097202 */ /* 0x000fce0000000f00 */
[----:B------:R-:W-:Y:S05]  /*0510*/  WARPSYNC.COLLECTIVE R10, `(.L_x_318) ;  /* 0x000000000a087348 */ /* 0x000fea0003c00000 */
[----:B------:R0:W1:Y:S02]  /*0520*/  SHFL.DOWN P0, R8, R9, R11, R12 ;  /* 0x0800000b09087389 */ /* 0x000064000000000c */
[----:B01----:R-:W-:Y:S05]  /*0530*/  ENDCOLLECTIVE ;  /* 0x000000000000791b */ /* 0x003fea0003800000 */
.L_x_318:
[----:B------:R-:W-:Y:S01]  /*0540*/  IMAD.MOV.U32 R11, RZ, RZ, 0x2 ;  /* 0x00000002ff0b7424 */ /* 0x000fe200078e00ff */
[----:B------:R-:W-:-:S05]  /*0550*/  MOV R6, R8 ;  /* 0x0000000800067202 */ /* 0x000fca0000000f00 */
[----:B------:R-:W-:-:S05]  /*0560*/  IMAD.IADD R6, R5, 0x1, R6 ;  /* 0x0000000105067824 */ /* 0x000fca00078e0206 */
[----:B------:R-:W-:-:S07]  /*0570*/  MOV R9, R6 ;  /* 0x0000000600097202 */ /* 0x000fce0000000f00 */
[----:B------:R-:W-:Y:S05]  /*0580*/  WARPSYNC.COLLECTIVE R10, `(.L_x_319) ;  /* 0x000000000a087348 */ /* 0x000fea0003c00000 */
[----:B------:R0:W1:Y:S02]  /*0590*/  SHFL.DOWN P0, R8, R9, R11, R12 ;  /* 0x0800000b09087389 */ /* 0x000064000000000c */
[----:B01----:R-:W-:Y:S05]  /*05a0*/  ENDCOLLECTIVE ;  /* 0x000000000000791b */ /* 0x003fea0003800000 */
.L_x_319:
[----:B------:R-:W-:Y:S01]  /*05b0*/  IMAD.MOV.U32 R11, RZ, RZ, 0x1 ;  /* 0x00000001ff0b7424 */ /* 0x000fe200078e00ff */
[----:B------:R-:W-:-:S05]  /*05c0*/  MOV R7, R8 ;  /* 0x0000000800077202 */ /* 0x000fca0000000f00 */
[----:B------:R-:W-:-:S05]  /*05d0*/  IMAD.IADD R7, R6, 0x1, R7 ;  /* 0x0000000106077824 */ /* 0x000fca00078e0207 */
[----:B------:R-:W-:-:S07]  /*05e0*/  MOV R9, R7 ;  /* 0x0000000700097202 */ /* 0x000fce0000000f00 */
[----:B------:R-:W-:Y:S05]  /*05f0*/  WARPSYNC.COLLECTIVE R10, `(.L_x_320) ;  /* 0x000000000a087348 */ /* 0x000fea0003c00000 */
[----:B------:R0:W1:Y:S02]  /*0600*/  SHFL.DOWN P0, R8, R9, R11, R12 ;  /* 0x0800000b09087389 */ /* 0x000064000000000c */
[----:B01----:R-:W-:Y:S05]  /*0610*/  ENDCOLLECTIVE ;  /* 0x000000000000791b */ /* 0x003fea0003800000 */
.L_x_320:
[----:B------:R-:W-:Y:S05]  /*0620*/  BRA `(.L_x_321) ;  /* 0xfffffffc00547947 */ /* 0x000fea000383ffff */
.L_x_322:
        /* <DEDUP_REMOVED lines=13> */
.L_x_460:


//--------------------- .text._Z7reduce6IiLj2EEvPT_S1_j --------------------------
	.section	.text._Z7reduce6IiLj2EEvPT_S1_j,"ax",@progbits
	.align	128
        .global         _Z7reduce6IiLj2EEvPT_S1_j
        .type           _Z7reduce6IiLj2EEvPT_S1_j,@function
        .size           _Z7reduce6IiLj2EEvPT_S1_j,(.L_x_461 - _Z7reduce6IiLj2EEvPT_S1_j)
        .other          _Z7reduce6IiLj2EEvPT_S1_j,@"STO_CUDA_ENTRY STV_DEFAULT"
_Z7reduce6IiLj2EEvPT_S1_j:
.text._Z7reduce6IiLj2EEvPT_S1_j:
        /* <DEDUP_REMOVED lines=14> */
.L_x_325:
[C---:B------:R-:W-:Y:S01]  /*00e0*/  IADD3 R7, PT, PT, R2.reuse, 0x2, RZ ;  /* 0x0000000202077810 */ /* 0x040fe20007ffe0ff */
[----:B--2---:R-:W-:-:S03]  /*00f0*/  IMAD.WIDE.U32 R4, R2, 0x4, R8 ;  /* 0x0000000402047825 */ /* 0x004fc600078e0008 */
[----:B0-----:R-:W-:-:S03]  /*0100*/  ISETP.GE.U32.AND P0, PT, R7, UR4, PT ;  /* 0x0000000407007c0c */ /* 0x001fc6000bf06070 */
[----:B------:R-:W2:Y:S10]  /*0110*/  LDG.E R5, desc[UR6][R4.64] ;  /* 0x0000000604057981 */ /* 0x000eb4000c1e1900 */
[----:B------:R-:W-:-:S06]  /*0120*/  @!P0 IMAD.WIDE.U32 R6, R7, 0x4, R8 ;  /* 0x0000000407068825 */ /* 0x000fcc00078e0008 */
[----:B------:R-:W3:Y:S01]  /*0130*/  @!P0 LDG.E R7, desc[UR6][R6.64] ;  /* 0x0000000606078981 */ /* 0x000ee2000c1e1900 */
[----:B-1----:R-:W-:-:S05]  /*0140*/  IMAD R2, R11, 0x4, R2 ;  /* 0x000000040b027824 */ /* 0x002fca00078e0202 */
[----:B------:R-:W-:Y:S02]  /*0150*/  ISETP.GE.U32.AND P1, PT, R2, UR4, PT ;  /* 0x0000000402007c0c */ /* 0x000fe4000bf26070 */
[----:B--2---:R-:W-:-:S05]  /*0160*/  IADD3 R10, PT, PT, R5, R10, RZ ;  /* 0x0000000a050a7210 */ /* 0x004fca0007ffe0ff */
[----:B---3--:R-:W-:-:S06]  /*0170*/  @!P0 IMAD.IADD R10, R10, 0x1, R7 ;  /* 0x000000010a0a8824 */ /* 0x008fcc00078e0207 */
[----:B------:R-:W-:Y:S05]  /*0180*/  @!P1 BRA `(.L_x_325) ;  /* 0xfffffffc00d49947 */ /* 0x000fea000383ffff */
.L_x_324:
[----:B0-----:R-:W-:Y:S05]  /*0190*/  BSYNC.RECONVERGENT B0 ;  /* 0x0000000000007941 */ /* 0x001fea0003800200 */
.L_x_323:
        /* <DEDUP_REMOVED lines=31> */
.L_x_334:
[----:B-1----:R-:W-:-:S07]  /*0390*/  IADD3 R9, PT, PT, R7, R8, RZ ;  /* 0x0000000807097210 */ /* 0x002fce0007ffe0ff */
.L_x_327:
[----:B------:R-:W-:Y:S05]  /*03a0*/  BSYNC B0 ;  /* 0x0000000000007941 */ /* 0x000fea0003800000 */
.L_x_326:
[----:B------:R-:W-:-:S13]  /*03b0*/  LOP3.LUT P0, RZ, R2, R3, RZ, 0xfc, !PT ;  /* 0x0000000302ff7212 */ /* 0x000fda000780fcff */
[----:B------:R-:W-:Y:S05]  /*03c0*/  @P0 EXIT ;  /* 0x000000000000094d */ /* 0x000fea0003800000 */
[----:B------:R-:W1:Y:S02]  /*03d0*/  LDC.64 R2, c[0x0][0x388] ;  /* 0x0000e200ff027b82 */ /* 0x000e640000000a00 */
[----:B-1----:R-:W-:-:S05]  /*03e0*/  IMAD.WIDE.U32 R2, R0, 0x4, R2 ;  /* 0x0000000400027825 */ /* 0x002fca00078e0002 */
[----:B------:R-:W-:Y:S01]  /*03f0*/  STG.E desc[UR6][R2.64], R9 ;  /* 0x0000000902007986 */ /* 0x000fe2000c101906 */
[----:B------:R-:W-:Y:S05]  /*0400*/  EXIT ;  /* 0x000000000000794d */ /* 0x000fea0003800000 */
.L_x_328:
[----:B------:R-:W-:Y:S02]  /*0410*/  HFMA2 R12, -RZ, RZ, 0, 1.847743988037109375e-06 ;  /* 0x0000001fff0c7431 */ /* 0x000fe400000001ff */
[----:B------:R-:W-:Y:S02]  /*0420*/  IMAD.MOV.U32 R11, RZ, RZ, 0x10 ;  /* 0x00000010ff0b7424 */ /* 0x000fe400078e00ff */
[----:B------:R-:W-:-:S07]  /*0430*/  IMAD.MOV.U32 R10, RZ, RZ, -0x1 ;  /* 0xffffffffff0a7424 */ /* 0x000fce00078e00ff */
[----:B------:R-:W-:Y:S05]  /*0440*/  WARPSYNC.COLLECTIVE R10, `(.L_x_329) ;  /* 0x000000000a087348 */ /* 0x000fea0003c00000 */
[----:B------:R0:W1:Y:S02]  /*0450*/  SHFL.DOWN P0, R8, R9, R11, R12 ;  /* 0x0800000b09087389 */ /* 0x000064000000000c */
[----:B01----:R-:W-:Y:S05]  /*0460*/  ENDCOLLECTIVE ;  /* 0x000000000000791b */ /* 0x003fea0003800000 */
.L_x_329:
[----:B------:R-:W-:Y:S01]  /*0470*/  IMAD.MOV.U32 R11, RZ, RZ, 0x8 ;  /* 0x00000008ff0b7424 */ /* 0x000fe200078e00ff */
[----:B------:R-:W-:-:S05]  /*0480*/  MOV R4, R8 ;  /* 0x0000000800047202 */ /* 0x000fca0000000f00 */
[----:B------:R-:W-:-:S05]  /*0490*/  IMAD.IADD R4, R4, 0x1, R9 ;  /* 0x0000000104047824 */ /* 0x000fca00078e0209 */
[----:B------:R-:W-:-:S07]  /*04a0*/  MOV R9, R4 ;  /* 0x0000000400097202 */ /* 0x000fce0000000f00 */
[----:B------:R-:W-:Y:S05]  /*04b0*/  WARPSYNC.COLLECTIVE R10, `(.L_x_330) ;  /* 0x000000000a087348 */ /* 0x000fea0003c00000 */
[----:B------:R0:W1:Y:S02]  /*04c0*/  SHFL.DOWN P0, R8, R9, R11, R12 ;  /* 0x0800000b09087389 */ /* 0x000064000000000c */
[----:B01----:R-:W-:Y:S05]  /*04d0*/  ENDCOLLECTIVE ;  /* 0x000000000000791b */ /* 0x003fea0003800000 */
.L_x_330:
[----:B------:R-:W-:Y:S01]  /*04e0*/  IMAD.MOV.U32 R11, RZ, RZ, 0x4 ;  /* 0x00000004ff0b7424 */ /* 0x000fe200078e00ff */
[----:B------:R-:W-:-:S05]  /*04f0*/  MOV R5, R8 ;  /* 0x0000000800057202 */ /* 0x000fca0000000f00 */
[----:B------:R-:W-:-:S05]  /*0500*/  IMAD.IADD R5, R4, 0x1, R5 ;  /* 0x0000000104057824 */ /* 0x000fca00078e0205 */
[----:B------:R-:W-:-:S07]  /*0510*/  MOV R9, R5 ;  /* 0x0000000500097202 */ /* 0x000fce0000000f00 */
[----:B------:R-:W-:Y:S05]  /*0520*/  WARPSYNC.COLLECTIVE R10, `(.L_x_331) ;  /* 0x000000000a087348 */ /* 0x000fea0003c00000 */
[----:B------:R0:W1:Y:S02]  /*0530*/  SHFL.DOWN P0, R8, R9, R11, R12 ;  /* 0x0800000b09087389 */ /* 0x000064000000000c */
[----:B01----:R-:W-:Y:S05]  /*0540*/  ENDCOLLECTIVE ;  /* 0x000000000000791b */ /* 0x003fea0003800000 */
.L_x_331:
[----:B------:R-:W-:Y:S01]  /*0550*/  IMAD.MOV.U32 R11, RZ, RZ, 0x2 ;  /* 0x00000002ff0b7424 */ /* 0x000fe200078e00ff */
[----:B------:R-:W-:-:S05]  /*0560*/  MOV R6, R8 ;  /* 0x0000000800067202 */ /* 0x000fca0000000f00 */
[----:B------:R-:W-:-:S05]  /*0570*/  IMAD.IADD R6, R5, 0x1, R6 ;  /* 0x0000000105067824 */ /* 0x000fca00078e0206 */
[----:B------:R-:W-:-:S07]  /*0580*/  MOV R9, R6 ;  /* 0x0000000600097202 */ /* 0x000fce0000000f00 */
[----:B------:R-:W-:Y:S05]  /*0590*/  WARPSYNC.COLLECTIVE R10, `(.L_x_332) ;  /* 0x000000000a087348 */ /* 0x000fea0003c00000 */
[----:B------:R0:W1:Y:S02]  /*05a0*/  SHFL.DOWN P0, R8, R9, R11, R12 ;  /* 0x0800000b09087389 */ /* 0x000064000000000c */
[----:B01----:R-:W-:Y:S05]  /*05b0*/  ENDCOLLECTIVE ;  /* 0x000000000000791b */ /* 0x003fea0003800000 */
.L_x_332:
[----:B------:R-:W-:Y:S01]  /*05c0*/  IMAD.MOV.U32 R11, RZ, RZ, 0x1 ;  /* 0x00000001ff0b7424 */ /* 0x000fe200078e00ff */
[----:B------:R-:W-:-:S05]  /*05d0*/  MOV R7, R8 ;  /* 0x0000000800077202 */ /* 0x000fca0000000f00 */
[----:B------:R-:W-:-:S05]  /*05e0*/  IMAD.IADD R7, R6, 0x1, R7 ;  /* 0x0000000106077824 */ /* 0x000fca00078e0207 */
[----:B------:R-:W-:-:S07]  /*05f0*/  MOV R9, R7 ;  /* 0x0000000700097202 */ /* 0x000fce0000000f00 */
[----:B------:R-:W-:Y:S05]  /*0600*/  WARPSYNC.COLLECTIVE R10, `(.L_x_333) ;  /* 0x000000000a087348 */ /* 0x000fea0003c00000 */
[----:B------:R0:W1:Y:S02]  /*0610*/  SHFL.DOWN P0, R8, R9, R11, R12 ;  /* 0x0800000b09087389 */ /* 0x000064000000000c */
[----:B01----:R-:W-:Y:S05]  /*0620*/  ENDCOLLECTIVE ;  /* 0x000000000000791b */ /* 0x003fea0003800000 */
.L_x_333:
[----:B------:R-:W-:Y:S05]  /*0630*/  BRA `(.L_x_334) ;  /* 0xfffffffc00547947 */ /* 0x000fea000383ffff */
.L_x_335:
        /* <DEDUP_REMOVED lines=12> */
.L_x_461:


//--------------------- .text._Z7reduce6IiLj4EEvPT_S1_j --------------------------
	.section	.text._Z7reduce6IiLj4EEvPT_S1_j,"ax",@progbits
	.align	128
        .global         _Z7reduce6IiLj4EEvPT_S1_j
        .type           _Z7reduce6IiLj4EEvPT_S1_j,@function
        .size           _Z7reduce6IiLj4EEvPT_S1_j,(.L_x_462 - _Z7reduce6IiLj4EEvPT_S1_j)
        .other          _Z7reduce6IiLj4EEvPT_S1_j,@"STO_CUDA_ENTRY STV_DEFAULT"
_Z7reduce6IiLj4EEvPT_S1_j:
.text._Z7reduce6IiLj4EEvPT_S1_j:
        /* <DEDUP_REMOVED lines=14> */
.L_x_338:
        /* <DEDUP_REMOVED lines=11> */
.L_x_337:
[----:B0-----:R-:W-:Y:S05]  /*0190*/  BSYNC.RECONVERGENT B0 ;  /* 0x0000000000007941 */ /* 0x001fea0003800200 */
.L_x_336:
        /* <DEDUP_REMOVED lines=31> */
.L_x_347:
[----:B-1----:R-:W-:-:S07]  /*0390*/  IADD3 R9, PT, PT, R7, R8, RZ ;  /* 0x0000000807097210 */ /* 0x002fce0007ffe0ff */
.L_x_340:
[----:B------:R-:W-:Y:S05]  /*03a0*/  BSYNC B0 ;  /* 0x0000000000007941 */ /* 0x000fea0003800000 */
.L_x_339:
[----:B------:R-:W-:-:S13]  /*03b0*/  LOP3.LUT P0, RZ, R2, R3, RZ, 0xfc, !PT ;  /* 0x0000000302ff7212 */ /* 0x000fda000780fcff */
[----:B------:R-:W-:Y:S05]  /*03c0*/  @P0 EXIT ;  /* 0x000000000000094d */ /* 0x000fea0003800000 */
[----:B------:R-:W1:Y:S02]  /*03d0*/  LDC.64 R2, c[0x0][0x388] ;  /* 0x0000e200ff027b82 */ /* 0x000e640000000a00 */
[----:B-1----:R-:W-:-:S05]  /*03e0*/  IMAD.WIDE.U32 R2, R0, 0x4, R2 ;  /* 0x0000000400027825 */ /* 0x002fca00078e0002 */
[----:B------:R-:W-:Y:S01]  /*03f0*/  STG.E desc[UR6][R2.64], R9 ;  /* 0x0000000902007986 */ /* 0x000fe2000c101906 */
[----:B------:R-:W-:Y:S05]  /*0400*/  EXIT ;  /* 0x000000000000794d */ /* 0x000fea0003800000 */
.L_x_341:
[----:B------:R-:W-:Y:S02]  /*0410*/  HFMA2 R12, -RZ, RZ, 0, 1.847743988037109375e-06 ;  /* 0x0000001fff0c7431 */ /* 0x000fe400000001ff */
[----:B------:R-:W-:Y:S02]  /*0420*/  IMAD.MOV.U32 R11, RZ, RZ, 0x10 ;  /* 0x00000010ff0b7424 */ /* 0x000fe400078e00ff */
[----:B------:R-:W-:-:S07]  /*0430*/  IMAD.MOV.U32 R10, RZ, RZ, -0x1 ;  /* 0xffffffffff0a7424 */ /* 0x000fce00078e00ff */
[----:B------:R-:W-:Y:S05]  /*0440*/  WARPSYNC.COLLECTIVE R10, `(.L_x_342) ;  /* 0x000000000a087348 */ /* 0x000fea0003c00000 */
[----:B------:R0:W1:Y:S02]  /*0450*/  SHFL.DOWN P0, R8, R9, R11, R12 ;  /* 0x0800000b09087389 */ /* 0x000064000000000c */
[----:B01----:R-:W-:Y:S05]  /*0460*/  ENDCOLLECTIVE ;  /* 0x000000000000791b */ /* 0x003fea0003800000 */
.L_x_342:
[----:B------:R-:W-:Y:S01]  /*0470*/  IMAD.MOV.U32 R11, RZ, RZ, 0x8 ;  /* 0x00000008ff0b7424 */ /* 0x000fe200078e00ff */
[----:B------:R-:W-:-:S05]  /*0480*/  MOV R4, R8 ;  /* 0x0000000800047202 */ /* 0x000fca0000000f00 */
[----:B------:R-:W-:-:S05]  /*0490*/  IMAD.IADD R4, R4, 0x1, R9 ;  /* 0x0000000104047824 */ /* 0x000fca00078e0209 */
[----:B------:R-:W-:-:S07]  /*04a0*/  MOV R9, R4 ;  /* 0x0000000400097202 */ /* 0x000fce0000000f00 */
[----:B------:R-:W-:Y:S05]  /*04b0*/  WARPSYNC.COLLECTIVE R10, `(.L_x_343) ;  /* 0x000000000a087348 */ /* 0x000fea0003c00000 */
[----:B------:R0:W1:Y:S02]  /*04c0*/  SHFL.DOWN P0, R8, R9, R11, R12 ;  /* 0x0800000b09087389 */ /* 0x000064000000000c */
[----:B01----:R-:W-:Y:S05]  /*04d0*/  ENDCOLLECTIVE ;  /* 0x000000000000791b */ /* 0x003fea0003800000 */
.L_x_343:
[----:B------:R-:W-:Y:S01]  /*04e0*/  IMAD.MOV.U32 R11, RZ, RZ, 0x4 ;  /* 0x00000004ff0b7424 */ /* 0x000fe200078e00ff */
[----:B------:R-:W-:-:S05]  /*04f0*/  MOV R5, R8 ;  /* 0x0000000800057202 */ /* 0x000fca0000000f00 */
[----:B------:R-:W-:-:S05]  /*0500*/  IMAD.IADD R5, R4, 0x1, R5 ;  /* 0x0000000104057824 */ /* 0x000fca00078e0205 */
[----:B------:R-:W-:-:S07]  /*0510*/  MOV R9, R5 ;  /* 0x0000000500097202 */ /* 0x000fce0000000f00 */
[----:B------:R-:W-:Y:S05]  /*0520*/  WARPSYNC.COLLECTIVE R10, `(.L_x_344) ;  /* 0x000000000a087348 */ /* 0x000fea0003c00000 */
[----:B------:R0:W1:Y:S02]  /*0530*/  SHFL.DOWN P0, R8, R9, R11, R12 ;  /* 0x0800000b09087389 */ /* 0x000064000000000c */
[----:B01----:R-:W-:Y:S05]  /*0540*/  ENDCOLLECTIVE ;  /* 0x000000000000791b */ /* 0x003fea0003800000 */
.L_x_344:
[----:B------:R-:W-:Y:S01]  /*0550*/  IMAD.MOV.U32 R11, RZ, RZ, 0x2 ;  /* 0x00000002ff0b7424 */ /* 0x000fe200078e00ff */
[----:B------:R-:W-:-:S05]  /*0560*/  MOV R6, R8 ;  /* 0x0000000800067202 */ /* 0x000fca0000000f00 */
[----:B------:R-:W-:-:S05]  /*0570*/  IMAD.IADD R6, R5, 0x1, R6 ;  /* 0x0000000105067824 */ /* 0x000fca00078e0206 */
[----:B------:R-:W-:-:S07]  /*0580*/  MOV R9, R6 ;  /* 0x0000000600097202 */ /* 0x000fce0000000f00 */
[----:B------:R-:W-:Y:S05]  /*0590*/  WARPSYNC.COLLECTIVE R10, `(.L_x_345) ;  /* 0x000000000a087348 */ /* 0x000fea0003c00000 */
[----:B------:R0:W1:Y:S02]  /*05a0*/  SHFL.DOWN P0, R8, R9, R11, R12 ;  /* 0x0800000b09087389 */ /* 0x000064000000000c */
[----:B01----:R-:W-:Y:S05]  /*05b0*/  ENDCOLLECTIVE ;  /* 0x000000000000791b */ /* 0x003fea0003800000 */
.L_x_345:
[----:B------:R-:W-:Y:S01]  /*05c0*/  IMAD.MOV.U32 R11, RZ, RZ, 0x1 ;  /* 0x00000001ff0b7424 */ /* 0x000fe200078e00ff */
[----:B------:R-:W-:-:S05]  /*05d0*/  MOV R7, R8 ;  /* 0x0000000800077202 */ /* 0x000fca0000000f00 */
[----:B------:R-:W-:-:S05]  /*05e0*/  IMAD.IADD R7, R6, 0x1, R7 ;  /* 0x0000000106077824 */ /* 0x000fca00078e0207 */
[----:B------:R-:W-:-:S07]  /*05f0*/  MOV R9, R7 ;  /* 0x0000000700097202 */ /* 0x000fce0000000f00 */
[----:B------:R-:W-:Y:S05]  /*0600*/  WARPSYNC.COLLECTIVE R10, `(.L_x_346) ;  /* 0x000000000a087348 */ /* 0x000fea0003c00000 */
[----:B------:R0:W1:Y:S02]  /*0610*/  SHFL.DOWN P0, R8, R9, R11, R12 ;  /* 0x0800000b09087389 */ /* 0x000064000000000c */
[----:B01----:R-:W-:Y:S05]  /*0620*/  ENDCOLLECTIVE ;  /* 0x000000000000791b */ /* 0x003fea0003800000 */
.L_x_346:
[----:B------:R-:W-:Y:S05]  /*0630*/  BRA `(.L_x_347) ;  /* 0xfffffffc00547947 */ /* 0x000fea000383ffff */
.L_x_348:
        /* <DEDUP_REMOVED lines=12> */
.L_x_462:


//--------------------- .text._Z7reduce6IiLj8EEvPT_S1_j --------------------------
	.section	.text._Z7reduce6IiLj8EEvPT_S1_j,"ax",@progbits
	.align	128
        .global         _Z7reduce6IiLj8EEvPT_S1_j
        .type           _Z7reduce6IiLj8EEvPT_S1_j,@function
        .size           _Z7reduce6IiLj8EEvPT_S1_j,(.L_x_463 - _Z7reduce6IiLj8EEvPT_S1_j)
        .other          _Z7reduce6IiLj8EEvPT_S1_j,@"STO_CUDA_ENTRY STV_DEFAULT"
_Z7reduce6IiLj8EEvPT_S1_j:
.text._Z7reduce6IiLj8EEvPT_S1_j:
        /* <DEDUP_REMOVED lines=14> */
.L_x_351:
        /* <DEDUP_REMOVED lines=11> */
.L_x_350:
[----:B0-----:R-:W-:Y:S05]  /*0190*/  BSYNC.RECONVERGENT B0 ;  /* 0x0000000000007941 */ /* 0x001fea0003800200 */
.L_x_349:
        /* <DEDUP_REMOVED lines=31> */
.L_x_360:
[----:B-1----:R-:W-:-:S07]  /*0390*/  IADD3 R9, PT, PT, R7, R8, RZ ;  /* 0x0000000807097210 */ /* 0x002fce0007ffe0ff */
.L_x_353:
[----:B------:R-:W-:Y:S05]  /*03a0*/  BSYNC B0 ;  /* 0x0000000000007941 */ /* 0x000fea0003800000 */
.L_x_352:
[----:B------:R-:W-:-:S13]  /*03b0*/  LOP3.LUT P0, RZ, R2, R3, RZ, 0xfc, !PT ;  /* 0x0000000302ff7212 */ /* 0x000fda000780fcff */
[----:B------:R-:W-:Y:S05]  /*03c0*/  @P0 EXIT ;  /* 0x000000000000094d */ /* 0x000fea0003800000 */
[----:B------:R-:W1:Y:S02]  /*03d0*/  LDC.64 R2, c[0x0][0x388] ;  /* 0x0000e200ff027b82 */ /* 0x000e640000000a00 */
[----:B-1----:R-:W-:-:S05]  /*03e0*/  IMAD.WIDE.U32 R2, R0, 0x4, R2 ;  /* 0x0000000400027825 */ /* 0x002fca00078e0002 */
[----:B------:R-:W-:Y:S01]  /*03f0*/  STG.E desc[UR6][R2.64], R9 ;  /* 0x0000000902007986 */ /* 0x000fe2000c101906 */
[----:B------:R-:W-:Y:S05]  /*0400*/  EXIT ;  /* 0x000000000000794d */ /* 0x000fea0003800000 */
.L_x_354:
[----:B------:R-:W-:Y:S02]  /*0410*/  HFMA2 R12, -RZ, RZ, 0, 1.847743988037109375e-06 ;  /* 0x0000001fff0c7431 */ /* 0x000fe400000001ff */
[----:B------:R-:W-:Y:S02]  /*0420*/  IMAD.MOV.U32 R11, RZ, RZ, 0x10 ;  /* 0x00000010ff0b7424 */ /* 0x000fe400078e00ff */
[----:B------:R-:W-:-:S07]  /*0430*/  IMAD.MOV.U32 R10, RZ, RZ, -0x1 ;  /* 0xffffffffff0a7424 */ /* 0x000fce00078e00ff */
[----:B------:R-:W-:Y:S05]  /*0440*/  WARPSYNC.COLLECTIVE R10, `(.L_x_355) ;  /* 0x000000000a087348 */ /* 0x000fea0003c00000 */
[----:B------:R0:W1:Y:S02]  /*0450*/  SHFL.DOWN P0, R8, R9, R11, R12 ;  /* 0x0800000b09087389 */ /* 0x000064000000000c */
[----:B01----:R-:W-:Y:S05]  /*0460*/  ENDCOLLECTIVE ;  /* 0x000000000000791b */ /* 0x003fea0003800000 */
.L_x_355:
[----:B------:R-:W-:Y:S01]  /*0470*/  IMAD.MOV.U32 R11, RZ, RZ, 0x8 ;  /* 0x00000008ff0b7424 */ /* 0x000fe200078e00ff */
[----:B------:R-:W-:-:S05]  /*0480*/  MOV R4, R8 ;  /* 0x0000000800047202 */ /* 0x000fca0000000f00 */
[----:B------:R-:W-:-:S05]  /*0490*/  IMAD.IADD R4, R4, 0x1, R9 ;  /* 0x0000000104047824 */ /* 0x000fca00078e0209 */
[----:B------:R-:W-:-:S07]  /*04a0*/  MOV R9, R4 ;  /* 0x0000000400097202 */ /* 0x000fce0000000f00 */
[----:B------:R-:W-:Y:S05]  /*04b0*/  WARPSYNC.COLLECTIVE R10, `(.L_x_356) ;  /* 0x000000000a087348 */ /* 0x000fea0003c00000 */
[----:B------:R0:W1:Y:S02]  /*04c0*/  SHFL.DOWN P0, R8, R9, R11, R12 ;  /* 0x0800000b09087389 */ /* 0x000064000000000c */
[----:B01----:R-:W-:Y:S05]  /*04d0*/  ENDCOLLECTIVE ;  /* 0x000000000000791b */ /* 0x003fea0003800000 */
.L_x_356:
[----:B------:R-:W-:Y:S01]  /*04e0*/  IMAD.MOV.U32 R11, RZ, RZ, 0x4 ;  /* 0x00000004ff0b7424 */ /* 0x000fe200078e00ff */
[----:B------:R-:W-:-:S05]  /*04f0*/  MOV R5, R8 ;  /* 0x0000000800057202 */ /* 0x000fca0000000f00 */
[----:B------:R-:W-:-:S05]  /*0500*/  IMAD.IADD R5, R4, 0x1, R5 ;  /* 0x0000000104057824 */ /* 0x000fca00078e0205 */
[----:B------:R-:W-:-:S07]  /*0510*/  MOV R9, R5 ;  /* 0x0000000500097202 */ /* 0x000fce0000000f00 */
[----:B------:R-:W-:Y:S05]  /*0520*/  WARPSYNC.COLLECTIVE R10, `(.L_x_357) ;  /* 0x000000000a087348 */ /* 0x000fea0003c00000 */
[----:B------:R0:W1:Y:S02]  /*0530*/  SHFL.DOWN P0, R8, R9, R11, R12 ;  /* 0x0800000b09087389 */ /* 0x000064000000000c */
[----:B01----:R-:W-:Y:S05]  /*0540*/  ENDCOLLECTIVE ;  /* 0x000000000000791b */ /* 0x003fea0003800000 */
.L_x_357:
[----:B------:R-:W-:Y:S01]  /*0550*/  IMAD.MOV.U32 R11, RZ, RZ, 0x2 ;  /* 0x00000002ff0b7424 */ /* 0x000fe200078e00ff */
[----:B------:R-:W-:-:S05]  /*0560*/  MOV R6, R8 ;  /* 0x0000000800067202 */ /* 0x000fca0000000f00 */
[----:B------:R-:W-:-:S05]  /*0570*/  IMAD.IADD R6, R5, 0x1, R6 ;  /* 0x0000000105067824 */ /* 0x000fca00078e0206 */
[----:B------:R-:W-:-:S07]  /*0580*/  MOV R9, R6 ;  /* 0x0000000600097202 */ /* 0x000fce0000000f00 */
[----:B------:R-:W-:Y:S05]  /*0590*/  WARPSYNC.COLLECTIVE R10, `(.L_x_358) ;  /* 0x000000000a087348 */ /* 0x000fea0003c00000 */
[----:B------:R0:W1:Y:S02]  /*05a0*/  SHFL.DOWN P0, R8, R9, R11, R12 ;  /* 0x0800000b09087389 */ /* 0x000064000000000c */
[----:B01----:R-:W-:Y:S05]  /*05b0*/  ENDCOLLECTIVE ;  /* 0x000000000000791b */ /* 0x003fea0003800000 */
.L_x_358:
[----:B------:R-:W-:Y:S01]  /*05c0*/  IMAD.MOV.U32 R11, RZ, RZ, 0x1 ;  /* 0x00000001ff0b7424 */ /* 0x000fe200078e00ff */
[----:B------:R-:W-:-:S05]  /*05d0*/  MOV R7, R8 ;  /* 0x0000000800077202 */ /* 0x000fca0000000f00 */
[----:B------:R-:W-:-:S05]  /*05e0*/  IMAD.IADD R7, R6, 0x1, R7 ;  /* 0x0000000106077824 */ /* 0x000fca00078e0207 */
[----:B------:R-:W-:-:S07]  /*05f0*/  MOV R9, R7 ;  /* 0x0000000700097202 */ /* 0x000fce0000000f00 */
[----:B------:R-:W-:Y:S05]  /*0600*/  WARPSYNC.COLLECTIVE R10, `(.L_x_359) ;  /* 0x000000000a087348 */ /* 0x000fea0003c00000 */
[----:B------:R0:W1:Y:S02]  /*0610*/  SHFL.DOWN P0, R8, R9, R11, R12 ;  /* 0x0800000b09087389 */ /* 0x000064000000000c */
[----:B01----:R-:W-:Y:S05]  /*0620*/  ENDCOLLECTIVE ;  /* 0x000000000000791b */ /* 0x003fea0003800000 */
.L_x_359:
[----:B------:R-:W-:Y:S05]  /*0630*/  BRA `(.L_x_360) ;  /* 0xfffffffc00547947 */ /* 0x000fea000383ffff */
.L_x_361:
        /* <DEDUP_REMOVED lines=12> */
.L_x_463:


//--------------------- .text._Z7reduce6IiLj16EEvPT_S1_j --------------------------
	.section	.text._Z7reduce6IiLj16EEvPT_S1_j,"ax",@progbits
	.align	128
        .global         _Z7reduce6IiLj16EEvPT_S1_j
        .type           _Z7reduce6IiLj16EEvPT_S1_j,@function
        .size           _Z7reduce6IiLj16EEvPT_S1_j,(.L_x_464 - _Z7reduce6IiLj16EEvPT_S1_j)
        .other          _Z7reduce6IiLj16EEvPT_S1_j,@"STO_CUDA_ENTRY STV_DEFAULT"
_Z7reduce6IiLj16EEvPT_S1_j:
.text._Z7reduce6IiLj16EEvPT_S1_j:
        /* <DEDUP_REMOVED lines=14> */
.L_x_364:
        /* <DEDUP_REMOVED lines=11> */
.L_x_363:
[----:B0-----:R-:W-:Y:S05]  /*0190*/  BSYNC.RECONVERGENT B0 ;  /* 0x0000000000007941 */ /* 0x001fea0003800200 */
.L_x_362:
        /* <DEDUP_REMOVED lines=31> */
.L_x_373:
[----:B-1----:R-:W-:-:S07]  /*0390*/  IADD3 R9, PT, PT, R7, R8, RZ ;  /* 0x0000000807097210 */ /* 0x002fce0007ffe0ff */
.L_x_366:
[----:B------:R-:W-:Y:S05]  /*03a0*/  BSYNC B0 ;  /* 0x0000000000007941 */ /* 0x000fea0003800000 */
.L_x_365:
[----:B------:R-:W-:-:S13]  /*03b0*/  LOP3.LUT P0, RZ, R2, R3, RZ, 0xfc, !PT ;  /* 0x0000000302ff7212 */ /* 0x000fda000780fcff */
[----:B------:R-:W-:Y:S05]  /*03c0*/  @P0 EXIT ;  /* 0x000000000000094d */ /* 0x000fea0003800000 */
[----:B------:R-:W1:Y:S02]  /*03d0*/  LDC.64 R2, c[0x0][0x388] ;  /* 0x0000e200ff027b82 */ /* 0x000e640000000a00 */
[----:B-1----:R-:W-:-:S05]  /*03e0*/  IMAD.WIDE.U32 R2, R0, 0x4, R2 ;  /* 0x0000000400027825 */ /* 0x002fca00078e0002 */
[----:B------:R-:W-:Y:S01]  /*03f0*/  STG.E desc[UR6][R2.64], R9 ;  /* 0x0000000902007986 */ /* 0x000fe2000c101906 */
[----:B------:R-:W-:Y:S05]  /*0400*/  EXIT ;  /* 0x000000000000794d */ /* 0x000fea0003800000 */
.L_x_367:
[----:B------:R-:W-:Y:S02]  /*0410*/  HFMA2 R12, -RZ, RZ, 0, 1.847743988037109375e-06 ;  /* 0x0000001fff0c7431 */ /* 0x000fe400000001ff */
[----:B------:R-:W-:Y:S02]  /*0420*/  IMAD.MOV.U32 R11, RZ, RZ, 0x10 ;  /* 0x00000010ff0b7424 */ /* 0x000fe400078e00ff */
[----:B------:R-:W-:-:S07]  /*0430*/  IMAD.MOV.U32 R10, RZ, RZ, -0x1 ;  /* 0xffffffffff0a7424 */ /* 0x000fce00078e00ff */
[----:B------:R-:W-:Y:S05]  /*0440*/  WARPSYNC.COLLECTIVE R10, `(.L_x_368) ;  /* 0x000000000a087348 */ /* 0x000fea0003c00000 */
[----:B------:R0:W1:Y:S02]  /*0450*/  SHFL.DOWN P0, R8, R9, R11, R12 ;  /* 0x0800000b09087389 */ /* 0x000064000000000c */
[----:B01----:R-:W-:Y:S05]  /*0460*/  ENDCOLLECTIVE ;  /* 0x000000000000791b */ /* 0x003fea0003800000 */
.L_x_368:
[----:B------:R-:W-:Y:S01]  /*0470*/  IMAD.MOV.U32 R11, RZ, RZ, 0x8 ;  /* 0x00000008ff0b7424 */ /* 0x000fe200078e00ff */
[----:B------:R-:W-:-:S05]  /*0480*/  MOV R4, R8 ;  /* 0x0000000800047202 */ /* 0x000fca0000000f00 */
[----:B------:R-:W-:-:S05]  /*0490*/  IMAD.IADD R4, R4, 0x1, R9 ;  /* 0x0000000104047824 */ /* 0x000fca00078e0209 */
[----:B------:R-:W-:-:S07]  /*04a0*/  MOV R9, R4 ;  /* 0x0000000400097202 */ /* 0x000fce0000000f00 */
[----:B------:R-:W-:Y:S05]  /*04b0*/  WARPSYNC.COLLECTIVE R10, `(.L_x_369) ;  /* 0x000000000a087348 */ /* 0x000fea0003c00000 */
[----:B------:R0:W1:Y:S02]  /*04c0*/  SHFL.DOWN P0, R8, R9, R11, R12 ;  /* 0x0800000b09087389 */ /* 0x000064000000000c */
[----:B01----:R-:W-:Y:S05]  /*04d0*/  ENDCOLLECTIVE ;  /* 0x000000000000791b */ /* 0x003fea0003800000 */
.L_x_369:
[----:B------:R-:W-:Y:S01]  /*04e0*/  IMAD.MOV.U32 R11, RZ, RZ, 0x4 ;  /* 0x00000004ff0b7424 */ /* 0x000fe200078e00ff */
[----:B------:R-:W-:-:S05]  /*04f0*/  MOV R5, R8 ;  /* 0x0000000800057202 */ /* 0x000fca0000000f00 */
[----:B------:R-:W-:-:S05]  /*0500*/  IMAD.IADD R5, R4, 0x1, R5 ;  /* 0x0000000104057824 */ /* 0x000fca00078e0205 */
[----:B------:R-:W-:-:S07]  /*0510*/  MOV R9, R5 ;  /* 0x0000000500097202 */ /* 0x000fce0000000f00 */
[----:B------:R-:W-:Y:S05]  /*0520*/  WARPSYNC.COLLECTIVE R10, `(.L_x_370) ;  /* 0x000000000a087348 */ /* 0x000fea0003c00000 */
[----:B------:R0:W1:Y:S02]  /*0530*/  SHFL.DOWN P0, R8, R9, R11, R12 ;  /* 0x0800000b09087389 */ /* 0x000064000000000c */
[----:B01----:R-:W-:Y:S05]  /*0540*/  ENDCOLLECTIVE ;  /* 0x000000000000791b */ /* 0x003fea0003800000 */
.L_x_370:
[----:B------:R-:W-:Y:S01]  /*0550*/  IMAD.MOV.U32 R11, RZ, RZ, 0x2 ;  /* 0x00000002ff0b7424 */ /* 0x000fe200078e00ff */
[----:B------:R-:W-:-:S05]  /*0560*/  MOV R6, R8 ;  /* 0x0000000800067202 */ /* 0x000fca0000000f00 */
[----:B------:R-:W-:-:S05]  /*0570*/  IMAD.IADD R6, R5, 0x1, R6 ;  /* 0x0000000105067824 */ /* 0x000fca00078e0206 */
[----:B------:R-:W-:-:S07]  /*0580*/  MOV R9, R6 ;  /* 0x0000000600097202 */ /* 0x000fce0000000f00 */
[----:B------:R-:W-:Y:S05]  /*0590*/  WARPSYNC.COLLECTIVE R10, `(.L_x_371) ;  /* 0x000000000a087348 */ /* 0x000fea0003c00000 */
[----:B------:R0:W1:Y:S02]  /*05a0*/  SHFL.DOWN P0, R8, R9, R11, R12 ;  /* 0x0800000b09087389 */ /* 0x000064000000000c */
[----:B01----:R-:W-:Y:S05]  /*05b0*/  ENDCOLLECTIVE ;  /* 0x000000000000791b */ /* 0x003fea0003800000 */
.L_x_371:
[----:B------:R-:W-:Y:S01]  /*05c0*/  IMAD.MOV.U32 R11, RZ, RZ, 0x1 ;  /* 0x00000001ff0b7424 */ /* 0x000fe200078e00ff */
[----:B------:R-:W-:-:S05]  /*05d0*/  MOV R7, R8 ;  /* 0x0000000800077202 */ /* 0x000fca0000000f00 */
[----:B------:R-:W-:-:S05]  /*05e0*/  IMAD.IADD R7, R6, 0x1, R7 ;  /* 0x0000000106077824 */ /* 0x000fca00078e0207 */
[----:B------:R-:W-:-:S07]  /*05f0*/  MOV R9, R7 ;  /* 0x0000000700097202 */ /* 0x000fce0000000f00 */
[----:B------:R-:W-:Y:S05]  /*0600*/  WARPSYNC.COLLECTIVE R10, `(.L_x_372) ;  /* 0x000000000a087348 */ /* 0x000fea0003c00000 */
[----:B------:R0:W1:Y:S02]  /*0610*/  SHFL.DOWN P0, R8, R9, R11, R12 ;  /* 0x0800000b09087389 */ /* 0x000064000000000c */
[----:B01----:R-:W-:Y:S05]  /*0620*/  ENDCOLLECTIVE ;  /* 0x000000000000791b */ /* 0x003fea0003800000 */
.L_x_372:
[----:B------:R-:W-:Y:S05]  /*0630*/  BRA `(.L_x_373) ;  /* 0xfffffffc00547947 */ /* 0x000fea000383ffff */
.L_x_374:
        /* <DEDUP_REMOVED lines=12> */
.L_x_464:


//--------------------- .text._Z7reduce6IiLj32EEvPT_S1_j --------------------------
	.section	.text._Z7reduce6IiLj32EEvPT_S1_j,"ax",@progbits
	.align	128
        .global         _Z7reduce6IiLj32EEvPT_S1_j
        .type           _Z7reduce6IiLj32EEvPT_S1_j,@function
        .size           _Z7reduce6IiLj32EEvPT_S1_j,(.L_x_465 - _Z7reduce6IiLj32EEvPT_S1_j)
        .other          _Z7reduce6IiLj32EEvPT_S1_j,@"STO_CUDA_ENTRY STV_DEFAULT"
_Z7reduce6IiLj32EEvPT_S1_j:
.text._Z7reduce6IiLj32EEvPT_S1_j:
        /* <DEDUP_REMOVED lines=14> */
.L_x_377:
        /* <DEDUP_REMOVED lines=11> */
.L_x_376:
[----:B0-----:R-:W-:Y:S05]  /*0190*/  BSYNC.RECONVERGENT B0 ;  /* 0x0000000000007941 */ /* 0x001fea0003800200 */
.L_x_375:
        /* <DEDUP_REMOVED lines=31> */
.L_x_386:
[----:B-1----:R-:W-:-:S07]  /*0390*/  IADD3 R9, PT, PT, R7, R8, RZ ;  /* 0x0000000807097210 */ /* 0x002fce0007ffe0ff */
.L_x_379:
[----:B------:R-:W-:Y:S05]  /*03a0*/  BSYNC B0 ;  /* 0x0000000000007941 */ /* 0x000fea0003800000 */
.L_x_378:
[----:B------:R-:W-:-:S13]  /*03b0*/  LOP3.LUT P0, RZ, R2, R3, RZ, 0xfc, !PT ;  /* 0x0000000302ff7212 */ /* 0x000fda000780fcff */
[----:B------:R-:W-:Y:S05]  /*03c0*/  @P0 EXIT ;  /* 0x000000000000094d */ /* 0x000fea0003800000 */
[----:B------:R-:W1:Y:S02]  /*03d0*/  LDC.64 R2, c[0x0][0x388] ;  /* 0x0000e200ff027b82 */ /* 0x000e640000000a00 */
[----:B-1----:R-:W-:-:S05]  /*03e0*/  IMAD.WIDE.U32 R2, R0, 0x4, R2 ;  /* 0x0000000400027825 */ /* 0x002fca00078e0002 */
[----:B------:R-:W-:Y:S01]  /*03f0*/  STG.E desc[UR6][R2.64], R9 ;  /* 0x0000000902007986 */ /* 0x000fe2000c101906 */
[----:B------:R-:W-:Y:S05]  /*0400*/  EXIT ;  /* 0x000000000000794d */ /* 0x000fea0003800000 */
.L_x_380:
[----:B------:R-:W-:Y:S02]  /*0410*/  HFMA2 R12, -RZ, RZ, 0, 1.847743988037109375e-06 ;  /* 0x0000001fff0c7431 */ /* 0x000fe400000001ff */
[----:B------:R-:W-:Y:S02]  /*0420*/  IMAD.MOV.U32 R11, RZ, RZ, 0x10 ;  /* 0x00000010ff0b7424 */ /* 0x000fe400078e00ff */
[----:B------:R-:W-:-:S07]  /*0430*/  IMAD.MOV.U32 R10, RZ, RZ, -0x1 ;  /* 0xffffffffff0a7424 */ /* 0x000fce00078e00ff */
[----:B------:R-:W-:Y:S05]  /*0440*/  WARPSYNC.COLLECTIVE R10, `(.L_x_381) ;  /* 0x000000000a087348 */ /* 0x000fea0003c00000 */
[----:B------:R0:W1:Y:S02]  /*0450*/  SHFL.DOWN P0, R8, R9, R11, R12 ;  /* 0x0800000b09087389 */ /* 0x000064000000000c */
[----:B01----:R-:W-:Y:S05]  /*0460*/  ENDCOLLECTIVE ;  /* 0x000000000000791b */ /* 0x003fea0003800000 */
.L_x_381:
[----:B------:R-:W-:Y:S01]  /*0470*/  IMAD.MOV.U32 R11, RZ, RZ, 0x8 ;  /* 0x00000008ff0b7424 */ /* 0x000fe200078e00ff */
[----:B------:R-:W-:-:S05]  /*0480*/  MOV R4, R8 ;  /* 0x0000000800047202 */ /* 0x000fca0000000f00 */
[----:B------:R-:W-:-:S05]  /*0490*/  IMAD.IADD R4, R4, 0x1, R9 ;  /* 0x0000000104047824 */ /* 0x000fca00078e0209 */
[----:B------:R-:W-:-:S07]  /*04a0*/  MOV R9, R4 ;  /* 0x0000000400097202 */ /* 0x000fce0000000f00 */
[----:B------:R-:W-:Y:S05]  /*04b0*/  WARPSYNC.COLLECTIVE R10, `(.L_x_382) ;  /* 0x000000000a087348 */ /* 0x000fea0003c00000 */
[----:B------:R0:W1:Y:S02]  /*04c0*/  SHFL.DOWN P0, R8, R9, R11, R12 ;  /* 0x0800000b09087389 */ /* 0x000064000000000c */
[----:B01----:R-:W-:Y:S05]  /*04d0*/  ENDCOLLECTIVE ;  /* 0x000000000000791b */ /* 0x003fea0003800000 */
.L_x_382:
[----:B------:R-:W-:Y:S01]  /*04e0*/  IMAD.MOV.U32 R11, RZ, RZ, 0x4 ;  /* 0x00000004ff0b7424 */ /* 0x000fe200078e00ff */
[----:B------:R-:W-:-:S05]  /*04f0*/  MOV R5, R8 ;  /* 0x0000000800057202 */ /* 0x000fca0000000f00 */
[----:B------:R-:W-:-:S05]  /*0500*/  IMAD.IADD R5, R4, 0x1, R5 ;  /* 0x0000000104057824 */ /* 0x000fca00078e0205 */
[----:B------:R-:W-:-:S07]  /*0510*/  MOV R9, R5 ;  /* 0x0000000500097202 */ /* 0x000fce0000000f00 */
[----:B------:R-:W-:Y:S05]  /*0520*/  WARPSYNC.COLLECTIVE R10, `(.L_x_383) ;  /* 0x000000000a087348 */ /* 0x000fea0003c00000 */
[----:B------:R0:W1:Y:S02]  /*0530*/  SHFL.DOWN P0, R8, R9, R11, R12 ;  /* 0x0800000b09087389 */ /* 0x000064000000000c */
[----:B01----:R-:W-:Y:S05]  /*0540*/  ENDCOLLECTIVE ;  /* 0x000000000000791b */ /* 0x003fea0003800000 */
.L_x_383:
[----:B------:R-:W-:Y:S01]  /*0550*/  IMAD.MOV.U32 R11, RZ, RZ, 0x2 ;  /* 0x00000002ff0b7424 */ /* 0x000fe200078e00ff */
[----:B------:R-:W-:-:S05]  /*0560*/  MOV R6, R8 ;  /* 0x0000000800067202 */ /* 0x000fca0000000f00 */
[----:B------:R-:W-:-:S05]  /*0570*/  IMAD.IADD R6, R5, 0x1, R6 ;  /* 0x0000000105067824 */ /* 0x000fca00078e0206 */
[----:B------:R-:W-:-:S07]  /*0580*/  MOV R9, R6 ;  /* 0x0000000600097202 */ /* 0x000fce0000000f00 */
[----:B------:R-:W-:Y:S05]  /*0590*/  WARPSYNC.COLLECTIVE R10, `(.L_x_384) ;  /* 0x000000000a087348 */ /* 0x000fea0003c00000 */
[----:B------:R0:W1:Y:S02]  /*05a0*/  SHFL.DOWN P0, R8, R9, R11, R12 ;  /* 0x0800000b09087389 */ /* 0x000064000000000c */
[----:B01----:R-:W-:Y:S05]  /*05b0*/  ENDCOLLECTIVE ;  /* 0x000000000000791b */ /* 0x003fea0003800000 */
.L_x_384:
[----:B------:R-:W-:Y:S01]  /*05c0*/  IMAD.MOV.U32 R11, RZ, RZ, 0x1 ;  /* 0x00000001ff0b7424 */ /* 0x000fe200078e00ff */
[----:B------:R-:W-:-:S05]  /*05d0*/  MOV R7, R8 ;  /* 0x0000000800077202 */ /* 0x000fca0000000f00 */
[----:B------:R-:W-:-:S05]  /*05e0*/  IMAD.IADD R7, R6, 0x1, R7 ;  /* 0x0000000106077824 */ /* 0x000fca00078e0207 */
[----:B------:R-:W-:-:S07]  /*05f0*/  MOV R9, R7 ;  /* 0x0000000700097202 */ /* 0x000fce0000000f00 */
[----:B------:R-:W-:Y:S05]  /*0600*/  WARPSYNC.COLLECTIVE R10, `(.L_x_385) ;  /* 0x000000000a087348 */ /* 0x000fea0003c00000 */
[----:B------:R0:W1:Y:S02]  /*0610*/  SHFL.DOWN P0, R8, R9, R11, R12 ;  /* 0x0800000b09087389 */ /* 0x000064000000000c */
[----:B01----:R-:W-:Y:S05]  /*0620*/  ENDCOLLECTIVE ;  /* 0x000000000000791b */ /* 0x003fea0003800000 */
.L_x_385:
[----:B------:R-:W-:Y:S05]  /*0630*/  BRA `(.L_x_386) ;  /* 0xfffffffc00547947 */ /* 0x000fea000383ffff */
.L_x_387:
        /* <DEDUP_REMOVED lines=12> */
.L_x_465:


//--------------------- .text._Z7reduce6IiLj64EEvPT_S1_j --------------------------
	.section	.text._Z7reduce6IiLj64EEvPT_S1_j,"ax",@progbits
	.align	128
        .global         _Z7reduce6IiLj64EEvPT_S1_j
        .type           _Z7reduce6IiLj64EEvPT_S1_j,@function
        .size           _Z7reduce6IiLj64EEvPT_S1_j,(.L_x_466 - _Z7reduce6IiLj64EEvPT_S1_j)
        .other          _Z7reduce6IiLj64EEvPT_S1_j,@"STO_CUDA_ENTRY STV_DEFAULT"
_Z7reduce6IiLj64EEvPT_S1_j:
.text._Z7reduce6IiLj64EEvPT_S1_j:
[----:B------:R-:W-:Y:S01]  /*0000*/  LDC R1, c[0x0][0x37c] ;  /* 0x0000df00ff017b82 */ /* 0x000fe20000000800 */
[----:B------:R-:W0:Y:S01]  /*0010*/  S2R R3, SR_TID.X ;  /* 0x0000000000037919 */ /* 0x000e220000002100 */
[----:B------:R-:W1:Y:S01]  /*0020*/  LDCU UR4, c[0x0][0x390] ;  /* 0x00007200ff0477ac */ /* 0x000e620008000800 */
[----:B------:R-:W-:Y:S01]  /*0030*/  BSSY.RECONVERGENT B0, `(.L_x_388) ;  /* 0x0000016000007945 */ /* 0x000fe20003800200 */
[----:B------:R-:W-:Y:S01]  /*0040*/  IMAD.MOV.U32 R10, RZ, RZ, RZ ;  /* 0x000000ffff0a7224 */ /* 0x000fe200078e00ff */
[----:B------:R-:W0:Y:S01]  /*0050*/  S2R R0, SR_CTAID.X ;  /* 0x0000000000007919 */ /* 0x000e220000002500 */
[----:B------:R-:W2:Y:S01]  /*0060*/  LDCU.64 UR6, c[0x0][0x358] ;  /* 0x00006b00ff0677ac */ /* 0x000ea20008000a00 */
[----:B0-----:R-:W-:-:S05]  /*0070*/  IMAD R2, R0, 0x80, R3 ;  /* 0x0000008000027824 */ /* 0x001fca00078e0203 */
[----:B-1----:R-:W-:Y:S01]  /*0080*/  ISETP.GE.U32.AND P0, PT, R2, UR4, PT ;  /* 0x0000000402007c0c */ /* 0x002fe2000bf06070 */
[----:B------:R-:W0:-:S12]  /*0090*/  LDCU UR4, c[0x0][0x390] ;  /* 0x00007200ff0477ac */ /* 0x000e180008000800 */
[----:B--2---:R-:W-:Y:S05]  /*00a0*/  @P0 BRA `(.L_x_389) ;  /* 0x0000000000380947 */ /* 0x004fea0003800000 */
[----:B------:R-:W1:Y:S01]  /*00b0*/  LDC R11, c[0x0][0x370] ;  /* 0x0000dc00ff0b7b82 */ /* 0x000e620000000800 */
[----:B------:R-:W-:-:S07]  /*00c0*/  HFMA2 R10, -RZ, RZ, 0, 0 ;  /* 0x00000000ff0a7431 */ /* 0x000fce00000001ff */
[----:B------:R-:W2:Y:S02]  /*00d0*/  LDC.64 R8, c[0x0][0x380] ;  /* 0x0000e000ff087b82 */ /* 0x000ea40000000a00 */
.L_x_390:
        /* <DEDUP_REMOVED lines=8> */
[----:B--2---:R-:W-:-:S05]  /*0160*/  IMAD.IADD R10, R5, 0x1, R10 ;  /* 0x00000001050a7824 */ /* 0x004fca00078e020a */
[----:B---3--:R-:W-:-:S07]  /*0170*/  @!P0 IADD3 R10, PT, PT, R10, R7, RZ ;  /* 0x000000070a0a8210 */ /* 0x008fce0007ffe0ff */
[----:B------:R-:W-:Y:S05]  /*0180*/  @!P1 BRA `(.L_x_390) ;  /* 0xfffffffc00d49947 */ /* 0x000fea000383ffff */
.L_x_389:
[----:B0-----:R-:W-:Y:S05]  /*0190*/  BSYNC.RECONVERGENT B0 ;  /* 0x0000000000007941 */ /* 0x001fea0003800200 */
.L_x_388:
        /* <DEDUP_REMOVED lines=20> */
[----:B------:R-:W0:Y:S01]  /*02e0*/  LDS R5, [R5+0x80] ;  /* 0x0000800005057984 */ /* 0x000e220000000800 */
[----:B------:R-:W-:Y:S01]  /*02f0*/  UMOV UR4, 0xffffffff ;  /* 0xffffffff00047882 */ /* 0x000fe20000000000 */
[----:B0-----:R-:W-:Y:S02]  /*0300*/  IMAD.IADD R4, R5, 0x1, R4 ;  /* 0x0000000105047824 */ /* 0x001fe400078e0204 */
        /* <DEDUP_REMOVED lines=10> */
.L_x_399:
[----:B-1----:R-:W-:-:S07]  /*03b0*/  IADD3 R4, PT, PT, R8, R9, RZ ;  /* 0x0000000908047210 */ /* 0x002fce0007ffe0ff */
.L_x_392:
[----:B------:R-:W-:Y:S05]  /*03c0*/  BSYNC B0 ;  /* 0x0000000000007941 */ /* 0x000fea0003800000 */
.L_x_391:
[----:B------:R-:W-:-:S13]  /*03d0*/  LOP3.LUT P0, RZ, R2, R3, RZ, 0xfc, !PT ;  /* 0x0000000302ff7212 */ /* 0x000fda000780fcff */
[----:B------:R-:W-:Y:S05]  /*03e0*/  @P0 EXIT ;  /* 0x000000000000094d */ /* 0x000fea0003800000 */
[----:B------:R-:W1:Y:S02]  /*03f0*/  LDC.64 R2, c[0x0][0x388] ;  /* 0x0000e200ff027b82 */ /* 0x000e640000000a00 */
[----:B-1----:R-:W-:-:S05]  /*0400*/  IMAD.WIDE.U32 R2, R0, 0x4, R2 ;  /* 0x0000000400027825 */ /* 0x002fca00078e0002 */
[----:B------:R-:W-:Y:S01]  /*0410*/  STG.E desc[UR6][R2.64], R4 ;  /* 0x0000000402007986 */ /* 0x000fe2000c101906 */
[----:B------:R-:W-:Y:S05]  /*0420*/  EXIT ;  /* 0x000000000000794d */ /* 0x000fea0003800000 */
.L_x_393:
[----:B------:R-:W-:Y:S02]  /*0430*/  HFMA2 R13, -RZ, RZ, 0, 1.847743988037109375e-06 ;  /* 0x0000001fff0d7431 */ /* 0x000fe400000001ff */
[----:B------:R-:W-:Y:S02]  /*0440*/  IMAD.MOV.U32 R11, RZ, RZ, 0x10 ;  /* 0x00000010ff0b7424 */ /* 0x000fe400078e00ff */
[----:B------:R-:W-:-:S07]  /*0450*/  IMAD.MOV.U32 R10, RZ, RZ, -0x1 ;  /* 0xffffffffff0a7424 */ /* 0x000fce00078e00ff */
[----:B------:R-:W-:Y:S05]  /*0460*/  WARPSYNC.COLLECTIVE R10, `(.L_x_394) ;  /* 0x000000000a087348 */ /* 0x000fea0003c00000 */
[----:B------:R0:W1:Y:S02]  /*0470*/  SHFL.DOWN P0, R9, R4, R11, R13 ;  /* 0x0800000b04097389 */ /* 0x000064000000000d */
[----:B01----:R-:W-:Y:S05]  /*0480*/  ENDCOLLECTIVE ;  /* 0x000000000000791b */ /* 0x003fea0003800000 */
.L_x_394:
[----:B------:R-:W-:Y:S01]  /*0490*/  IMAD.MOV.U32 R11, RZ, RZ, 0x8 ;  /* 0x00000008ff0b7424 */ /* 0x000fe200078e00ff */
[----:B------:R-:W-:-:S05]  /*04a0*/  MOV R5, R9 ;  /* 0x0000000900057202 */ /* 0x000fca0000000f00 */
[----:B------:R-:W-:-:S05]  /*04b0*/  IMAD.IADD R5, R4, 0x1, R5 ;  /* 0x0000000104057824 */ /* 0x000fca00078e0205 */
[----:B------:R-:W-:-:S07]  /*04c0*/  MOV R4, R5 ;  /* 0x0000000500047202 */ /* 0x000fce0000000f00 */
[----:B------:R-:W-:Y:S05]  /*04d0*/  WARPSYNC.COLLECTIVE R10, `(.L_x_395) ;  /* 0x000000000a087348 */ /* 0x000fea0003c00000 */
[----:B------:R0:W1:Y:S02]  /*04e0*/  SHFL.DOWN P0, R9, R4, R11, R13 ;  /* 0x0800000b04097389 */ /* 0x000064000000000d */
[----:B01----:R-:W-:Y:S05]  /*04f0*/  ENDCOLLECTIVE ;  /* 0x000000000000791b */ /* 0x003fea0003800000 */
.L_x_395:
[----:B------:R-:W-:Y:S01]  /*0500*/  IMAD.MOV.U32 R11, RZ, RZ, 0x4 ;  /* 0x00000004ff0b7424 */ /* 0x000fe200078e00ff */
[----:B------:R-:W-:-:S05]  /*0510*/  MOV R6, R9 ;  /* 0x0000000900067202 */ /* 0x000fca0000000f00 */
[----:B------:R-:W-:-:S05]  /*0520*/  IMAD.IADD R6, R5, 0x1, R6 ;  /* 0x0000000105067824 */ /* 0x000fca00078e0206 */
[----:B------:R-:W-:-:S07]  /*0530*/  MOV R4, R6 ;  /* 0x0000000600047202 */ /* 0x000fce0000000f00 */
[----:B------:R-:W-:Y:S05]  /*0540*/  WARPSYNC.COLLECTIVE R10, `(.L_x_396) ;  /* 0x000000000a087348 */ /* 0x000fea0003c00000 */
[----:B------:R0:W1:Y:S02]  /*0550*/  SHFL.DOWN P0, R9, R4, R11, R13 ;  /* 0x0800000b04097389 */ /* 0x000064000000000d */
[----:B01----:R-:W-:Y:S05]  /*0560*/  ENDCOLLECTIVE ;  /* 0x000000000000791b */ /* 0x003fea0003800000 */
.L_x_396:
[----:B------:R-:W-:Y:S01]  /*0570*/  IMAD.MOV.U32 R11, RZ, RZ, 0x2 ;  /* 0x00000002ff0b7424 */ /* 0x000fe200078e00ff */
[----:B------:R-:W-:-:S05]  /*0580*/  MOV R7, R9 ;  /* 0x0000000900077202 */ /* 0x000fca0000000f00 */
[----:B------:R-:W-:-:S05]  /*0590*/  IMAD.IADD R7, R6, 0x1, R7 ;  /* 0x0000000106077824 */ /* 0x000fca00078e0207 */
[----:B------:R-:W-:-:S07]  /*05a0*/  MOV R4, R7 ;  /* 0x0000000700047202 */ /* 0x000fce0000000f00 */
[----:B------:R-:W-:Y:S05]  /*05b0*/  WARPSYNC.COLLECTIVE R10, `(.L_x_397) ;  /* 0x000000000a087348 */ /* 0x000fea0003c00000 */
[----:B------:R0:W1:Y:S02]  /*05c0*/  SHFL.DOWN P0, R9, R4, R11, R13 ;  /* 0x0800000b04097389 */ /* 0x000064000000000d */
[----:B01----:R-:W-:Y:S05]  /*05d0*/  ENDCOLLECTIVE ;  /* 0x000000000000791b */ /* 0x003fea0003800000 */
.L_x_397:
[----:B------:R-:W-:Y:S01]  /*05e0*/  HFMA2 R11, -RZ, RZ, 0, 5.9604644775390625e-08 ;  /* 0x00000001ff0b7431 */ /* 0x000fe200000001ff */
[----:B------:R-:W-:-:S05]  /*05f0*/  MOV R8, R9 ;  /* 0x0000000900087202 */ /* 0x000fca0000000f00 */
[----:B------:R-:W-:-:S05]  /*0600*/  IMAD.IADD R8, R7, 0x1, R8 ;  /* 0x0000000107087824 */ /* 0x000fca00078e0208 */
[----:B------:R-:W-:-:S07]  /*0610*/  MOV R4, R8 ;  /* 0x0000000800047202 */ /* 0x000fce0000000f00 */
[----:B------:R-:W-:Y:S05]  /*0620*/  WARPSYNC.COLLECTIVE R10, `(.L_x_398) ;  /* 0x000000000a087348 */ /* 0x000fea0003c00000 */
[----:B------:R0:W1:Y:S02]  /*0630*/  SHFL.DOWN P0, R9, R4, R11, R13 ;  /* 0x0800000b04097389 */ /* 0x000064000000000d */
[----:B01----:R-:W-:Y:S05]  /*0640*/  ENDCOLLECTIVE ;  /* 0x000000000000791b */ /* 0x003fea0003800000 */
.L_x_398:
[----:B------:R-:W-:Y:S05]  /*0650*/  BRA `(.L_x_399) ;  /* 0xfffffffc00547947 */ /* 0x000fea000383ffff */
.L_x_400:
        /* <DEDUP_REMOVED lines=10> */
.L_x_466:


//--------------------- .text._Z7reduce6IiLj128EEvPT_S1_j --------------------------
	.section	.text._Z7reduce6IiLj128EEvPT_S1_j,"ax",@progbits
	.align	128
        .global         _Z7reduce6IiLj128EEvPT_S1_j
        .type           _Z7reduce6IiLj128EEvPT_S1_j,@function
        .size           _Z7reduce6IiLj128EEvPT_S1_j,(.L_x_467 - _Z7reduce6IiLj128EEvPT_S1_j)
        .other          _Z7reduce6IiLj128EEvPT_S1_j,@"STO_CUDA_ENTRY STV_DEFAULT"
_Z7reduce6IiLj128EEvPT_S1_j:
.text._Z7reduce6IiLj128EEvPT_S1_j:
        /* <DEDUP_REMOVED lines=14> */
.L_x_403:
        /* <DEDUP_REMOVED lines=11> */
.L_x_402:
[----:B0-----:R-:W-:Y:S05]  /*0190*/  BSYNC.RECONVERGENT B0 ;  /* 0x0000000000007941 */ /* 0x001fea0003800200 */
.L_x_401:
        /* <DEDUP_REMOVED lines=16> */
[----:B--2---:R-:W-:-:S02]  /*02a0*/  @!P0 IMAD.IADD R8, R2, 0x1, R8 ;  /* 0x0000000102088824 */ /* 0x004fc400078e0208 */
[----:B-1----:R-:W-:-:S03]  /*02b0*/  IMAD R2, R7, UR5, R4 ;  /* 0x0000000507027c24 */ /* 0x002fc6000f8e0204 */
[----:B------:R1:W-:Y:S01]  /*02c0*/  @!P0 STS [R5], R8 ;  /* 0x0000000805008388 */ /* 0x0003e20000000800 */
[----:B0-----:R-:W-:-:S05]  /*02d0*/  IMAD R2, R2, UR4, RZ ;  /* 0x0000000402027c24 */ /* 0x001fca000f8e02ff */
[----:B------:R-:W-:Y:S01]  /*02e0*/  IADD3 R4, PT, PT, R2, R3, RZ ;  /* 0x0000000302047210 */ /* 0x000fe20007ffe0ff */
[----:B------:R-:W-:Y:S03]  /*02f0*/  BAR.SYNC.DEFER_BLOCKING 0x0 ;  /* 0x0000000000007b1d */ /* 0x000fe60000010000 */
[----:B------:R-:W-:-:S13]  /*0300*/  ISETP.GT.U32.AND P0, PT, R4, 0x1f, PT ;  /* 0x0000001f0400780c */ /* 0x000fda0003f04070 */
[----:B-1----:R-:W-:Y:S05]  /*0310*/  @P0 BRA `(.L_x_405) ;  /* 0x0000000000380947 */ /* 0x002fea0003800000 */
        /* <DEDUP_REMOVED lines=13> */
.L_x_412:
[----:B01----:R-:W-:-:S07]  /*03f0*/  IADD3 R8, PT, PT, R8, R9, RZ ;  /* 0x0000000908087210 */ /* 0x003fce0007ffe0ff */
.L_x_405:
[----:B------:R-:W-:Y:S05]  /*0400*/  BSYNC B0 ;  /* 0x0000000000007941 */ /* 0x000fea0003800000 */
.L_x_404:
[----:B------:R-:W-:-:S13]  /*0410*/  LOP3.LUT P0, RZ, R2, R3, RZ, 0xfc, !PT ;  /* 0x0000000302ff7212 */ /* 0x000fda000780fcff */
[----:B------:R-:W-:Y:S05]  /*0420*/  @P0 EXIT ;  /* 0x000000000000094d */ /* 0x000fea0003800000 */
[----:B------:R-:W0:Y:S02]  /*0430*/  LDC.64 R2, c[0x0][0x388] ;  /* 0x0000e200ff027b82 */ /* 0x000e240000000a00 */
[----:B0-----:R-:W-:-:S05]  /*0440*/  IMAD.WIDE.U32 R2, R0, 0x4, R2 ;  /* 0x0000000400027825 */ /* 0x001fca00078e0002 */
[----:B------:R-:W-:Y:S01]  /*0450*/  STG.E desc[UR6][R2.64], R8 ;  /* 0x0000000802007986 */ /* 0x000fe2000c101906 */
[----:B------:R-:W-:Y:S05]  /*0460*/  EXIT ;  /* 0x000000000000794d */ /* 0x000fea0003800000 */
.L_x_406:
[----:B------:R-:W-:Y:S02]  /*0470*/  HFMA2 R13, -RZ, RZ, 0, 1.847743988037109375e-06 ;  /* 0x0000001fff0d7431 */ /* 0x000fe400000001ff */
[----:B------:R-:W-:Y:S02]  /*0480*/  IMAD.MOV.U32 R11, RZ, RZ, 0x10 ;  /* 0x00000010ff0b7424 */ /* 0x000fe400078e00ff */
[----:B------:R-:W-:-:S07]  /*0490*/  IMAD.MOV.U32 R10, RZ, RZ, -0x1 ;  /* 0xffffffffff0a7424 */ /* 0x000fce00078e00ff */
[----:B------:R-:W-:Y:S05]  /*04a0*/  WARPSYNC.COLLECTIVE R10, `(.L_x_407) ;  /* 0x000000000a087348 */ /* 0x000fea0003c00000 */
[----:B------:R0:W1:Y:S02]  /*04b0*/  SHFL.DOWN P0, R9, R4, R11, R13 ;  /* 0x0800000b04097389 */ /* 0x000064000000000d */
[----:B01----:R-:W-:Y:S05]  /*04c0*/  ENDCOLLECTIVE ;  /* 0x000000000000791b */ /* 0x003fea0003800000 */
.L_x_407:
[----:B------:R-:W-:Y:S01]  /*04d0*/  IMAD.MOV.U32 R11, RZ, RZ, 0x8 ;  /* 0x00000008ff0b7424 */ /* 0x000fe200078e00ff */
[----:B------:R-:W-:-:S05]  /*04e0*/  MOV R5, R9 ;  /* 0x0000000900057202 */ /* 0x000fca0000000f00 */
[----:B------:R-:W-:-:S05]  /*04f0*/  IMAD.IADD R5, R4, 0x1, R5 ;  /* 0x0000000104057824 */ /* 0x000fca00078e0205 */
[----:B------:R-:W-:-:S07]  /*0500*/  MOV R4, R5 ;  /* 0x0000000500047202 */ /* 0x000fce0000000f00 */
[----:B------:R-:W-:Y:S05]  /*0510*/  WARPSYNC.COLLECTIVE R10, `(.L_x_408) ;  /* 0x000000000a087348 */ /* 0x000fea0003c00000 */
[----:B------:R0:W1:Y:S02]  /*0520*/  SHFL.DOWN P0, R9, R4, R11, R13 ;  /* 0x0800000b04097389 */ /* 0x000064000000000d */
[----:B01----:R-:W-:Y:S05]  /*0530*/  ENDCOLLECTIVE ;  /* 0x000000000000791b */ /* 0x003fea0003800000 */
.L_x_408:
[----:B------:R-:W-:Y:S01]  /*0540*/  IMAD.MOV.U32 R11, RZ, RZ, 0x4 ;  /* 0x00000004ff0b7424 */ /* 0x000fe200078e00ff */
[----:B------:R-:W-:-:S05]  /*0550*/  MOV R6, R9 ;  /* 0x0000000900067202 */ /* 0x000fca0000000f00 */
[----:B------:R-:W-:-:S05]  /*0560*/  IMAD.IADD R6, R5, 0x1, R6 ;  /* 0x0000000105067824 */ /* 0x000fca00078e0206 */
[----:B------:R-:W-:-:S07]  /*0570*/  MOV R4, R6 ;  /* 0x0000000600047202 */ /* 0x000fce0000000f00 */
[----:B------:R-:W-:Y:S05]  /*0580*/  WARPSYNC.COLLECTIVE R10, `(.L_x_409) ;  /* 0x000000000a087348 */ /* 0x000fea0003c00000 */
[----:B------:R0:W1:Y:S02]  /*0590*/  SHFL.DOWN P0, R9, R4, R11, R13 ;  /* 0x0800000b04097389 */ /* 0x000064000000000d */
[----:B01----:R-:W-:Y:S05]  /*05a0*/  ENDCOLLECTIVE ;  /* 0x000000000000791b */ /* 0x003fea0003800000 */
.L_x_409:
[----:B------:R-:W-:Y:S01]  /*05b0*/  IMAD.MOV.U32 R11, RZ, RZ, 0x2 ;  /* 0x00000002ff0b7424 */ /* 0x000fe200078e00ff */
[----:B------:R-:W-:-:S05]  /*05c0*/  MOV R7, R9 ;  /* 0x0000000900077202 */ /* 0x000fca0000000f00 */
[----:B------:R-:W-:-:S05]  /*05d0*/  IMAD.IADD R7, R6, 0x1, R7 ;  /* 0x0000000106077824 */ /* 0x000fca00078e0207 */
[----:B------:R-:W-:-:S07]  /*05e0*/  MOV R4, R7 ;  /* 0x0000000700047202 */ /* 0x000fce0000000f00 */
[----:B------:R-:W-:Y:S05]  /*05f0*/  WARPSYNC.COLLECTIVE R10, `(.L_x_410) ;  /* 0x000000000a087348 */ /* 0x000fea0003c00000 */
[----:B------:R0:W1:Y:S02]  /*0600*/  SHFL.DOWN P0, R9, R4, R11, R13 ;  /* 0x0800000b04097389 */ /* 0x000064000000000d */
[----:B01----:R-:W-:Y:S05]  /*0610*/  ENDCOLLECTIVE ;  /* 0x000000000000791b */ /* 0x003fea0003800000 */
.L_x_410:
[----:B------:R-:W-:Y:S01]  /*0620*/  IMAD.MOV.U32 R11, RZ, RZ, 0x1 ;  /* 0x00000001ff0b7424 */ /* 0x000fe200078e00ff */
[----:B------:R-:W-:-:S05]  /*0630*/  MOV R8, R9 ;  /* 0x0000000900087202 */ /* 0x000fca0000000f00 */
[----:B------:R-:W-:-:S05]  /*0640*/  IMAD.IADD R8, R7, 0x1, R8 ;  /* 0x0000000107087824 */ /* 0x000fca00078e0208 */
[----:B------:R-:W-:-:S07]  /*0650*/  MOV R4, R8 ;  /* 0x0000000800047202 */ /* 0x000fce0000000f00 */
[----:B------:R-:W-:Y:S05]  /*0660*/  WARPSYNC.COLLECTIVE R10, `(.L_x_411) ;  /* 0x000000000a087348 */ /* 0x000fea0003c00000 */
[----:B------:R0:W1:Y:S02]  /*0670*/  SHFL.DOWN P0, R9, R4, R11, R13 ;  /* 0x0800000b04097389 */ /* 0x000064000000000d */
[----:B01----:R-:W-:Y:S05]  /*0680*/  ENDCOLLECTIVE ;  /* 0x000000000000791b */ /* 0x003fea0003800000 */
.L_x_411:
[----:B------:R-:W-:Y:S05]  /*0690*/  BRA `(.L_x_412) ;  /* 0xfffffffc00547947 */ /* 0x000fea000383ffff */
.L_x_413:
        /* <DEDUP_REMOVED lines=14> */
.L_x_467:


//--------------------- .text._Z7reduce6IiLj256EEvPT_S1_j --------------------------
	.section	.text._Z7reduce6IiLj256EEvPT_S1_j,"ax",@progbits
	.align	128
        .global         _Z7reduce6IiLj256EEvPT_S1_j
        .type           _Z7reduce6IiLj256EEvPT_S1_j,@function
        .size           _Z7reduce6IiLj256EEvPT_S1_j,(.L_x_468 - _Z7reduce6IiLj256EEvPT_S1_j)
        .other          _Z7reduce6IiLj256EEvPT_S1_j,@"STO_CUDA_ENTRY STV_DEFAULT"
_Z7reduce6IiLj256EEvPT_S1_j:
.text._Z7reduce6IiLj256EEvPT_S1_j:
        /* <DEDUP_REMOVED lines=14> */
.L_x_416:
        /* <DEDUP_REMOVED lines=11> */
.L_x_415:
[----:B0-----:R-:W-:Y:S05]  /*0190*/  BSYNC.RECONVERGENT B0 ;  /* 0x0000000000007941 */ /* 0x001fea0003800200 */
.L_x_414:
        /* <DEDUP_REMOVED lines=16> */
[----:B--2---:R-:W-:-:S05]  /*02a0*/  @!P0 IADD3 R8, PT, PT, R2, R8, RZ ;  /* 0x0000000802088210 */ /* 0x004fca0007ffe0ff */
[----:B------:R-:W-:Y:S01]  /*02b0*/  @!P0 STS [R5], R8 ;  /* 0x0000000805008388 */ /* 0x000fe20000000800 */
[----:B------:R-:W-:Y:S06]  /*02c0*/  BAR.SYNC.DEFER_BLOCKING 0x0 ;  /* 0x0000000000007b1d */ /* 0x000fec0000010000 */
[----:B------:R-:W2:Y:S02]  /*02d0*/  @!P1 LDS R2, [R5+0x100] ;  /* 0x0001000005029984 */ /* 0x000ea40000000800 */
[----:B--2---:R-:W-:Y:S02]  /*02e0*/  @!P1 IMAD.IADD R8, R2, 0x1, R8 ;  /* 0x0000000102089824 */ /* 0x004fe400078e0208 */
        /* <DEDUP_REMOVED lines=20> */
.L_x_425:
[----:B01----:R-:W-:-:S07]  /*0430*/  IADD3 R8, PT, PT, R8, R9, RZ ;  /* 0x0000000908087210 */ /* 0x003fce0007ffe0ff */
.L_x_418:
[----:B------:R-:W-:Y:S05]  /*0440*/  BSYNC B0 ;  /* 0x0000000000007941 */ /* 0x000fea0003800000 */
.L_x_417:
[----:B------:R-:W-:-:S13]  /*0450*/  LOP3.LUT P0, RZ, R2, R3, RZ, 0xfc, !PT ;  /* 0x0000000302ff7212 */ /* 0x000fda000780fcff */
[----:B------:R-:W-:Y:S05]  /*0460*/  @P0 EXIT ;  /* 0x000000000000094d */ /* 0x000fea0003800000 */
[----:B------:R-:W0:Y:S02]  /*0470*/  LDC.64 R2, c[0x0][0x388] ;  /* 0x0000e200ff027b82 */ /* 0x000e240000000a00 */
[----:B0-----:R-:W-:-:S05]  /*0480*/  IMAD.WIDE.U32 R2, R0, 0x4, R2 ;  /* 0x0000000400027825 */ /* 0x001fca00078e0002 */
[----:B------:R-:W-:Y:S01]  /*0490*/  STG.E desc[UR6][R2.64], R8 ;  /* 0x0000000802007986 */ /* 0x000fe2000c101906 */
[----:B------:R-:W-:Y:S05]  /*04a0*/  EXIT ;  /* 0x000000000000794d */ /* 0x000fea0003800000 */
.L_x_419:
[----:B------:R-:W-:Y:S02]  /*04b0*/  HFMA2 R13, -RZ, RZ, 0, 1.847743988037109375e-06 ;  /* 0x0000001fff0d7431 */ /* 0x000fe400000001ff */
[----:B------:R-:W-:Y:S02]  /*04c0*/  IMAD.MOV.U32 R11, RZ, RZ, 0x10 ;  /* 0x00000010ff0b7424 */ /* 0x000fe400078e00ff */
[----:B------:R-:W-:-:S07]  /*04d0*/  IMAD.MOV.U32 R10, RZ, RZ, -0x1 ;  /* 0xffffffffff0a7424 */ /* 0x000fce00078e00ff */
[----:B------:R-:W-:Y:S05]  /*04e0*/  WARPSYNC.COLLECTIVE R10, `(.L_x_420) ;  /* 0x000000000a087348 */ /* 0x000fea0003c00000 */
[----:B------:R0:W1:Y:S02]  /*04f0*/  SHFL.DOWN P0, R9, R4, R11, R13 ;  /* 0x0800000b04097389 */ /* 0x000064000000000d */
[----:B01----:R-:W-:Y:S05]  /*0500*/  ENDCOLLECTIVE ;  /* 0x000000000000791b */ /* 0x003fea0003800000 */
.L_x_420:
[----:B------:R-:W-:Y:S01]  /*0510*/  IMAD.MOV.U32 R11, RZ, RZ, 0x8 ;  /* 0x00000008ff0b7424 */ /* 0x000fe200078e00ff */
[----:B------:R-:W-:-:S05]  /*0520*/  MOV R5, R9 ;  /* 0x0000000900057202 */ /* 0x000fca0000000f00 */
[----:B------:R-:W-:-:S05]  /*0530*/  IMAD.IADD R5, R4, 0x1, R5 ;  /* 0x0000000104057824 */ /* 0x000fca00078e0205 */
[----:B------:R-:W-:-:S07]  /*0540*/  MOV R4, R5 ;  /* 0x0000000500047202 */ /* 0x000fce0000000f00 */
[----:B------:R-:W-:Y:S05]  /*0550*/  WARPSYNC.COLLECTIVE R10, `(.L_x_421) ;  /* 0x000000000a087348 */ /* 0x000fea0003c00000 */
[----:B------:R0:W1:Y:S02]  /*0560*/  SHFL.DOWN P0, R9, R4, R11, R13 ;  /* 0x0800000b04097389 */ /* 0x000064000000000d */
[----:B01----:R-:W-:Y:S05]  /*0570*/  ENDCOLLECTIVE ;  /* 0x000000000000791b */ /* 0x003fea0003800000 */
.L_x_421:
[----:B------:R-:W-:Y:S01]  /*0580*/  IMAD.MOV.U32 R11, RZ, RZ, 0x4 ;  /* 0x00000004ff0b7424 */ /* 0x000fe200078e00ff */
[----:B------:R-:W-:-:S05]  /*0590*/  MOV R6, R9 ;  /* 0x0000000900067202 */ /* 0x000fca0000000f00 */
[----:B------:R-:W-:-:S05]  /*05a0*/  IMAD.IADD R6, R5, 0x1, R6 ;  /* 0x0000000105067824 */ /* 0x000fca00078e0206 */
[----:B------:R-:W-:-:S07]  /*05b0*/  MOV R4, R6 ;  /* 0x0000000600047202 */ /* 0x000fce0000000f00 */
[----:B------:R-:W-:Y:S05]  /*05c0*/  WARPSYNC.COLLECTIVE R10, `(.L_x_422) ;  /* 0x000000000a087348 */ /* 0x000fea0003c00000 */
[----:B------:R0:W1:Y:S02]  /*05d0*/  SHFL.DOWN P0, R9, R4, R11, R13 ;  /* 0x0800000b04097389 */ /* 0x000064000000000d */
[----:B01----:R-:W-:Y:S05]  /*05e0*/  ENDCOLLECTIVE ;  /* 0x000000000000791b */ /* 0x003fea0003800000 */
.L_x_422:
[----:B------:R-:W-:Y:S01]  /*05f0*/  IMAD.MOV.U32 R11, RZ, RZ, 0x2 ;  /* 0x00000002ff0b7424 */ /* 0x000fe200078e00ff */
[----:B------:R-:W-:-:S05]  /*0600*/  MOV R7, R9 ;  /* 0x0000000900077202 */ /* 0x000fca0000000f00 */
[----:B------:R-:W-:-:S05]  /*0610*/  IMAD.IADD R7, R6, 0x1, R7 ;  /* 0x0000000106077824 */ /* 0x000fca00078e0207 */
[----:B------:R-:W-:-:S07]  /*0620*/  MOV R4, R7 ;  /* 0x0000000700047202 */ /* 0x000fce0000000f00 */
[----:B------:R-:W-:Y:S05]  /*0630*/  WARPSYNC.COLLECTIVE R10, `(.L_x_423) ;  /* 0x000000000a087348 */ /* 0x000fea0003c00000 */
[----:B------:R0:W1:Y:S02]  /*0640*/  SHFL.DOWN P0, R9, R4, R11, R13 ;  /* 0x0800000b04097389 */ /* 0x000064000000000d */
[----:B01----:R-:W-:Y:S05]  /*0650*/  ENDCOLLECTIVE ;  /* 0x000000000000791b */ /* 0x003fea0003800000 */
.L_x_423:
[----:B------:R-:W-:Y:S01]  /*0660*/  IMAD.MOV.U32 R11, RZ, RZ, 0x1 ;  /* 0x00000001ff0b7424 */ /* 0x000fe200078e00ff */
[----:B------:R-:W-:-:S05]  /*0670*/  MOV R8, R9 ;  /* 0x0000000900087202 */ /* 0x000fca0000000f00 */
[----:B------:R-:W-:-:S05]  /*0680*/  IMAD.IADD R8, R7, 0x1, R8 ;  /* 0x0000000107087824 */ /* 0x000fca00078e0208 */
[----:B------:R-:W-:-:S07]  /*0690*/  MOV R4, R8 ;  /* 0x0000000800047202 */ /* 0x000fce0000000f00 */
[----:B------:R-:W-:Y:S05]  /*06a0*/  WARPSYNC.COLLECTIVE R10, `(.L_x_424) ;  /* 0x000000000a087348 */ /* 0x000fea0003c00000 */
[----:B------:R0:W1:Y:S02]  /*06b0*/  SHFL.DOWN P0, R9, R4, R11, R13 ;  /* 0x0800000b04097389 */ /* 0x000064000000000d */
[----:B01----:R-:W-:Y:S05]  /*06c0*/  ENDCOLLECTIVE ;  /* 0x000000000000791b */ /* 0x003fea0003800000 */
.L_x_424:
[----:B------:R-:W-:Y:S05]  /*06d0*/  BRA `(.L_x_425) ;  /* 0xfffffffc00547947 */ /* 0x000fea000383ffff */
.L_x_426:
        /* <DEDUP_REMOVED lines=10> */
.L_x_468:


//--------------------- .text._Z7reduce6IiLj512EEvPT_S1_j --------------------------
	.section	.text._Z7reduce6IiLj512EEvPT_S1_j,"ax",@progbits
	.align	128
        .global         _Z7reduce6IiLj512EEvPT_S1_j
        .type           _Z7reduce6IiLj512EEvPT_S1_j,@function
        .size           _Z7reduce6IiLj512EEvPT_S1_j,(.L_x_469 - _Z7reduce6IiLj512EEvPT_S1_j)
        .other          _Z7reduce6IiLj512EEvPT_S1_j,@"STO_CUDA_ENTRY STV_DEFAULT"
_Z7reduce6IiLj512EEvPT_S1_j:
.text._Z7reduce6IiLj512EEvPT_S1_j:
[----:B------:R-:W-:Y:S01]  /*0000*/  LDC R1, c[0x0][0x37c] ;  /* 0x0000df00ff017b82 */ /* 0x000fe20000000800 */
[----:B------:R-:W0:Y:S01]  /*0010*/  S2R R0, SR_CTAID.X ;  /* 0x0000000000007919 */ /* 0x000e220000002500 */
[----:B------:R-:W1:Y:S01]  /*0020*/  LDCU UR4, c[0x0][0x390] ;  /* 0x00007200ff0477ac */ /* 0x000e620008000800 */
[----:B------:R-:W-:Y:S01]  /*0030*/  BSSY.RECONVERGENT B0, `(.L_x_427) ;  /* 0x0000017000007945 */ /* 0x000fe20003800200 */
[----:B------:R-:W-:Y:S01]  /*0040*/  IMAD.MOV.U32 R10, RZ, RZ, RZ ;  /* 0x000000ffff0a7224 */ /* 0x000fe200078e00ff */
        /* <DEDUP_REMOVED lines=8> */
[----:B------:R-:W-:-:S07]  /*00d0*/  HFMA2 R10, -RZ, RZ, 0, 0 ;  /* 0x00000000ff0a7431 */ /* 0x000fce00000001ff */
[----:B------:R-:W2:Y:S02]  /*00e0*/  LDC.64 R8, c[0x0][0x380] ;  /* 0x0000e000ff087b82 */ /* 0x000ea40000000a00 */
.L_x_429:
[C---:B------:R-:W-:Y:S02]  /*00f0*/  VIADD R7, R3.reuse, 0x200 ;  /* 0x0000020003077836 */ /* 0x040fe40000000000 */
        /* <DEDUP_REMOVED lines=10> */
.L_x_428:
[----:B0-----:R-:W-:Y:S05]  /*01a0*/  BSYNC.RECONVERGENT B0 ;  /* 0x0000000000007941 */ /* 0x001fea0003800200 */
.L_x_427:
        /* <DEDUP_REMOVED lines=15> */
[----:B--2---:R-:W-:-:S05]  /*02a0*/  @!P1 IADD3 R8, PT, PT, R4, R8, RZ ;  /* 0x0000000804089210 */ /* 0x004fca0007ffe0ff */
[----:B------:R-:W-:Y:S01]  /*02b0*/  @!P1 STS [R3], R8 ;  /* 0x0000000803009388 */ /* 0x000fe20000000800 */
[----:B------:R-:W-:Y:S01]  /*02c0*/  BAR.SYNC.DEFER_BLOCKING 0x0 ;  /* 0x0000000000007b1d */ /* 0x000fe20000010000 */
[----:B------:R-:W-:-:S05]  /*02d0*/  ISETP.GT.U32.AND P1, PT, R2, 0x3f, PT ;  /* 0x0000003f0200780c */ /* 0x000fca0003f24070 */
[----:B------:R-:W2:Y:S02]  /*02e0*/  @!P0 LDS R4, [R3+0x200] ;  /* 0x0002000003048984 */ /* 0x000ea40000000800 */
[----:B--2---:R-:W-:-:S05]  /*02f0*/  @!P0 IMAD.IADD R8, R4, 0x1, R8 ;  /* 0x0000000104088824 */ /* 0x004fca00078e0208 */
[----:B------:R-:W-:Y:S01]  /*0300*/  @!P0 STS [R3], R8 ;  /* 0x0000000803008388 */ /* 0x000fe20000000800 */
[----:B------:R-:W-:Y:S06]  /*0310*/  BAR.SYNC.DEFER_BLOCKING 0x0 ;  /* 0x0000000000007b1d */ /* 0x000fec0000010000 */
[----:B------:R-:W2:Y:S02]  /*0320*/  @!P1 LDS R4, [R3+0x100] ;  /* 0x0001000003049984 */ /* 0x000ea40000000800 */
[----:B--2---:R-:W-:Y:S01]  /*0330*/  @!P1 IADD3 R8, PT, PT, R4, R8, RZ ;  /* 0x0000000804089210 */ /* 0x004fe20007ffe0ff */
        /* <DEDUP_REMOVED lines=9> */
[----:B0-----:R-:W-:Y:S02]  /*03d0*/  IADD3 R4, PT, PT, R3, R8, RZ ;  /* 0x0000000803047210 */ /* 0x001fe40007ffe0ff */
[----:B------:R-:W-:Y:S05]  /*03e0*/  BRA.DIV UR4, `(.L_x_432) ;  /* 0x0000000204447947 */ /* 0x000fea000b800000 */
[----:B------:R-:W0:Y:S02]  /*03f0*/  SHFL.DOWN PT, R3, R4, 0x10, 0x1f ;  /* 0x0a001f0004037f89 */ /* 0x000e2400000e0000 */
[----:B0-----:R-:W-:-:S05]  /*0400*/  IMAD.IADD R3, R4, 0x1, R3 ;  /* 0x0000000104037824 */ /* 0x001fca00078e0203 */
[----:B------:R-:W0:Y:S02]  /*0410*/  SHFL.DOWN PT, R6, R3, 0x8, 0x1f ;  /* 0x09001f0003067f89 */ /* 0x000e2400000e0000 */
[----:B0-----:R-:W-:-:S05]  /*0420*/  IADD3 R6, PT, PT, R3, R6, RZ ;  /* 0x0000000603067210 */ /* 0x001fca0007ffe0ff */
[----:B------:R-:W0:Y:S02]  /*0430*/  SHFL.DOWN PT, R7, R6, 0x4, 0x1f ;  /* 0x08801f0006077f89 */ /* 0x000e2400000e0000 */
[----:B0-----:R-:W-:-:S05]  /*0440*/  IMAD.IADD R7, R6, 0x1, R7 ;  /* 0x0000000106077824 */ /* 0x001fca00078e0207 */
[----:B------:R-:W0:Y:S02]  /*0450*/  SHFL.DOWN PT, R8, R7, 0x2, 0x1f ;  /* 0x08401f0007087f89 */ /* 0x000e2400000e0000 */
[----:B0-----:R-:W-:-:S05]  /*0460*/  IADD3 R8, PT, PT, R7, R8, RZ ;  /* 0x0000000807087210 */ /* 0x001fca0007ffe0ff */
[----:B------:R0:W1:Y:S02]  /*0470*/  SHFL.DOWN PT, R9, R8, 0x1, 0x1f ;  /* 0x08201f0008097f89 */ /* 0x00006400000e0000 */
.L_x_438:
[----:B01----:R-:W-:-:S07]  /*0480*/  IMAD.IADD R8, R8, 0x1, R9 ;  /* 0x0000000108087824 */ /* 0x003fce00078e0209 */
.L_x_431:
[----:B------:R-:W-:Y:S05]  /*0490*/  BSYNC B0 ;  /* 0x0000000000007941 */ /* 0x000fea0003800000 */
.L_x_430:
[----:B------:R-:W-:-:S13]  /*04a0*/  LOP3.LUT P0, RZ, R5, R2, RZ, 0xfc, !PT ;  /* 0x0000000205ff7212 */ /* 0x000fda000780fcff */
[----:B------:R-:W-:Y:S05]  /*04b0*/  @P0 EXIT ;  /* 0x000000000000094d */ /* 0x000fea0003800000 */
[----:B------:R-:W0:Y:S02]  /*04c0*/  LDC.64 R2, c[0x0][0x388] ;  /* 0x0000e200ff027b82 */ /* 0x000e240000000a00 */
[----:B0-----:R-:W-:-:S05]  /*04d0*/  IMAD.WIDE.U32 R2, R0, 0x4, R2 ;  /* 0x0000000400027825 */ /* 0x001fca00078e0002 */
[----:B------:R-:W-:Y:S01]  /*04e0*/  STG.E desc[UR6][R2.64], R8 ;  /* 0x0000000802007986 */ /* 0x000fe2000c101906 */
[----:B------:R-:W-:Y:S05]  /*04f0*/  EXIT ;  /* 0x000000000000794d */ /* 0x000fea0003800000 */
.L_x_432:
[----:B------:R-:W-:Y:S02]  /*0500*/  HFMA2 R11, -RZ, RZ, 0, 9.5367431640625e-07 ;  /* 0x00000010ff0b7431 */ /* 0x000fe400000001ff */
[----:B------:R-:W-:Y:S01]  /*0510*/  IMAD.MOV.U32 R13, RZ, RZ, 0x1f ;  /* 0x0000001fff0d7424 */ /* 0x000fe200078e00ff */
[----:B------:R-:W-:-:S07]  /*0520*/  MOV R10, 0xffffffff ;  /* 0xffffffff000a7802 */ /* 0x000fce0000000f00 */
[----:B------:R-:W-:Y:S05]  /*0530*/  WARPSYNC.COLLECTIVE R10, `(.L_x_433) ;  /* 0x000000000a087348 */ /* 0x000fea0003c00000 */
[----:B------:R0:W1:Y:S02]  /*0540*/  SHFL.DOWN P0, R9, R4, R11, R13 ;  /* 0x0800000b04097389 */ /* 0x000064000000000d */
[----:B01----:R-:W-:Y:S05]  /*0550*/  ENDCOLLECTIVE ;  /* 0x000000000000791b */ /* 0x003fea0003800000 */
.L_x_433:
[----:B------:R-:W-:Y:S02]  /*0560*/  HFMA2 R11, -RZ, RZ, 0, 4.76837158203125e-07 ;  /* 0x00000008ff0b7431 */ /* 0x000fe400000001ff */
[----:B------:R-:W-:-:S05]  /*0570*/  IMAD.MOV.U32 R3, RZ, RZ, R9 ;  /* 0x000000ffff037224 */ /* 0x000fca00078e0009 */
[----:B------:R-:W-:-:S05]  /*0580*/  IADD3 R3, PT, PT, R4, R3, RZ ;  /* 0x0000000304037210 */ /* 0x000fca0007ffe0ff */
[----:B------:R-:W-:-:S07]  /*0590*/  IMAD.MOV.U32 R4, RZ, RZ, R3 ;  /* 0x000000ffff047224 */ /* 0x000fce00078e0003 */
[----:B------:R-:W-:Y:S05]  /*05a0*/  WARPSYNC.COLLECTIVE R10, `(.L_x_434) ;  /* 0x000000000a087348 */ /* 0x000fea0003c00000 */
[----:B------:R0:W1:Y:S02]  /*05b0*/  SHFL.DOWN P0, R9, R4, R11, R13 ;  /* 0x0800000b04097389 */ /* 0x000064000000000d */
[----:B01----:R-:W-:Y:S05]  /*05c0*/  ENDCOLLECTIVE ;  /* 0x000000000000791b */ /* 0x003fea0003800000 */
.L_x_434:
[----:B------:R-:W-:Y:S01]  /*05d0*/  MOV R11, 0x4 ;  /* 0x00000004000b7802 */ /* 0x000fe20000000f00 */
[----:B------:R-:W-:-:S05]  /*05e0*/  IMAD.MOV.U32 R6, RZ, RZ, R9 ;  /* 0x000000ffff067224 */ /* 0x000fca00078e0009 */
[----:B------:R-:W-:-:S05]  /*05f0*/  IADD3 R6, PT, PT, R3, R6, RZ ;  /* 0x0000000603067210 */ /* 0x000fca0007ffe0ff */
[----:B------:R-:W-:-:S07]  /*0600*/  IMAD.MOV.U32 R4, RZ, RZ, R6 ;  /* 0x000000ffff047224 */ /* 0x000fce00078e0006 */
[----:B------:R-:W-:Y:S05]  /*0610*/  WARPSYNC.COLLECTIVE R10, `(.L_x_435) ;  /* 0x000000000a087348 */ /* 0x000fea0003c00000 */
[----:B------:R0:W1:Y:S02]  /*0620*/  SHFL.DOWN P0, R9, R4, R11, R13 ;  /* 0x0800000b04097389 */ /* 0x000064000000000d */
[----:B01----:R-:W-:Y:S05]  /*0630*/  ENDCOLLECTIVE ;  /* 0x000000000000791b */ /* 0x003fea0003800000 */
.L_x_435:
[----:B------:R-:W-:Y:S02]  /*0640*/  HFMA2 R11, -RZ, RZ, 0, 1.1920928955078125e-07 ;  /* 0x00000002ff0b7431 */ /* 0x000fe400000001ff */
[----:B------:R-:W-:-:S05]  /*0650*/  IMAD.MOV.U32 R7, RZ, RZ, R9 ;  /* 0x000000ffff077224 */ /* 0x000fca00078e0009 */
[----:B------:R-:W-:-:S05]  /*0660*/  IADD3 R7, PT, PT, R6, R7, RZ ;  /* 0x0000000706077210 */ /* 0x000fca0007ffe0ff */
[----:B------:R-:W-:-:S07]  /*0670*/  IMAD.MOV.U32 R4, RZ, RZ, R7 ;  /* 0x000000ffff047224 */ /* 0x000fce00078e0007 */
[----:B------:R-:W-:Y:S05]  /*0680*/  WARPSYNC.COLLECTIVE R10, `(.L_x_436) ;  /* 0x000000000a087348 */ /* 0x000fea0003c00000 */
[----:B------:R0:W1:Y:S02]  /*0690*/  SHFL.DOWN P0, R9, R4, R11, R13 ;  /* 0x0800000b04097389 */ /* 0x000064000000000d */
[----:B01----:R-:W-:Y:S05]  /*06a0*/  ENDCOLLECTIVE ;  /* 0x000000000000791b */ /* 0x003fea0003800000 */
.L_x_436:
[----:B------:R-:W-:Y:S01]  /*06b0*/  MOV R11, 0x1 ;  /* 0x00000001000b7802 */ /* 0x000fe20000000f00 */
[----:B------:R-:W-:-:S05]  /*06c0*/  IMAD.MOV.U32 R8, RZ, RZ, R9 ;  /* 0x000000ffff087224 */ /* 0x000fca00078e0009 */
[----:B------:R-:W-:-:S05]  /*06d0*/  IADD3 R8, PT, PT, R7, R8, RZ ;  /* 0x0000000807087210 */ /* 0x000fca0007ffe0ff */
[----:B------:R-:W-:-:S07]  /*06e0*/  IMAD.MOV.U32 R4, RZ, RZ, R8 ;  /* 0x000000ffff047224 */ /* 0x000fce00078e0008 */
[----:B------:R-:W-:Y:S05]  /*06f0*/  WARPSYNC.COLLECTIVE R10, `(.L_x_437) ;  /* 0x000000000a087348 */ /* 0x000fea0003c00000 */
[----:B------:R0:W1:Y:S02]  /*0700*/  SHFL.DOWN P0, R9, R4, R11, R13 ;  /* 0x0800000b04097389 */ /* 0x000064000000000d */
[----:B01----:R-:W-:Y:S05]  /*0710*/  ENDCOLLECTIVE ;  /* 0x000000000000791b */ /* 0x003fea0003800000 */
.L_x_437:
[----:B------:R-:W-:Y:S05]  /*0720*/  BRA `(.L_x_438) ;  /* 0xfffffffc00547947 */ /* 0x000fea000383ffff */
.L_x_439:
        /* <DEDUP_REMOVED lines=13> */
.L_x_469:


//--------------------- .nv.shared._Z7reduce6IdLj1EEvPT_S1_j --------------------------
	.section	.nv.shared._Z7reduce6IdLj1EEvPT_S1_j,"aw",@nobits
	.sectionflags	@""
	.align	16
	.zero		1024


//--------------------- .nv.shared.reserved.0     --------------------------
	.section	.nv.shared.reserved.0,"aw",@nobits
	.weak		__nv_reservedSMEM_offset_0_alias
	.size		__nv_reservedSMEM_offset_0_alias, 0, 64
	.other		__nv_reservedSMEM_offset_0_alias,@"STO_CUDA_RESERVED_SHARED STV_DEFAULT"
__nv_reservedSMEM_offset_0_alias:
	.zero		0
	.zero		64


//--------------------- .nv.shared._Z7reduce6IdLj2EEvPT_S1_j --------------------------
	.section	.nv.shared._Z7reduce6IdLj2EEvPT_S1_j,"aw",@nobits
	.sectionflags	@""
	.align	16
	.zero		1024


//--------------------- .nv.shared._Z7reduce6IdLj4EEvPT_S1_j --------------------------
	.section	.nv.shared._Z7reduce6IdLj4EEvPT_S1_j,"aw",@nobits
	.sectionflags	@""
	.align	16
	.zero		1024


//--------------------- .nv.shared._Z7reduce6IdLj8EEvPT_S1_j --------------------------
	.section	.nv.shared._Z7reduce6IdLj8EEvPT_S1_j,"aw",@nobits
	.sectionflags	@""
	.align	16
	.zero		1024


//--------------------- .nv.shared._Z7reduce6IdLj16EEvPT_S1_j --------------------------
	.section	.nv.shared._Z7reduce6IdLj16EEvPT_S1_j,"aw",@nobits
	.sectionflags	@""
	.align	16
	.zero		1024


//--------------------- .nv.shared._Z7reduce6IdLj32EEvPT_S1_j --------------------------
	.section	.nv.shared._Z7reduce6IdLj32EEvPT_S1_j,"aw",@nobits
	.sectionflags	@""
	.align	16
	.zero		1024


//--------------------- .nv.shared._Z7reduce6IdLj64EEvPT_S1_j --------------------------
	.section	.nv.shared._Z7reduce6IdLj64EEvPT_S1_j,"aw",@nobits
	.sectionflags	@""
	.align	16
	.zero		1024


//--------------------- .nv.shared._Z7reduce6IdLj128EEvPT_S1_j --------------------------
	.section	.nv.shared._Z7reduce6IdLj128EEvPT_S1_j,"aw",@nobits
	.sectionflags	@""
	.align	16
	.zero		1024


//--------------------- .nv.shared._Z7reduce6IdLj256EEvPT_S1_j --------------------------
	.section	.nv.shared._Z7reduce6IdLj256EEvPT_S1_j,"aw",@nobits
	.sectionflags	@""
	.align	16
	.zero		1024


//--------------------- .nv.shared._Z7reduce6IdLj512EEvPT_S1_j --------------------------
	.section	.nv.shared._Z7reduce6IdLj512EEvPT_S1_j,"aw",@nobits
	.sectionflags	@""
	.align	16
	.zero		1024


//--------------------- .nv.shared._Z7reduce6IfLj1EEvPT_S1_j --------------------------
	.section	.nv.shared._Z7reduce6IfLj1EEvPT_S1_j,"aw",@nobits
	.sectionflags	@""
	.align	16
	.zero		1024


//--------------------- .nv.shared._Z7reduce6IfLj2EEvPT_S1_j --------------------------
	.section	.nv.shared._Z7reduce6IfLj2EEvPT_S1_j,"aw",@nobits
	.sectionflags	@""
	.align	16
	.zero		1024


//--------------------- .nv.shared._Z7reduce6IfLj4EEvPT_S1_j --------------------------
	.section	.nv.shared._Z7reduce6IfLj4EEvPT_S1_j,"aw",@nobits
	.sectionflags	@""
	.align	16
	.zero		1024


//--------------------- .nv.shared._Z7reduce6IfLj8EEvPT_S1_j --------------------------
	.section	.nv.shared._Z7reduce6IfLj8EEvPT_S1_j,"aw",@nobits
	.sectionflags	@""
	.align	16
	.zero		1024


//--------------------- .nv.shared._Z7reduce6IfLj16EEvPT_S1_j --------------------------
	.section	.nv.shared._Z7reduce6IfLj16EEvPT_S1_j,"aw",@nobits
	.sectionflags	@""
	.align	16
	.zero		1024


//--------------------- .nv.shared._Z7reduce6IfLj32EEvPT_S1_j --------------------------
	.section	.nv.shared._Z7reduce6IfLj32EEvPT_S1_j,"aw",@nobits
	.sectionflags	@""
	.align	16
	.zero		1024


//--------------------- .nv.shared._Z7reduce6IfLj64EEvPT_S1_j --------------------------
	.section	.nv.shared._Z7reduce6IfLj64EEvPT_S1_j,"aw",@nobits
	.sectionflags	@""
	.align	16
	.zero		1024


//--------------------- .nv.shared._Z7reduce6IfLj128EEvPT_S1_j --------------------------
	.section	.nv.shared._Z7reduce6IfLj128EEvPT_S1_j,"aw",@nobits
	.sectionflags	@""
	.align	16
	.zero		1024


//--------------------- .nv.shared._Z7reduce6IfLj256EEvPT_S1_j --------------------------
	.section	.nv.shared._Z7reduce6IfLj256EEvPT_S1_j,"aw",@nobits
	.sectionflags	@""
	.align	16
	.zero		1024


//--------------------- .nv.shared._Z7reduce6IfLj512EEvPT_S1_j --------------------------
	.section	.nv.shared._Z7reduce6IfLj512EEvPT_S1_j,"aw",@nobits
	.sectionflags	@""
	.align	16
	.zero		1024


//--------------------- .nv.shared._Z7reduce6IiLj1EEvPT_S1_j --------------------------
	.section	.nv.shared._Z7reduce6IiLj1EEvPT_S1_j,"aw",@nobits
	.sectionflags	@""
	.align	16
	.zero		1024


//--------------------- .nv.shared._Z7reduce6IiLj2EEvPT_S1_j --------------------------
	.section	.nv.shared._Z7reduce6IiLj2EEvPT_S1_j,"aw",@nobits
	.sectionflags	@""
	.align	16
	.zero		1024


//--------------------- .nv.shared._Z7reduce6IiLj4EEvPT_S1_j --------------------------
	.section	.nv.shared._Z7reduce6IiLj4EEvPT_S1_j,"aw",@nobits
	.sectionflags	@""
	.align	16
	.zero		1024


//--------------------- .nv.shared._Z7reduce6IiLj8EEvPT_S1_j --------------------------
	.section	.nv.shared._Z7reduce6IiLj8EEvPT_S1_j,"aw",@nobits
	.sectionflags	@""
	.align	16
	.zero		1024


//--------------------- .nv.shared._Z7reduce6IiLj16EEvPT_S1_j --------------------------
	.section	.nv.shared._Z7reduce6IiLj16EEvPT_S1_j,"aw",@nobits
	.sectionflags	@""
	.align	16
	.zero		1024


//--------------------- .nv.shared._Z7reduce6IiLj32EEvPT_S1_j --------------------------
	.section	.nv.shared._Z7reduce6IiLj32EEvPT_S1_j,"aw",@nobits
	.sectionflags	@""
	.align	16
	.zero		1024


//--------------------- .nv.shared._Z7reduce6IiLj64EEvPT_S1_j --------------------------
	.section	.nv.shared._Z7reduce6IiLj64EEvPT_S1_j,"aw",@nobits
	.sectionflags	@""
	.align	16
	.zero		1024


//--------------------- .nv.shared._Z7reduce6IiLj128EEvPT_S1_j --------------------------
	.section	.nv.shared._Z7reduce6IiLj128EEvPT_S1_j,"aw",@nobits
	.sectionflags	@""
	.align	16
	.zero		1024


//--------------------- .nv.shared._Z7reduce6IiLj256EEvPT_S1_j --------------------------
	.section	.nv.shared._Z7reduce6IiLj256EEvPT_S1_j,"aw",@nobits
	.sectionflags	@""
	.align	16
	.zero		1024


//--------------------- .nv.shared._Z7reduce6IiLj512EEvPT_S1_j --------------------------
	.section	.nv.shared._Z7reduce6IiLj512EEvPT_S1_j,"aw",@nobits
	.sectionflags	@""
	.align	16
	.zero		1024


//--------------------- .nv.constant0._Z7reduce6IdLj1EEvPT_S1_j --------------------------
	.section	.nv.constant0._Z7reduce6IdLj1EEvPT_S1_j,"a",@progbits
	.sectionflags	@""
	.align	4
.nv.constant0._Z7reduce6IdLj1EEvPT_S1_j:
	.zero		916


//--------------------- .nv.constant0._Z7reduce6IdLj2EEvPT_S1_j --------------------------
	.section	.nv.constant0._Z7reduce6IdLj2EEvPT_S1_j,"a",@progbits
	.sectionflags	@""
	.align	4
.nv.constant0._Z7reduce6IdLj2EEvPT_S1_j:
	.zero		916


//--------------------- .nv.constant0._Z7reduce6IdLj4EEvPT_S1_j --------------------------
	.section	.nv.constant0._Z7reduce6IdLj4EEvPT_S1_j,"a",@progbits
	.sectionflags	@""
	.align	4
.nv.constant0._Z7reduce6IdLj4EEvPT_S1_j:
	.zero		916


//--------------------- .nv.constant0._Z7reduce6IdLj8EEvPT_S1_j --------------------------
	.section	.nv.constant0._Z7reduce6IdLj8EEvPT_S1_j,"a",@progbits
	.sectionflags	@""
	.align	4
.nv.constant0._Z7reduce6IdLj8EEvPT_S1_j:
	.zero		916


//--------------------- .nv.constant0._Z7reduce6IdLj16EEvPT_S1_j --------------------------
	.section	.nv.constant0._Z7reduce6IdLj16EEvPT_S1_j,"a",@progbits
	.sectionflags	@""
	.align	4
.nv.constant0._Z7reduce6IdLj16EEvPT_S1_j:
	.zero		916


//--------------------- .nv.constant0._Z7reduce6IdLj32EEvPT_S1_j --------------------------
	.section	.nv.constant0._Z7reduce6IdLj32EEvPT_S1_j,"a",@progbits
	.sectionflags	@""
	.align	4
.nv.constant0._Z7reduce6IdLj32EEvPT_S1_j:
	.zero		916


//--------------------- .nv.constant0._Z7reduce6IdLj64EEvPT_S1_j --------------------------
	.section	.nv.constant0._Z7reduce6IdLj64EEvPT_S1_j,"a",@progbits
	.sectionflags	@""
	.align	4
.nv.constant0._Z7reduce6IdLj64EEvPT_S1_j:
	.zero		916


//--------------------- .nv.constant0._Z7reduce6IdLj128EEvPT_S1_j --------------------------
	.section	.nv.constant0._Z7reduce6IdLj128EEvPT_S1_j,"a",@progbits
	.sectionflags	@""
	.align	4
.nv.constant0._Z7reduce6IdLj128EEvPT_S1_j:
	.zero		916


//--------------------- .nv.constant0._Z7reduce6IdLj256EEvPT_S1_j --------------------------
	.section	.nv.constant0._Z7reduce6IdLj256EEvPT_S1_j,"a",@progbits
	.sectionflags	@""
	.align	4
.nv.constant0._Z7reduce6IdLj256EEvPT_S1_j:
	.zero		916


//--------------------- .nv.constant0._Z7reduce6IdLj512EEvPT_S1_j --------------------------
	.section	.nv.constant0._Z7reduce6IdLj512EEvPT_S1_j,"a",@progbits
	.sectionflags	@""
	.align	4
.nv.constant0._Z7reduce6IdLj512EEvPT_S1_j:
	.zero		916


//--------------------- .nv.constant0._Z7reduce6IfLj1EEvPT_S1_j --------------------------
	.section	.nv.constant0._Z7reduce6IfLj1EEvPT_S1_j,"a",@progbits
	.sectionflags	@""
	.align	4
.nv.constant0._Z7reduce6IfLj1EEvPT_S1_j:
	.zero		916


//--------------------- .nv.constant0._Z7reduce6IfLj2EEvPT_S1_j --------------------------
	.section	.nv.constant0._Z7reduce6IfLj2EEvPT_S1_j,"a",@progbits
	.sectionflags	@""
	.align	4
.nv.constant0._Z7reduce6IfLj2EEvPT_S1_j:
	.zero		916


//--------------------- .nv.constant0._Z7reduce6IfLj4EEvPT_S1_j --------------------------
	.section	.nv.constant0._Z7reduce6IfLj4EEvPT_S1_j,"a",@progbits
	.sectionflags	@""
	.align	4
.nv.constant0._Z7reduce6IfLj4EEvPT_S1_j:
	.zero		916


//--------------------- .nv.constant0._Z7reduce6IfLj8EEvPT_S1_j --------------------------
	.section	.nv.constant0._Z7reduce6IfLj8EEvPT_S1_j,"a",@progbits
	.sectionflags	@""
	.align	4
.nv.constant0._Z7reduce6IfLj8EEvPT_S1_j:
	.zero		916


//--------------------- .nv.constant0._Z7reduce6IfLj16EEvPT_S1_j --------------------------
	.section	.nv.constant0._Z7reduce6IfLj16EEvPT_S1_j,"a",@progbits
	.sectionflags	@""
	.align	4
.nv.constant0._Z7reduce6IfLj16EEvPT_S1_j:
	.zero		916


//--------------------- .nv.constant0._Z7reduce6IfLj32EEvPT_S1_j --------------------------
	.section	.nv.constant0._Z7reduce6IfLj32EEvPT_S1_j,"a",@progbits
	.sectionflags	@""
	.align	4
.nv.constant0._Z7reduce6IfLj32EEvPT_S1_j:
	.zero		916


//--------------------- .nv.constant0._Z7reduce6IfLj64EEvPT_S1_j --------------------------
	.section	.nv.constant0._Z7reduce6IfLj64EEvPT_S1_j,"a",@progbits
	.sectionflags	@""
	.align	4
.nv.constant0._Z7reduce6IfLj64EEvPT_S1_j:
	.zero		916


//--------------------- .nv.constant0._Z7reduce6IfLj128EEvPT_S1_j --------------------------
	.section	.nv.constant0._Z7reduce6IfLj128EEvPT_S1_j,"a",@progbits
	.sectionflags	@""
	.align	4
.nv.constant0._Z7reduce6IfLj128EEvPT_S1_j:
	.zero		916


//--------------------- .nv.constant0._Z7reduce6IfLj256EEvPT_S1_j --------------------------
	.section	.nv.constant0._Z7reduce6IfLj256EEvPT_S1_j,"a",@progbits
	.sectionflags	@""
	.align	4
.nv.constant0._Z7reduce6IfLj256EEvPT_S1_j:
	.zero		916


//--------------------- .nv.constant0._Z7reduce6IfLj512EEvPT_S1_j --------------------------
	.section	.nv.constant0._Z7reduce6IfLj512EEvPT_S1_j,"a",@progbits
	.sectionflags	@""
	.align	4
.nv.constant0._Z7reduce6IfLj512EEvPT_S1_j:
	.zero		916


//--------------------- .nv.constant0._Z7reduce6IiLj1EEvPT_S1_j --------------------------
	.section	.nv.constant0._Z7reduce6IiLj1EEvPT_S1_j,"a",@progbits
	.sectionflags	@""
	.align	4
.nv.constant0._Z7reduce6IiLj1EEvPT_S1_j:
	.zero		916


//--------------------- .nv.constant0._Z7reduce6IiLj2EEvPT_S1_j --------------------------
	.section	.nv.constant0._Z7reduce6IiLj2EEvPT_S1_j,"a",@progbits
	.sectionflags	@""
	.align	4
.nv.constant0._Z7reduce6IiLj2EEvPT_S1_j:
	.zero		916


//--------------------- .nv.constant0._Z7reduce6IiLj4EEvPT_S1_j --------------------------
	.section	.nv.constant0._Z7reduce6IiLj4EEvPT_S1_j,"a",@progbits
	.sectionflags	@""
	.align	4
.nv.constant0._Z7reduce6IiLj4EEvPT_S1_j:
	.zero		916


//--------------------- .nv.constant0._Z7reduce6IiLj8EEvPT_S1_j --------------------------
	.section	.nv.constant0._Z7reduce6IiLj8EEvPT_S1_j,"a",@progbits
	.sectionflags	@""
	.align	4
.nv.constant0._Z7reduce6IiLj8EEvPT_S1_j:
	.zero		916


//--------------------- .nv.constant0._Z7reduce6IiLj16EEvPT_S1_j --------------------------
	.section	.nv.constant0._Z7reduce6IiLj16EEvPT_S1_j,"a",@progbits
	.sectionflags	@""
	.align	4
.nv.constant0._Z7reduce6IiLj16EEvPT_S1_j:
	.zero		916


//--------------------- .nv.constant0._Z7reduce6IiLj32EEvPT_S1_j --------------------------
	.section	.nv.constant0._Z7reduce6IiLj32EEvPT_S1_j,"a",@progbits
	.sectionflags	@""
	.align	4
.nv.constant0._Z7reduce6IiLj32EEvPT_S1_j:
	.zero		916


//--------------------- .nv.constant0._Z7reduce6IiLj64EEvPT_S1_j --------------------------
	.section	.nv.constant0._Z7reduce6IiLj64EEvPT_S1_j,"a",@progbits
	.sectionflags	@""
	.align	4
.nv.constant0._Z7reduce6IiLj64EEvPT_S1_j:
	.zero		916


//--------------------- .nv.constant0._Z7reduce6IiLj128EEvPT_S1_j --------------------------
	.section	.nv.constant0._Z7reduce6IiLj128EEvPT_S1_j,"a",@progbits
	.sectionflags	@""
	.align	4
.nv.constant0._Z7reduce6IiLj128EEvPT_S1_j:
	.zero		916


//--------------------- .nv.constant0._Z7reduce6IiLj256EEvPT_S1_j --------------------------
	.section	.nv.constant0._Z7reduce6IiLj256EEvPT_S1_j,"a",@progbits
	.sectionflags	@""
	.align	4
.nv.constant0._Z7reduce6IiLj256EEvPT_S1_j:
	.zero		916


//--------------------- .nv.constant0._Z7reduce6IiLj512EEvPT_S1_j --------------------------
	.section	.nv.constant0._Z7reduce6IiLj512EEvPT_S1_j,"a",@progbits
	.sectionflags	@""
	.align	4
.nv.constant0._Z7reduce6IiLj512EEvPT_S1_j:
	.zero		916


//--------------------- SYMBOLS --------------------------

	.type		.nv.reservedSmem.offset0,@object
	.size		.nv.reservedSmem.offset0,0x4
	.type		.nv.reservedSmem.cap,@object
	.size		.nv.reservedSmem.cap,0x4
